//
// Generated by NVIDIA NVVM Compiler
//
// Compiler Build ID: CL-36424714
// Cuda compilation tools, release 13.0, V13.0.88
// Based on NVVM 20.0.0
//

.version 9.0
.target sm_100
.address_size 64

	// .globl	_Z23rgb_to_y_u8_nhwc_kernelPKhPhii
// _ZZ23clip_cdf_lut_256_kernelPjiiiiiifPhE1h has been demoted
// _ZZ23clip_cdf_lut_256_kernelPjiiiiiifPhE3cdf has been demoted
// _ZZ23clip_cdf_lut_256_kernelPjiiiiiifPhE6excess has been demoted
// _ZZ35mega_fused_hist_clip_cdf_lut_kernelPKhiiiiiifPhE6excess has been demoted
.extern .shared .align 16 .b8 shist[];
.extern .shared .align 16 .b8 sdata[];

.visible .entry _Z23rgb_to_y_u8_nhwc_kernelPKhPhii(
	.param .u64 .ptr .align 1 _Z23rgb_to_y_u8_nhwc_kernelPKhPhii_param_0,
	.param .u64 .ptr .align 1 _Z23rgb_to_y_u8_nhwc_kernelPKhPhii_param_1,
	.param .u32 _Z23rgb_to_y_u8_nhwc_kernelPKhPhii_param_2,
	.param .u32 _Z23rgb_to_y_u8_nhwc_kernelPKhPhii_param_3
)
{
	.reg .pred 	%p<2>;
	.reg .b16 	%rs<7>;
	.reg .b32 	%r<9>;
	.reg .b32 	%f<9>;
	.reg .b64 	%rd<10>;

	ld.param.u64 	%rd1, [_Z23rgb_to_y_u8_nhwc_kernelPKhPhii_param_0];
	ld.param.u64 	%rd2, [_Z23rgb_to_y_u8_nhwc_kernelPKhPhii_param_1];
	ld.param.u32 	%r2, [_Z23rgb_to_y_u8_nhwc_kernelPKhPhii_param_2];
	ld.param.u32 	%r3, [_Z23rgb_to_y_u8_nhwc_kernelPKhPhii_param_3];
	mov.u32 	%r4, %ctaid.x;
	mov.u32 	%r5, %ntid.x;
	mov.u32 	%r6, %tid.x;
	mad.lo.s32 	%r1, %r4, %r5, %r6;
	mul.lo.s32 	%r7, %r3, %r2;
	setp.ge.s32 	%p1, %r1, %r7;
	@%p1 bra 	$L__BB0_2;
	cvta.to.global.u64 	%rd3, %rd1;
	cvta.to.global.u64 	%rd4, %rd2;
	mul.lo.s32 	%r8, %r1, 3;
	cvt.s64.s32 	%rd5, %r8;
	add.s64 	%rd6, %rd3, %rd5;
	ld.global.nc.u8 	%rs1, [%rd6];
	cvt.u16.u8 	%rs2, %rs1;
	cvt.rn.f32.u16 	%f1, %rs2;
	ld.global.nc.u8 	%rs3, [%rd6+1];
	cvt.u16.u8 	%rs4, %rs3;
	cvt.rn.f32.u16 	%f2, %rs4;
	ld.global.nc.u8 	%rs5, [%rd6+2];
	cvt.u16.u8 	%rs6, %rs5;
	cvt.rn.f32.u16 	%f3, %rs6;
	mul.f32 	%f4, %f2, 0f3F1645A2;
	fma.rn.f32 	%f5, %f1, 0f3E991687, %f4;
	fma.rn.f32 	%f6, %f3, 0f3DE978D5, %f5;
	max.f32 	%f7, %f6, 0f00000000;
	min.f32 	%f8, %f7, 0f437F0000;
	cvt.rni.s64.f32 	%rd7, %f8;
	cvt.s64.s32 	%rd8, %r1;
	add.s64 	%rd9, %rd4, %rd8;
	st.global.u8 	[%rd9], %rd7;
$L__BB0_2:
	ret;

}
	// .globl	_Z34rgb_to_y_u8_nhwc_vectorized_kernelPKhPhii
.visible .entry _Z34rgb_to_y_u8_nhwc_vectorized_kernelPKhPhii(
	.param .u64 .ptr .align 1 _Z34rgb_to_y_u8_nhwc_vectorized_kernelPKhPhii_param_0,
	.param .u64 .ptr .align 1 _Z34rgb_to_y_u8_nhwc_vectorized_kernelPKhPhii_param_1,
	.param .u32 _Z34rgb_to_y_u8_nhwc_vectorized_kernelPKhPhii_param_2,
	.param .u32 _Z34rgb_to_y_u8_nhwc_vectorized_kernelPKhPhii_param_3
)
{
	.reg .pred 	%p<5>;
	.reg .b16 	%rs<7>;
	.reg .b32 	%r<21>;
	.reg .b32 	%f<9>;
	.reg .b64 	%rd<10>;

	ld.param.u64 	%rd3, [_Z34rgb_to_y_u8_nhwc_vectorized_kernelPKhPhii_param_0];
	ld.param.u64 	%rd4, [_Z34rgb_to_y_u8_nhwc_vectorized_kernelPKhPhii_param_1];
	ld.param.u32 	%r11, [_Z34rgb_to_y_u8_nhwc_vectorized_kernelPKhPhii_param_2];
	ld.param.u32 	%r12, [_Z34rgb_to_y_u8_nhwc_vectorized_kernelPKhPhii_param_3];
	mov.u32 	%r13, %ctaid.x;
	mov.u32 	%r14, %ntid.x;
	mov.u32 	%r15, %tid.x;
	mad.lo.s32 	%r1, %r13, %r14, %r15;
	shl.b32 	%r19, %r1, 2;
	mul.lo.s32 	%r3, %r12, %r11;
	setp.ge.s32 	%p1, %r19, %r3;
	@%p1 bra 	$L__BB1_3;
	mul.lo.s32 	%r18, %r1, 12;
	cvta.to.global.u64 	%rd1, %rd3;
	cvta.to.global.u64 	%rd2, %rd4;
	mov.b32 	%r20, 1;
$L__BB1_2:
	add.s32 	%r17, %r20, -1;
	cvt.s64.s32 	%rd5, %r19;
	add.s64 	%rd6, %rd2, %rd5;
	cvt.s64.s32 	%rd7, %r18;
	add.s64 	%rd8, %rd1, %rd7;
	ld.global.nc.u8 	%rs1, [%rd8];
	cvt.u16.u8 	%rs2, %rs1;
	cvt.rn.f32.u16 	%f1, %rs2;
	ld.global.nc.u8 	%rs3, [%rd8+1];
	cvt.u16.u8 	%rs4, %rs3;
	cvt.rn.f32.u16 	%f2, %rs4;
	ld.global.nc.u8 	%rs5, [%rd8+2];
	cvt.u16.u8 	%rs6, %rs5;
	cvt.rn.f32.u16 	%f3, %rs6;
	mul.f32 	%f4, %f2, 0f3F1645A2;
	fma.rn.f32 	%f5, %f1, 0f3E991687, %f4;
	fma.rn.f32 	%f6, %f3, 0f3DE978D5, %f5;
	max.f32 	%f7, %f6, 0f00000000;
	min.f32 	%f8, %f7, 0f437F0000;
	cvt.rni.s64.f32 	%rd9, %f8;
	st.global.u8 	[%rd6], %rd9;
	setp.lt.u32 	%p2, %r17, 3;
	add.s32 	%r19, %r19, 1;
	setp.lt.s32 	%p3, %r19, %r3;
	and.pred  	%p4, %p2, %p3;
	add.s32 	%r20, %r20, 1;
	add.s32 	%r18, %r18, 3;
	@%p4 bra 	$L__BB1_2;
$L__BB1_3:
	ret;

}
	// .globl	_Z26fused_rgb_to_y_hist_kernelPKhPhiiiiPj
.visible .entry _Z26fused_rgb_to_y_hist_kernelPKhPhiiiiPj(
	.param .u64 .ptr .align 1 _Z26fused_rgb_to_y_hist_kernelPKhPhiiiiPj_param_0,
	.param .u64 .ptr .align 1 _Z26fused_rgb_to_y_hist_kernelPKhPhiiiiPj_param_1,
	.param .u32 _Z26fused_rgb_to_y_hist_kernelPKhPhiiiiPj_param_2,
	.param .u32 _Z26fused_rgb_to_y_hist_kernelPKhPhiiiiPj_param_3,
	.param .u32 _Z26fused_rgb_to_y_hist_kernelPKhPhiiiiPj_param_4,
	.param .u32 _Z26fused_rgb_to_y_hist_kernelPKhPhiiiiPj_param_5,
	.param .u64 .ptr .align 1 _Z26fused_rgb_to_y_hist_kernelPKhPhiiiiPj_param_6
)
{
	.reg .pred 	%p<50>;
	.reg .b16 	%rs<7>;
	.reg .b32 	%r<182>;
	.reg .b32 	%f<228>;
	.reg .b64 	%rd<26>;

	ld.param.u64 	%rd8, [_Z26fused_rgb_to_y_hist_kernelPKhPhiiiiPj_param_0];
	ld.param.u64 	%rd9, [_Z26fused_rgb_to_y_hist_kernelPKhPhiiiiPj_param_1];
	ld.param.u32 	%r67, [_Z26fused_rgb_to_y_hist_kernelPKhPhiiiiPj_param_2];
	ld.param.u32 	%r68, [_Z26fused_rgb_to_y_hist_kernelPKhPhiiiiPj_param_3];
	ld.param.u32 	%r69, [_Z26fused_rgb_to_y_hist_kernelPKhPhiiiiPj_param_4];
	ld.param.u32 	%r70, [_Z26fused_rgb_to_y_hist_kernelPKhPhiiiiPj_param_5];
	ld.param.u64 	%rd10, [_Z26fused_rgb_to_y_hist_kernelPKhPhiiiiPj_param_6];
	cvta.to.global.u64 	%rd1, %rd10;
	mov.u32 	%r1, %ctaid.x;
	mov.u32 	%r2, %ctaid.y;
	setp.ge.s32 	%p1, %r1, %r69;
	setp.ge.s32 	%p2, %r2, %r70;
	or.pred  	%p3, %p1, %p2;
	@%p3 bra 	$L__BB2_42;
	mov.u32 	%r181, %tid.x;
	setp.gt.u32 	%p4, %r181, 255;
	@%p4 bra 	$L__BB2_8;
	mov.u32 	%r4, %ntid.x;
	add.s32 	%r71, %r181, %r4;
	max.u32 	%r72, %r71, 256;
	setp.lt.u32 	%p5, %r71, 256;
	selp.u32 	%r73, 1, 0, %p5;
	add.s32 	%r74, %r71, %r73;
	sub.s32 	%r75, %r72, %r74;
	div.u32 	%r76, %r75, %r4;
	add.s32 	%r5, %r76, %r73;
	and.b32  	%r77, %r5, 3;
	setp.eq.s32 	%p6, %r77, 3;
	mov.u32 	%r171, %r181;
	@%p6 bra 	$L__BB2_5;
	add.s32 	%r78, %r5, 1;
	and.b32  	%r79, %r78, 3;
	shl.b32 	%r80, %r181, 2;
	mov.u32 	%r81, shist;
	add.s32 	%r168, %r81, %r80;
	shl.b32 	%r7, %r4, 2;
	neg.s32 	%r167, %r79;
	mad.lo.s32 	%r171, %r4, %r79, %r181;
$L__BB2_4:
	.pragma "nounroll";
	mov.b32 	%r82, 0;
	st.shared.u32 	[%r168], %r82;
	add.s32 	%r168, %r168, %r7;
	add.s32 	%r167, %r167, 1;
	setp.ne.s32 	%p7, %r167, 0;
	@%p7 bra 	$L__BB2_4;
$L__BB2_5:
	setp.lt.u32 	%p8, %r5, 3;
	@%p8 bra 	$L__BB2_8;
	shl.b32 	%r15, %r4, 2;
	shl.b32 	%r83, %r171, 2;
	mov.u32 	%r84, shist;
	add.s32 	%r170, %r84, %r83;
	shl.b32 	%r17, %r4, 4;
	shl.b32 	%r18, %r4, 3;
	mul.lo.s32 	%r19, %r4, 12;
$L__BB2_7:
	mov.b32 	%r85, 0;
	st.shared.u32 	[%r170], %r85;
	add.s32 	%r86, %r170, %r15;
	st.shared.u32 	[%r86], %r85;
	add.s32 	%r87, %r170, %r18;
	st.shared.u32 	[%r87], %r85;
	add.s32 	%r88, %r170, %r19;
	st.shared.u32 	[%r88], %r85;
	add.s32 	%r171, %r171, %r15;
	add.s32 	%r170, %r170, %r17;
	setp.lt.u32 	%p9, %r171, 256;
	@%p9 bra 	$L__BB2_7;
$L__BB2_8:
	bar.sync 	0;
	add.s32 	%r89, %r68, %r69;
	add.s32 	%r90, %r89, -1;
	div.s32 	%r91, %r90, %r69;
	add.s32 	%r92, %r67, %r70;
	add.s32 	%r93, %r92, -1;
	div.s32 	%r94, %r93, %r70;
	mul.lo.s32 	%r24, %r91, %r1;
	mul.lo.s32 	%r25, %r94, %r2;
	add.s32 	%r95, %r24, %r91;
	min.s32 	%r26, %r95, %r68;
	add.s32 	%r96, %r25, %r94;
	min.s32 	%r97, %r96, %r67;
	sub.s32 	%r27, %r26, %r24;
	sub.s32 	%r98, %r97, %r25;
	mul.lo.s32 	%r28, %r98, %r27;
	setp.ge.s32 	%p10, %r181, %r28;
	@%p10 bra 	$L__BB2_35;
	sub.s32 	%r29, %r24, %r26;
	mov.u32 	%r30, %ntid.x;
	cvta.to.global.u64 	%rd2, %rd8;
	cvta.to.global.u64 	%rd3, %rd9;
	mov.u32 	%r172, %r181;
$L__BB2_10:
	div.s32 	%r99, %r172, %r27;
	add.s32 	%r100, %r99, %r25;
	add.s32 	%r101, %r172, %r24;
	mad.lo.s32 	%r102, %r99, %r29, %r101;
	mad.lo.s32 	%r32, %r100, %r68, %r102;
	mul.lo.s32 	%r103, %r32, 3;
	cvt.s64.s32 	%rd11, %r103;
	add.s64 	%rd12, %rd2, %rd11;
	ld.global.nc.u8 	%rs1, [%rd12];
	cvt.u16.u8 	%rs2, %rs1;
	cvt.rn.f32.u16 	%f29, %rs2;
	ld.global.nc.u8 	%rs3, [%rd12+1];
	cvt.u16.u8 	%rs4, %rs3;
	cvt.rn.f32.u16 	%f30, %rs4;
	ld.global.nc.u8 	%rs5, [%rd12+2];
	cvt.u16.u8 	%rs6, %rs5;
	cvt.rn.f32.u16 	%f31, %rs6;
	div.rn.f32 	%f1, %f29, 0f437F0000;
	div.rn.f32 	%f2, %f30, 0f437F0000;
	div.rn.f32 	%f3, %f31, 0f437F0000;
	setp.leu.f32 	%p11, %f1, 0f3D25AEE6;
	@%p11 bra 	$L__BB2_16;
	add.f32 	%f33, %f1, 0f3D6147AE;
	div.rn.f32 	%f4, %f33, 0f3F870A3D;
	abs.f32 	%f5, %f4;
	setp.eq.f32 	%p12, %f4, 0f3F800000;
	mov.f32 	%f224, 0f3F800000;
	@%p12 bra 	$L__BB2_17;
	setp.num.f32 	%p13, %f5, %f5;
	@%p13 bra 	$L__BB2_14;
	mov.f32 	%f89, 0f4019999A;
	add.rn.f32 	%f224, %f4, %f89;
	bra.uni 	$L__BB2_17;
$L__BB2_14:
	setp.lt.f32 	%p14, %f5, 0f00800000;
	mul.f32 	%f34, %f5, 0f4B800000;
	selp.f32 	%f35, %f34, %f5, %p14;
	mov.b32 	%r104, %f35;
	add.s32 	%r105, %r104, -1060439283;
	and.b32  	%r106, %r105, -8388608;
	sub.s32 	%r107, %r104, %r106;
	mov.b32 	%f36, %r107;
	cvt.rn.f32.s32 	%f37, %r106;
	selp.f32 	%f38, 0fC1C00000, 0f00000000, %p14;
	fma.rn.f32 	%f39, %f37, 0f34000000, %f38;
	add.f32 	%f40, %f36, 0fBF800000;
	add.f32 	%f41, %f36, 0f3F800000;
	rcp.approx.ftz.f32 	%f42, %f41;
	add.f32 	%f43, %f40, %f40;
	mul.f32 	%f44, %f43, %f42;
	mul.f32 	%f45, %f44, %f44;
	neg.f32 	%f46, %f44;
	sub.f32 	%f47, %f40, %f44;
	add.f32 	%f48, %f47, %f47;
	fma.rn.f32 	%f49, %f46, %f40, %f48;
	mul.rn.f32 	%f50, %f42, %f49;
	fma.rn.f32 	%f51, %f45, 0f3A2C32E4, 0f3B52E7DB;
	fma.rn.f32 	%f52, %f51, %f45, 0f3C93BB73;
	fma.rn.f32 	%f53, %f52, %f45, 0f3DF6384F;
	mul.rn.f32 	%f54, %f53, %f45;
	fma.rn.f32 	%f55, %f44, 0f3FB8AA3B, %f39;
	mul.f32 	%f56, %f54, 0f40400000;
	sub.f32 	%f57, %f39, %f55;
	fma.rn.f32 	%f58, %f44, 0f3FB8AA3B, %f57;
	fma.rn.f32 	%f59, %f50, 0f3FB8AA3B, %f58;
	fma.rn.f32 	%f60, %f44, 0f32A55E34, %f59;
	fma.rn.f32 	%f61, %f56, %f50, %f60;
	fma.rn.f32 	%f62, %f54, %f44, %f61;
	add.rn.f32 	%f63, %f55, %f62;
	mov.f32 	%f64, 0f4019999A;
	mul.rn.f32 	%f65, %f63, %f64;
	cvt.rni.f32.f32 	%f66, %f65;
	sub.f32 	%f67, %f65, %f66;
	neg.f32 	%f68, %f65;
	fma.rn.f32 	%f69, %f63, 0f4019999A, %f68;
	neg.f32 	%f70, %f55;
	add.rn.f32 	%f71, %f63, %f70;
	neg.f32 	%f72, %f71;
	add.rn.f32 	%f73, %f62, %f72;
	fma.rn.f32 	%f74, %f73, 0f4019999A, %f69;
	add.f32 	%f75, %f67, %f74;
	setp.gt.f32 	%p15, %f66, 0f00000000;
	selp.b32 	%r108, 0, -2097152000, %p15;
	setp.neu.f32 	%p16, %f4, 0f00000000;
	setp.neu.f32 	%p17, %f5, 0f7F800000;
	setp.lt.f32 	%p18, %f65, 0f00000000;
	selp.f32 	%f76, 0f00000000, 0f7F800000, %p18;
	abs.f32 	%f77, %f65;
	setp.gt.f32 	%p19, %f77, 0f43180000;
	cvt.rzi.s32.f32 	%r109, %f66;
	shl.b32 	%r110, %r109, 23;
	sub.s32 	%r111, %r110, %r108;
	mov.b32 	%f78, %r111;
	add.s32 	%r112, %r108, 2130706432;
	mov.b32 	%f79, %r112;
	fma.rn.f32 	%f80, %f75, 0f391FCB8E, 0f3AAF85ED;
	fma.rn.f32 	%f81, %f80, %f75, 0f3C1D9856;
	fma.rn.f32 	%f82, %f81, %f75, 0f3D6357BB;
	fma.rn.f32 	%f83, %f82, %f75, 0f3E75FDEC;
	fma.rn.f32 	%f84, %f83, %f75, 0f3F317218;
	fma.rn.f32 	%f85, %f84, %f75, 0f3F800000;
	mul.f32 	%f86, %f85, %f79;
	mul.f32 	%f87, %f86, %f78;
	selp.f32 	%f224, %f76, %f87, %p19;
	and.pred  	%p20, %p16, %p17;
	@%p20 bra 	$L__BB2_17;
	add.f32 	%f88, %f4, %f4;
	mov.b32 	%r113, %f88;
	and.b32  	%r114, %r113, 2147483647;
	mov.b32 	%f224, %r114;
	bra.uni 	$L__BB2_17;
$L__BB2_16:
	div.rn.f32 	%f224, %f1, 0f414EB852;
$L__BB2_17:
	setp.leu.f32 	%p21, %f2, 0f3D25AEE6;
	@%p21 bra 	$L__BB2_23;
	add.f32 	%f91, %f2, 0f3D6147AE;
	div.rn.f32 	%f11, %f91, 0f3F870A3D;
	abs.f32 	%f12, %f11;
	setp.eq.f32 	%p22, %f11, 0f3F800000;
	mov.f32 	%f225, 0f3F800000;
	@%p22 bra 	$L__BB2_24;
	setp.num.f32 	%p23, %f12, %f12;
	@%p23 bra 	$L__BB2_21;
	mov.f32 	%f147, 0f4019999A;
	add.rn.f32 	%f225, %f11, %f147;
	bra.uni 	$L__BB2_24;
$L__BB2_21:
	setp.lt.f32 	%p24, %f12, 0f00800000;
	mul.f32 	%f92, %f12, 0f4B800000;
	selp.f32 	%f93, %f92, %f12, %p24;
	mov.b32 	%r115, %f93;
	add.s32 	%r116, %r115, -1060439283;
	and.b32  	%r117, %r116, -8388608;
	sub.s32 	%r118, %r115, %r117;
	mov.b32 	%f94, %r118;
	cvt.rn.f32.s32 	%f95, %r117;
	selp.f32 	%f96, 0fC1C00000, 0f00000000, %p24;
	fma.rn.f32 	%f97, %f95, 0f34000000, %f96;
	add.f32 	%f98, %f94, 0fBF800000;
	add.f32 	%f99, %f94, 0f3F800000;
	rcp.approx.ftz.f32 	%f100, %f99;
	add.f32 	%f101, %f98, %f98;
	mul.f32 	%f102, %f101, %f100;
	mul.f32 	%f103, %f102, %f102;
	neg.f32 	%f104, %f102;
	sub.f32 	%f105, %f98, %f102;
	add.f32 	%f106, %f105, %f105;
	fma.rn.f32 	%f107, %f104, %f98, %f106;
	mul.rn.f32 	%f108, %f100, %f107;
	fma.rn.f32 	%f109, %f103, 0f3A2C32E4, 0f3B52E7DB;
	fma.rn.f32 	%f110, %f109, %f103, 0f3C93BB73;
	fma.rn.f32 	%f111, %f110, %f103, 0f3DF6384F;
	mul.rn.f32 	%f112, %f111, %f103;
	fma.rn.f32 	%f113, %f102, 0f3FB8AA3B, %f97;
	mul.f32 	%f114, %f112, 0f40400000;
	sub.f32 	%f115, %f97, %f113;
	fma.rn.f32 	%f116, %f102, 0f3FB8AA3B, %f115;
	fma.rn.f32 	%f117, %f108, 0f3FB8AA3B, %f116;
	fma.rn.f32 	%f118, %f102, 0f32A55E34, %f117;
	fma.rn.f32 	%f119, %f114, %f108, %f118;
	fma.rn.f32 	%f120, %f112, %f102, %f119;
	add.rn.f32 	%f121, %f113, %f120;
	mov.f32 	%f122, 0f4019999A;
	mul.rn.f32 	%f123, %f121, %f122;
	cvt.rni.f32.f32 	%f124, %f123;
	sub.f32 	%f125, %f123, %f124;
	neg.f32 	%f126, %f123;
	fma.rn.f32 	%f127, %f121, 0f4019999A, %f126;
	neg.f32 	%f128, %f113;
	add.rn.f32 	%f129, %f121, %f128;
	neg.f32 	%f130, %f129;
	add.rn.f32 	%f131, %f120, %f130;
	fma.rn.f32 	%f132, %f131, 0f4019999A, %f127;
	add.f32 	%f133, %f125, %f132;
	setp.gt.f32 	%p25, %f124, 0f00000000;
	selp.b32 	%r119, 0, -2097152000, %p25;
	setp.neu.f32 	%p26, %f11, 0f00000000;
	setp.neu.f32 	%p27, %f12, 0f7F800000;
	setp.lt.f32 	%p28, %f123, 0f00000000;
	selp.f32 	%f134, 0f00000000, 0f7F800000, %p28;
	abs.f32 	%f135, %f123;
	setp.gt.f32 	%p29, %f135, 0f43180000;
	cvt.rzi.s32.f32 	%r120, %f124;
	shl.b32 	%r121, %r120, 23;
	sub.s32 	%r122, %r121, %r119;
	mov.b32 	%f136, %r122;
	add.s32 	%r123, %r119, 2130706432;
	mov.b32 	%f137, %r123;
	fma.rn.f32 	%f138, %f133, 0f391FCB8E, 0f3AAF85ED;
	fma.rn.f32 	%f139, %f138, %f133, 0f3C1D9856;
	fma.rn.f32 	%f140, %f139, %f133, 0f3D6357BB;
	fma.rn.f32 	%f141, %f140, %f133, 0f3E75FDEC;
	fma.rn.f32 	%f142, %f141, %f133, 0f3F317218;
	fma.rn.f32 	%f143, %f142, %f133, 0f3F800000;
	mul.f32 	%f144, %f143, %f137;
	mul.f32 	%f145, %f144, %f136;
	selp.f32 	%f225, %f134, %f145, %p29;
	and.pred  	%p30, %p26, %p27;
	@%p30 bra 	$L__BB2_24;
	add.f32 	%f146, %f11, %f11;
	mov.b32 	%r124, %f146;
	and.b32  	%r125, %r124, 2147483647;
	mov.b32 	%f225, %r125;
	bra.uni 	$L__BB2_24;
$L__BB2_23:
	div.rn.f32 	%f225, %f2, 0f414EB852;
$L__BB2_24:
	setp.leu.f32 	%p31, %f3, 0f3D25AEE6;
	@%p31 bra 	$L__BB2_30;
	add.f32 	%f149, %f3, 0f3D6147AE;
	div.rn.f32 	%f18, %f149, 0f3F870A3D;
	abs.f32 	%f19, %f18;
	setp.eq.f32 	%p32, %f18, 0f3F800000;
	mov.f32 	%f226, 0f3F800000;
	@%p32 bra 	$L__BB2_31;
	setp.num.f32 	%p33, %f19, %f19;
	@%p33 bra 	$L__BB2_28;
	mov.f32 	%f205, 0f4019999A;
	add.rn.f32 	%f226, %f18, %f205;
	bra.uni 	$L__BB2_31;
$L__BB2_28:
	setp.lt.f32 	%p34, %f19, 0f00800000;
	mul.f32 	%f150, %f19, 0f4B800000;
	selp.f32 	%f151, %f150, %f19, %p34;
	mov.b32 	%r126, %f151;
	add.s32 	%r127, %r126, -1060439283;
	and.b32  	%r128, %r127, -8388608;
	sub.s32 	%r129, %r126, %r128;
	mov.b32 	%f152, %r129;
	cvt.rn.f32.s32 	%f153, %r128;
	selp.f32 	%f154, 0fC1C00000, 0f00000000, %p34;
	fma.rn.f32 	%f155, %f153, 0f34000000, %f154;
	add.f32 	%f156, %f152, 0fBF800000;
	add.f32 	%f157, %f152, 0f3F800000;
	rcp.approx.ftz.f32 	%f158, %f157;
	add.f32 	%f159, %f156, %f156;
	mul.f32 	%f160, %f159, %f158;
	mul.f32 	%f161, %f160, %f160;
	neg.f32 	%f162, %f160;
	sub.f32 	%f163, %f156, %f160;
	add.f32 	%f164, %f163, %f163;
	fma.rn.f32 	%f165, %f162, %f156, %f164;
	mul.rn.f32 	%f166, %f158, %f165;
	fma.rn.f32 	%f167, %f161, 0f3A2C32E4, 0f3B52E7DB;
	fma.rn.f32 	%f168, %f167, %f161, 0f3C93BB73;
	fma.rn.f32 	%f169, %f168, %f161, 0f3DF6384F;
	mul.rn.f32 	%f170, %f169, %f161;
	fma.rn.f32 	%f171, %f160, 0f3FB8AA3B, %f155;
	mul.f32 	%f172, %f170, 0f40400000;
	sub.f32 	%f173, %f155, %f171;
	fma.rn.f32 	%f174, %f160, 0f3FB8AA3B, %f173;
	fma.rn.f32 	%f175, %f166, 0f3FB8AA3B, %f174;
	fma.rn.f32 	%f176, %f160, 0f32A55E34, %f175;
	fma.rn.f32 	%f177, %f172, %f166, %f176;
	fma.rn.f32 	%f178, %f170, %f160, %f177;
	add.rn.f32 	%f179, %f171, %f178;
	mov.f32 	%f180, 0f4019999A;
	mul.rn.f32 	%f181, %f179, %f180;
	cvt.rni.f32.f32 	%f182, %f181;
	sub.f32 	%f183, %f181, %f182;
	neg.f32 	%f184, %f181;
	fma.rn.f32 	%f185, %f179, 0f4019999A, %f184;
	neg.f32 	%f186, %f171;
	add.rn.f32 	%f187, %f179, %f186;
	neg.f32 	%f188, %f187;
	add.rn.f32 	%f189, %f178, %f188;
	fma.rn.f32 	%f190, %f189, 0f4019999A, %f185;
	add.f32 	%f191, %f183, %f190;
	setp.gt.f32 	%p35, %f182, 0f00000000;
	selp.b32 	%r130, 0, -2097152000, %p35;
	setp.neu.f32 	%p36, %f18, 0f00000000;
	setp.neu.f32 	%p37, %f19, 0f7F800000;
	setp.lt.f32 	%p38, %f181, 0f00000000;
	selp.f32 	%f192, 0f00000000, 0f7F800000, %p38;
	abs.f32 	%f193, %f181;
	setp.gt.f32 	%p39, %f193, 0f43180000;
	cvt.rzi.s32.f32 	%r131, %f182;
	shl.b32 	%r132, %r131, 23;
	sub.s32 	%r133, %r132, %r130;
	mov.b32 	%f194, %r133;
	add.s32 	%r134, %r130, 2130706432;
	mov.b32 	%f195, %r134;
	fma.rn.f32 	%f196, %f191, 0f391FCB8E, 0f3AAF85ED;
	fma.rn.f32 	%f197, %f196, %f191, 0f3C1D9856;
	fma.rn.f32 	%f198, %f197, %f191, 0f3D6357BB;
	fma.rn.f32 	%f199, %f198, %f191, 0f3E75FDEC;
	fma.rn.f32 	%f200, %f199, %f191, 0f3F317218;
	fma.rn.f32 	%f201, %f200, %f191, 0f3F800000;
	mul.f32 	%f202, %f201, %f195;
	mul.f32 	%f203, %f202, %f194;
	selp.f32 	%f226, %f192, %f203, %p39;
	and.pred  	%p40, %p36, %p37;
	@%p40 bra 	$L__BB2_31;
	add.f32 	%f204, %f18, %f18;
	mov.b32 	%r135, %f204;
	and.b32  	%r136, %r135, 2147483647;
	mov.b32 	%f226, %r136;
	bra.uni 	$L__BB2_31;
$L__BB2_30:
	div.rn.f32 	%f226, %f3, 0f414EB852;
$L__BB2_31:
	mul.f32 	%f206, %f225, 0f3F3714BA;
	fma.rn.f32 	%f207, %f224, 0f3E59C66D, %f206;
	fma.rn.f32 	%f25, %f226, 0f3D93CD57, %f207;
	setp.leu.f32 	%p41, %f25, 0f3C1118C2;
	@%p41 bra 	$L__BB2_33;
	abs.f32 	%f208, %f25;
	lg2.approx.f32 	%f209, %f208;
	mul.f32 	%f210, %f209, 0fBF2AAAAB;
	ex2.approx.ftz.f32 	%f211, %f210;
	mul.f32 	%f212, %f208, %f211;
	neg.f32 	%f213, %f212;
	mul.f32 	%f214, %f211, %f213;
	fma.rn.f32 	%f215, %f212, %f214, 0f3F800000;
	mul.f32 	%f216, %f215, 0f3EAAAAAB;
	fma.rn.f32 	%f217, %f212, %f216, %f212;
	add.f32 	%f218, %f25, %f25;
	setp.eq.f32 	%p42, %f218, %f25;
	selp.f32 	%f227, %f218, %f217, %p42;
	bra.uni 	$L__BB2_34;
$L__BB2_33:
	fma.rn.f32 	%f227, %f25, 0f40F92F1B, 0f3E0D3DCB;
$L__BB2_34:
	fma.rn.f32 	%f219, %f227, 0f42E80000, 0fC1800000;
	mul.f32 	%f220, %f219, 0f437F0000;
	div.rn.f32 	%f221, %f220, 0f42C80000;
	max.f32 	%f222, %f221, 0f00000000;
	min.f32 	%f223, %f222, 0f437F0000;
	cvt.rni.s64.f32 	%rd13, %f223;
	cvt.s64.s32 	%rd14, %r32;
	add.s64 	%rd15, %rd3, %rd14;
	st.global.u8 	[%rd15], %rd13;
	cvt.u32.u64 	%r137, %rd13;
	shl.b32 	%r138, %r137, 2;
	and.b32  	%r139, %r138, 1020;
	mov.u32 	%r140, shist;
	add.s32 	%r141, %r140, %r139;
	atom.shared.add.u32 	%r142, [%r141], 1;
	add.s32 	%r172, %r172, %r30;
	setp.lt.s32 	%p43, %r172, %r28;
	@%p43 bra 	$L__BB2_10;
$L__BB2_35:
	setp.gt.u32 	%p44, %r181, 255;
	bar.sync 	0;
	mad.lo.s32 	%r143, %r69, %r2, %r1;
	shl.b32 	%r34, %r143, 8;
	@%p44 bra 	$L__BB2_42;
	mov.u32 	%r35, %ntid.x;
	add.s32 	%r144, %r181, %r35;
	max.u32 	%r145, %r144, 256;
	setp.lt.u32 	%p45, %r144, 256;
	selp.u32 	%r146, 1, 0, %p45;
	add.s32 	%r147, %r144, %r146;
	sub.s32 	%r148, %r145, %r147;
	div.u32 	%r149, %r148, %r35;
	add.s32 	%r36, %r149, %r146;
	and.b32  	%r150, %r36, 3;
	setp.eq.s32 	%p46, %r150, 3;
	@%p46 bra 	$L__BB2_39;
	add.s32 	%r151, %r36, 1;
	and.b32  	%r152, %r151, 3;
	add.s32 	%r153, %r181, %r34;
	mul.wide.u32 	%rd16, %r153, 4;
	add.s64 	%rd25, %rd1, %rd16;
	mul.wide.u32 	%rd5, %r35, 4;
	shl.b32 	%r154, %r181, 2;
	mov.u32 	%r155, shist;
	add.s32 	%r174, %r155, %r154;
	shl.b32 	%r38, %r35, 2;
	neg.s32 	%r173, %r152;
	mad.lo.s32 	%r181, %r35, %r152, %r181;
$L__BB2_38:
	.pragma "nounroll";
	ld.shared.u32 	%r156, [%r174];
	st.global.u32 	[%rd25], %r156;
	add.s64 	%rd25, %rd25, %rd5;
	add.s32 	%r174, %r174, %r38;
	add.s32 	%r173, %r173, 1;
	setp.ne.s32 	%p47, %r173, 0;
	@%p47 bra 	$L__BB2_38;
$L__BB2_39:
	setp.lt.u32 	%p48, %r36, 3;
	@%p48 bra 	$L__BB2_42;
	shl.b32 	%r46, %r35, 2;
	shl.b32 	%r157, %r181, 2;
	mov.u32 	%r158, shist;
	add.s32 	%r180, %r158, %r157;
	shl.b32 	%r48, %r35, 4;
	shl.b32 	%r49, %r35, 3;
	mul.lo.s32 	%r50, %r35, 12;
	add.s32 	%r176, %r181, %r34;
	add.s32 	%r179, %r176, %r35;
	shl.b32 	%r159, %r35, 1;
	add.s32 	%r178, %r176, %r159;
	mad.lo.s32 	%r177, %r35, 3, %r176;
$L__BB2_41:
	ld.shared.u32 	%r160, [%r180];
	mul.wide.u32 	%rd17, %r176, 4;
	add.s64 	%rd18, %rd1, %rd17;
	st.global.u32 	[%rd18], %r160;
	add.s32 	%r161, %r180, %r46;
	ld.shared.u32 	%r162, [%r161];
	mul.wide.u32 	%rd19, %r179, 4;
	add.s64 	%rd20, %rd1, %rd19;
	st.global.u32 	[%rd20], %r162;
	add.s32 	%r163, %r180, %r49;
	ld.shared.u32 	%r164, [%r163];
	mul.wide.u32 	%rd21, %r178, 4;
	add.s64 	%rd22, %rd1, %rd21;
	st.global.u32 	[%rd22], %r164;
	add.s32 	%r165, %r180, %r50;
	ld.shared.u32 	%r166, [%r165];
	mul.wide.u32 	%rd23, %r177, 4;
	add.s64 	%rd24, %rd1, %rd23;
	st.global.u32 	[%rd24], %r166;
	add.s32 	%r181, %r181, %r46;
	add.s32 	%r180, %r180, %r48;
	add.s32 	%r179, %r179, %r46;
	add.s32 	%r178, %r178, %r46;
	add.s32 	%r177, %r177, %r46;
	add.s32 	%r176, %r176, %r46;
	setp.lt.u32 	%p49, %r181, 256;
	@%p49 bra 	$L__BB2_41;
$L__BB2_42:
	ret;

}
	// .globl	_Z39hist_per_tile_256_warp_optimized_kernelPKhiiiiPj
.visible .entry _Z39hist_per_tile_256_warp_optimized_kernelPKhiiiiPj(
	.param .u64 .ptr .align 1 _Z39hist_per_tile_256_warp_optimized_kernelPKhiiiiPj_param_0,
	.param .u32 _Z39hist_per_tile_256_warp_optimized_kernelPKhiiiiPj_param_1,
	.param .u32 _Z39hist_per_tile_256_warp_optimized_kernelPKhiiiiPj_param_2,
	.param .u32 _Z39hist_per_tile_256_warp_optimized_kernelPKhiiiiPj_param_3,
	.param .u32 _Z39hist_per_tile_256_warp_optimized_kernelPKhiiiiPj_param_4,
	.param .u64 .ptr .align 1 _Z39hist_per_tile_256_warp_optimized_kernelPKhiiiiPj_param_5
)
{
	.reg .pred 	%p<24>;
	.reg .b16 	%rs<2>;
	.reg .b32 	%r<227>;
	.reg .b64 	%rd<21>;

	ld.param.u64 	%rd7, [_Z39hist_per_tile_256_warp_optimized_kernelPKhiiiiPj_param_0];
	ld.param.u32 	%r85, [_Z39hist_per_tile_256_warp_optimized_kernelPKhiiiiPj_param_1];
	ld.param.u32 	%r86, [_Z39hist_per_tile_256_warp_optimized_kernelPKhiiiiPj_param_2];
	ld.param.u32 	%r87, [_Z39hist_per_tile_256_warp_optimized_kernelPKhiiiiPj_param_3];
	ld.param.u32 	%r88, [_Z39hist_per_tile_256_warp_optimized_kernelPKhiiiiPj_param_4];
	ld.param.u64 	%rd8, [_Z39hist_per_tile_256_warp_optimized_kernelPKhiiiiPj_param_5];
	cvta.to.global.u64 	%rd1, %rd8;
	mov.u32 	%r1, %ntid.x;
	shr.u32 	%r2, %r1, 5;
	mov.u32 	%r3, %ctaid.x;
	mov.u32 	%r4, %ctaid.y;
	setp.ge.s32 	%p1, %r3, %r87;
	setp.ge.s32 	%p2, %r4, %r88;
	or.pred  	%p3, %p1, %p2;
	@%p3 bra 	$L__BB3_30;
	mov.u32 	%r226, %tid.x;
	and.b32  	%r204, %r226, 31;
	shl.b32 	%r89, %r226, 3;
	and.b32  	%r7, %r89, 7936;
	shl.b32 	%r8, %r2, 10;
	mov.u32 	%r201, %r204;
$L__BB3_2:
	add.s32 	%r90, %r7, %r201;
	shl.b32 	%r91, %r90, 2;
	mov.u32 	%r92, shist;
	add.s32 	%r93, %r92, %r91;
	mov.b32 	%r94, 0;
	st.shared.u32 	[%r93], %r94;
	add.s32 	%r10, %r201, 32;
	setp.lt.u32 	%p4, %r201, 224;
	mov.u32 	%r201, %r10;
	@%p4 bra 	$L__BB3_2;
	add.s32 	%r11, %r92, %r8;
	setp.gt.u32 	%p5, %r226, 31;
	@%p5 bra 	$L__BB3_6;
	mov.u32 	%r202, %r204;
$L__BB3_5:
	shl.b32 	%r96, %r202, 2;
	add.s32 	%r97, %r11, %r96;
	mov.b32 	%r98, 0;
	st.shared.u32 	[%r97], %r98;
	add.s32 	%r13, %r202, 32;
	setp.lt.u32 	%p6, %r202, 224;
	mov.u32 	%r202, %r13;
	@%p6 bra 	$L__BB3_5;
$L__BB3_6:
	bar.sync 	0;
	add.s32 	%r99, %r86, %r87;
	add.s32 	%r100, %r99, -1;
	div.s32 	%r101, %r100, %r87;
	add.s32 	%r102, %r85, %r88;
	add.s32 	%r103, %r102, -1;
	div.s32 	%r104, %r103, %r88;
	mul.lo.s32 	%r14, %r101, %r3;
	mul.lo.s32 	%r15, %r104, %r4;
	add.s32 	%r105, %r14, %r101;
	min.s32 	%r16, %r105, %r86;
	add.s32 	%r106, %r15, %r104;
	min.s32 	%r107, %r106, %r85;
	sub.s32 	%r17, %r16, %r14;
	sub.s32 	%r108, %r107, %r15;
	mul.lo.s32 	%r18, %r108, %r17;
	setp.ge.s32 	%p7, %r226, %r18;
	@%p7 bra 	$L__BB3_9;
	sub.s32 	%r19, %r14, %r16;
	cvta.to.global.u64 	%rd2, %rd7;
	mov.u32 	%r203, %r226;
$L__BB3_8:
	div.s32 	%r109, %r203, %r17;
	add.s32 	%r110, %r109, %r15;
	add.s32 	%r111, %r203, %r14;
	mad.lo.s32 	%r112, %r109, %r19, %r111;
	mad.lo.s32 	%r113, %r110, %r86, %r112;
	cvt.s64.s32 	%rd9, %r113;
	add.s64 	%rd10, %rd2, %rd9;
	ld.global.nc.u8 	%rs1, [%rd10];
	cvt.u32.u8 	%r114, %rs1;
	add.s32 	%r115, %r7, %r114;
	shl.b32 	%r116, %r115, 2;
	add.s32 	%r118, %r92, %r116;
	atom.shared.add.u32 	%r119, [%r118], 1;
	add.s32 	%r203, %r203, %r1;
	setp.lt.s32 	%p8, %r203, %r18;
	@%p8 bra 	$L__BB3_8;
$L__BB3_9:
	bar.sync 	0;
	add.s32 	%r22, %r2, -1;
	and.b32  	%r120, %r2, 7;
	add.s32 	%r23, %r120, -1;
	and.b32  	%r24, %r2, 56;
	and.b32  	%r25, %r1, 224;
	and.b32  	%r26, %r1, 96;
	and.b32  	%r27, %r1, 32;
	and.b32  	%r122, %r2, 134217720;
	neg.s32 	%r28, %r122;
$L__BB3_10:
	mov.u32 	%r29, %r204;
	setp.lt.u32 	%p9, %r1, 32;
	mov.b32 	%r217, 0;
	@%p9 bra 	$L__BB3_22;
	setp.lt.u32 	%p10, %r22, 7;
	mov.b32 	%r212, 0;
	mov.u32 	%r217, %r212;
	@%p10 bra 	$L__BB3_14;
	shl.b32 	%r127, %r29, 2;
	add.s32 	%r129, %r92, %r127;
	add.s32 	%r205, %r129, 4096;
	mov.b32 	%r217, 0;
	mov.u32 	%r206, %r28;
$L__BB3_13:
	.pragma "nounroll";
	ld.shared.u32 	%r130, [%r205+-4096];
	add.s32 	%r131, %r130, %r217;
	ld.shared.u32 	%r132, [%r205+-3072];
	add.s32 	%r133, %r132, %r131;
	ld.shared.u32 	%r134, [%r205+-2048];
	add.s32 	%r135, %r134, %r133;
	ld.shared.u32 	%r136, [%r205+-1024];
	add.s32 	%r137, %r136, %r135;
	ld.shared.u32 	%r138, [%r205];
	add.s32 	%r139, %r138, %r137;
	ld.shared.u32 	%r140, [%r205+1024];
	add.s32 	%r141, %r140, %r139;
	ld.shared.u32 	%r142, [%r205+2048];
	add.s32 	%r143, %r142, %r141;
	ld.shared.u32 	%r144, [%r205+3072];
	add.s32 	%r217, %r144, %r143;
	add.s32 	%r206, %r206, 8;
	add.s32 	%r205, %r205, 8192;
	setp.ne.s32 	%p11, %r206, 0;
	mov.u32 	%r212, %r24;
	@%p11 bra 	$L__BB3_13;
$L__BB3_14:
	setp.eq.s32 	%p12, %r25, 0;
	@%p12 bra 	$L__BB3_22;
	setp.lt.u32 	%p13, %r23, 3;
	@%p13 bra 	$L__BB3_17;
	shl.b32 	%r146, %r212, 8;
	add.s32 	%r147, %r146, %r29;
	shl.b32 	%r148, %r147, 2;
	add.s32 	%r150, %r92, %r148;
	ld.shared.u32 	%r151, [%r150];
	add.s32 	%r152, %r151, %r217;
	ld.shared.u32 	%r153, [%r150+1024];
	add.s32 	%r154, %r153, %r152;
	ld.shared.u32 	%r155, [%r150+2048];
	add.s32 	%r156, %r155, %r154;
	ld.shared.u32 	%r157, [%r150+3072];
	add.s32 	%r217, %r157, %r156;
	add.s32 	%r212, %r212, 4;
$L__BB3_17:
	setp.eq.s32 	%p14, %r26, 0;
	@%p14 bra 	$L__BB3_22;
	setp.eq.s32 	%p15, %r26, 32;
	@%p15 bra 	$L__BB3_20;
	shl.b32 	%r159, %r212, 8;
	add.s32 	%r160, %r159, %r29;
	shl.b32 	%r161, %r160, 2;
	add.s32 	%r163, %r92, %r161;
	ld.shared.u32 	%r164, [%r163];
	add.s32 	%r165, %r164, %r217;
	ld.shared.u32 	%r166, [%r163+1024];
	add.s32 	%r217, %r166, %r165;
	add.s32 	%r212, %r212, 2;
$L__BB3_20:
	setp.eq.s32 	%p16, %r27, 0;
	@%p16 bra 	$L__BB3_22;
	shl.b32 	%r167, %r212, 8;
	add.s32 	%r168, %r167, %r29;
	shl.b32 	%r169, %r168, 2;
	add.s32 	%r171, %r92, %r169;
	ld.shared.u32 	%r172, [%r171];
	add.s32 	%r217, %r172, %r217;
$L__BB3_22:
	shl.b32 	%r173, %r29, 2;
	add.s32 	%r174, %r11, %r173;
	st.shared.u32 	[%r174], %r217;
	add.s32 	%r204, %r29, 32;
	setp.lt.u32 	%p17, %r29, 224;
	@%p17 bra 	$L__BB3_10;
	bar.sync 	0;
	mad.lo.s32 	%r175, %r87, %r4, %r3;
	shl.b32 	%r53, %r175, 8;
	setp.gt.u32 	%p18, %r226, 255;
	@%p18 bra 	$L__BB3_30;
	add.s32 	%r176, %r226, %r1;
	max.u32 	%r177, %r176, 256;
	setp.lt.u32 	%p19, %r176, 256;
	selp.u32 	%r178, 1, 0, %p19;
	add.s32 	%r179, %r176, %r178;
	sub.s32 	%r180, %r177, %r179;
	div.u32 	%r181, %r180, %r1;
	add.s32 	%r54, %r181, %r178;
	and.b32  	%r182, %r54, 3;
	setp.eq.s32 	%p20, %r182, 3;
	@%p20 bra 	$L__BB3_27;
	add.s32 	%r183, %r54, 1;
	and.b32  	%r184, %r183, 3;
	add.s32 	%r185, %r226, %r53;
	mul.wide.u32 	%rd11, %r185, 4;
	add.s64 	%rd20, %rd1, %rd11;
	mul.wide.u32 	%rd4, %r1, 4;
	shl.b32 	%r186, %r226, 2;
	add.s32 	%r187, %r8, %r186;
	add.s32 	%r219, %r92, %r187;
	shl.b32 	%r56, %r1, 2;
	neg.s32 	%r218, %r184;
	mad.lo.s32 	%r226, %r1, %r184, %r226;
$L__BB3_26:
	.pragma "nounroll";
	ld.shared.u32 	%r189, [%r219];
	st.global.u32 	[%rd20], %r189;
	add.s64 	%rd20, %rd20, %rd4;
	add.s32 	%r219, %r219, %r56;
	add.s32 	%r218, %r218, 1;
	setp.ne.s32 	%p21, %r218, 0;
	@%p21 bra 	$L__BB3_26;
$L__BB3_27:
	setp.lt.u32 	%p22, %r54, 3;
	@%p22 bra 	$L__BB3_30;
	shl.b32 	%r64, %r1, 2;
	shl.b32 	%r190, %r226, 2;
	add.s32 	%r191, %r8, %r190;
	add.s32 	%r225, %r92, %r191;
	shl.b32 	%r66, %r1, 4;
	shl.b32 	%r67, %r1, 3;
	mul.lo.s32 	%r68, %r1, 12;
	add.s32 	%r221, %r226, %r53;
	add.s32 	%r224, %r221, %r1;
	shl.b32 	%r193, %r1, 1;
	add.s32 	%r223, %r221, %r193;
	mad.lo.s32 	%r222, %r1, 3, %r221;
$L__BB3_29:
	ld.shared.u32 	%r194, [%r225];
	mul.wide.u32 	%rd12, %r221, 4;
	add.s64 	%rd13, %rd1, %rd12;
	st.global.u32 	[%rd13], %r194;
	add.s32 	%r195, %r225, %r64;
	ld.shared.u32 	%r196, [%r195];
	mul.wide.u32 	%rd14, %r224, 4;
	add.s64 	%rd15, %rd1, %rd14;
	st.global.u32 	[%rd15], %r196;
	add.s32 	%r197, %r225, %r67;
	ld.shared.u32 	%r198, [%r197];
	mul.wide.u32 	%rd16, %r223, 4;
	add.s64 	%rd17, %rd1, %rd16;
	st.global.u32 	[%rd17], %r198;
	add.s32 	%r199, %r225, %r68;
	ld.shared.u32 	%r200, [%r199];
	mul.wide.u32 	%rd18, %r222, 4;
	add.s64 	%rd19, %rd1, %rd18;
	st.global.u32 	[%rd19], %r200;
	add.s32 	%r226, %r226, %r64;
	add.s32 	%r225, %r225, %r66;
	add.s32 	%r224, %r224, %r64;
	add.s32 	%r223, %r223, %r64;
	add.s32 	%r222, %r222, %r64;
	add.s32 	%r221, %r221, %r64;
	setp.lt.u32 	%p23, %r226, 256;
	@%p23 bra 	$L__BB3_29;
$L__BB3_30:
	ret;

}
	// .globl	_Z24hist_per_tile_256_kernelPKhiiiiPj
.visible .entry _Z24hist_per_tile_256_kernelPKhiiiiPj(
	.param .u64 .ptr .align 1 _Z24hist_per_tile_256_kernelPKhiiiiPj_param_0,
	.param .u32 _Z24hist_per_tile_256_kernelPKhiiiiPj_param_1,
	.param .u32 _Z24hist_per_tile_256_kernelPKhiiiiPj_param_2,
	.param .u32 _Z24hist_per_tile_256_kernelPKhiiiiPj_param_3,
	.param .u32 _Z24hist_per_tile_256_kernelPKhiiiiPj_param_4,
	.param .u64 .ptr .align 1 _Z24hist_per_tile_256_kernelPKhiiiiPj_param_5
)
{
	.reg .pred 	%p<18>;
	.reg .b16 	%rs<3>;
	.reg .b32 	%r<146>;
	.reg .b64 	%rd<21>;

	ld.param.u64 	%rd7, [_Z24hist_per_tile_256_kernelPKhiiiiPj_param_0];
	ld.param.u32 	%r66, [_Z24hist_per_tile_256_kernelPKhiiiiPj_param_1];
	ld.param.u32 	%r67, [_Z24hist_per_tile_256_kernelPKhiiiiPj_param_2];
	ld.param.u32 	%r68, [_Z24hist_per_tile_256_kernelPKhiiiiPj_param_3];
	ld.param.u32 	%r69, [_Z24hist_per_tile_256_kernelPKhiiiiPj_param_4];
	ld.param.u64 	%rd8, [_Z24hist_per_tile_256_kernelPKhiiiiPj_param_5];
	cvta.to.global.u64 	%rd1, %rd8;
	mov.u32 	%r1, %ctaid.x;
	mov.u32 	%r2, %ctaid.y;
	setp.ge.s32 	%p1, %r1, %r68;
	setp.ge.s32 	%p2, %r2, %r69;
	or.pred  	%p3, %p1, %p2;
	@%p3 bra 	$L__BB4_18;
	mov.u32 	%r145, %tid.x;
	setp.gt.u32 	%p4, %r145, 255;
	@%p4 bra 	$L__BB4_8;
	mov.u32 	%r4, %ntid.x;
	add.s32 	%r70, %r145, %r4;
	max.u32 	%r71, %r70, 256;
	setp.lt.u32 	%p5, %r70, 256;
	selp.u32 	%r72, 1, 0, %p5;
	add.s32 	%r73, %r70, %r72;
	sub.s32 	%r74, %r71, %r73;
	div.u32 	%r75, %r74, %r4;
	add.s32 	%r5, %r75, %r72;
	and.b32  	%r76, %r5, 3;
	setp.eq.s32 	%p6, %r76, 3;
	mov.u32 	%r135, %r145;
	@%p6 bra 	$L__BB4_5;
	add.s32 	%r77, %r5, 1;
	and.b32  	%r78, %r77, 3;
	shl.b32 	%r79, %r145, 2;
	mov.u32 	%r80, shist;
	add.s32 	%r132, %r80, %r79;
	shl.b32 	%r7, %r4, 2;
	neg.s32 	%r131, %r78;
	mad.lo.s32 	%r135, %r4, %r78, %r145;
$L__BB4_4:
	.pragma "nounroll";
	mov.b32 	%r81, 0;
	st.shared.u32 	[%r132], %r81;
	add.s32 	%r132, %r132, %r7;
	add.s32 	%r131, %r131, 1;
	setp.ne.s32 	%p7, %r131, 0;
	@%p7 bra 	$L__BB4_4;
$L__BB4_5:
	setp.lt.u32 	%p8, %r5, 3;
	@%p8 bra 	$L__BB4_8;
	shl.b32 	%r15, %r4, 2;
	shl.b32 	%r82, %r135, 2;
	mov.u32 	%r83, shist;
	add.s32 	%r134, %r83, %r82;
	shl.b32 	%r17, %r4, 4;
	shl.b32 	%r18, %r4, 3;
	mul.lo.s32 	%r19, %r4, 12;
$L__BB4_7:
	mov.b32 	%r84, 0;
	st.shared.u32 	[%r134], %r84;
	add.s32 	%r85, %r134, %r15;
	st.shared.u32 	[%r85], %r84;
	add.s32 	%r86, %r134, %r18;
	st.shared.u32 	[%r86], %r84;
	add.s32 	%r87, %r134, %r19;
	st.shared.u32 	[%r87], %r84;
	add.s32 	%r135, %r135, %r15;
	add.s32 	%r134, %r134, %r17;
	setp.lt.u32 	%p9, %r135, 256;
	@%p9 bra 	$L__BB4_7;
$L__BB4_8:
	bar.sync 	0;
	add.s32 	%r88, %r67, %r68;
	add.s32 	%r89, %r88, -1;
	div.s32 	%r90, %r89, %r68;
	add.s32 	%r91, %r66, %r69;
	add.s32 	%r92, %r91, -1;
	div.s32 	%r93, %r92, %r69;
	mul.lo.s32 	%r24, %r90, %r1;
	mul.lo.s32 	%r25, %r93, %r2;
	add.s32 	%r94, %r24, %r90;
	min.s32 	%r26, %r94, %r67;
	add.s32 	%r95, %r25, %r93;
	min.s32 	%r96, %r95, %r66;
	sub.s32 	%r27, %r26, %r24;
	sub.s32 	%r97, %r96, %r25;
	mul.lo.s32 	%r28, %r97, %r27;
	setp.ge.s32 	%p10, %r145, %r28;
	@%p10 bra 	$L__BB4_11;
	sub.s32 	%r29, %r24, %r26;
	mov.u32 	%r30, %ntid.x;
	cvta.to.global.u64 	%rd2, %rd7;
	mov.u32 	%r136, %r145;
$L__BB4_10:
	div.s32 	%r98, %r136, %r27;
	add.s32 	%r99, %r98, %r25;
	add.s32 	%r100, %r136, %r24;
	mad.lo.s32 	%r101, %r98, %r29, %r100;
	mad.lo.s32 	%r102, %r99, %r67, %r101;
	cvt.s64.s32 	%rd9, %r102;
	add.s64 	%rd10, %rd2, %rd9;
	ld.global.nc.u8 	%rs1, [%rd10];
	cvt.u16.u8 	%rs2, %rs1;
	mul.wide.u16 	%r103, %rs2, 4;
	mov.u32 	%r104, shist;
	add.s32 	%r105, %r104, %r103;
	atom.shared.add.u32 	%r106, [%r105], 1;
	add.s32 	%r136, %r136, %r30;
	setp.lt.s32 	%p11, %r136, %r28;
	@%p11 bra 	$L__BB4_10;
$L__BB4_11:
	setp.gt.u32 	%p12, %r145, 255;
	bar.sync 	0;
	mad.lo.s32 	%r107, %r68, %r2, %r1;
	shl.b32 	%r33, %r107, 8;
	@%p12 bra 	$L__BB4_18;
	mov.u32 	%r34, %ntid.x;
	add.s32 	%r108, %r145, %r34;
	max.u32 	%r109, %r108, 256;
	setp.lt.u32 	%p13, %r108, 256;
	selp.u32 	%r110, 1, 0, %p13;
	add.s32 	%r111, %r108, %r110;
	sub.s32 	%r112, %r109, %r111;
	div.u32 	%r113, %r112, %r34;
	add.s32 	%r35, %r113, %r110;
	and.b32  	%r114, %r35, 3;
	setp.eq.s32 	%p14, %r114, 3;
	@%p14 bra 	$L__BB4_15;
	add.s32 	%r115, %r35, 1;
	and.b32  	%r116, %r115, 3;
	add.s32 	%r117, %r145, %r33;
	mul.wide.u32 	%rd11, %r117, 4;
	add.s64 	%rd20, %rd1, %rd11;
	mul.wide.u32 	%rd4, %r34, 4;
	shl.b32 	%r118, %r145, 2;
	mov.u32 	%r119, shist;
	add.s32 	%r138, %r119, %r118;
	shl.b32 	%r37, %r34, 2;
	neg.s32 	%r137, %r116;
	mad.lo.s32 	%r145, %r34, %r116, %r145;
$L__BB4_14:
	.pragma "nounroll";
	ld.shared.u32 	%r120, [%r138];
	st.global.u32 	[%rd20], %r120;
	add.s64 	%rd20, %rd20, %rd4;
	add.s32 	%r138, %r138, %r37;
	add.s32 	%r137, %r137, 1;
	setp.ne.s32 	%p15, %r137, 0;
	@%p15 bra 	$L__BB4_14;
$L__BB4_15:
	setp.lt.u32 	%p16, %r35, 3;
	@%p16 bra 	$L__BB4_18;
	shl.b32 	%r45, %r34, 2;
	shl.b32 	%r121, %r145, 2;
	mov.u32 	%r122, shist;
	add.s32 	%r144, %r122, %r121;
	shl.b32 	%r47, %r34, 4;
	shl.b32 	%r48, %r34, 3;
	mul.lo.s32 	%r49, %r34, 12;
	add.s32 	%r140, %r145, %r33;
	add.s32 	%r143, %r140, %r34;
	shl.b32 	%r123, %r34, 1;
	add.s32 	%r142, %r140, %r123;
	mad.lo.s32 	%r141, %r34, 3, %r140;
$L__BB4_17:
	ld.shared.u32 	%r124, [%r144];
	mul.wide.u32 	%rd12, %r140, 4;
	add.s64 	%rd13, %rd1, %rd12;
	st.global.u32 	[%rd13], %r124;
	add.s32 	%r125, %r144, %r45;
	ld.shared.u32 	%r126, [%r125];
	mul.wide.u32 	%rd14, %r143, 4;
	add.s64 	%rd15, %rd1, %rd14;
	st.global.u32 	[%rd15], %r126;
	add.s32 	%r127, %r144, %r48;
	ld.shared.u32 	%r128, [%r127];
	mul.wide.u32 	%rd16, %r142, 4;
	add.s64 	%rd17, %rd1, %rd16;
	st.global.u32 	[%rd17], %r128;
	add.s32 	%r129, %r144, %r49;
	ld.shared.u32 	%r130, [%r129];
	mul.wide.u32 	%rd18, %r141, 4;
	add.s64 	%rd19, %rd1, %rd18;
	st.global.u32 	[%rd19], %r130;
	add.s32 	%r145, %r145, %r45;
	add.s32 	%r144, %r144, %r47;
	add.s32 	%r143, %r143, %r45;
	add.s32 	%r142, %r142, %r45;
	add.s32 	%r141, %r141, %r45;
	add.s32 	%r140, %r140, %r45;
	setp.lt.u32 	%p17, %r145, 256;
	@%p17 bra 	$L__BB4_17;
$L__BB4_18:
	ret;

}
	// .globl	_Z23clip_cdf_lut_256_kernelPjiiiiiifPh
.visible .entry _Z23clip_cdf_lut_256_kernelPjiiiiiifPh(
	.param .u64 .ptr .align 1 _Z23clip_cdf_lut_256_kernelPjiiiiiifPh_param_0,
	.param .u32 _Z23clip_cdf_lut_256_kernelPjiiiiiifPh_param_1,
	.param .u32 _Z23clip_cdf_lut_256_kernelPjiiiiiifPh_param_2,
	.param .u32 _Z23clip_cdf_lut_256_kernelPjiiiiiifPh_param_3,
	.param .u32 _Z23clip_cdf_lut_256_kernelPjiiiiiifPh_param_4,
	.param .u32 _Z23clip_cdf_lut_256_kernelPjiiiiiifPh_param_5,
	.param .u32 _Z23clip_cdf_lut_256_kernelPjiiiiiifPh_param_6,
	.param .f32 _Z23clip_cdf_lut_256_kernelPjiiiiiifPh_param_7,
	.param .u64 .ptr .align 1 _Z23clip_cdf_lut_256_kernelPjiiiiiifPh_param_8
)
{
	.reg .pred 	%p<43>;
	.reg .b16 	%rs<4>;
	.reg .b32 	%r<384>;
	.reg .b32 	%f<27>;
	.reg .b64 	%rd<38>;
	// demoted variable
	.shared .align 4 .b8 _ZZ23clip_cdf_lut_256_kernelPjiiiiiifPhE1h[1024];
	// demoted variable
	.shared .align 4 .b8 _ZZ23clip_cdf_lut_256_kernelPjiiiiiifPhE3cdf[1024];
	// demoted variable
	.shared .align 4 .u32 _ZZ23clip_cdf_lut_256_kernelPjiiiiiifPhE6excess;
	ld.param.u64 	%rd10, [_Z23clip_cdf_lut_256_kernelPjiiiiiifPh_param_0];
	ld.param.u32 	%r139, [_Z23clip_cdf_lut_256_kernelPjiiiiiifPh_param_1];
	ld.param.u32 	%r144, [_Z23clip_cdf_lut_256_kernelPjiiiiiifPh_param_2];
	ld.param.u32 	%r140, [_Z23clip_cdf_lut_256_kernelPjiiiiiifPh_param_3];
	ld.param.u32 	%r141, [_Z23clip_cdf_lut_256_kernelPjiiiiiifPh_param_4];
	ld.param.u32 	%r142, [_Z23clip_cdf_lut_256_kernelPjiiiiiifPh_param_5];
	ld.param.u32 	%r143, [_Z23clip_cdf_lut_256_kernelPjiiiiiifPh_param_6];
	ld.param.f32 	%f3, [_Z23clip_cdf_lut_256_kernelPjiiiiiifPh_param_7];
	ld.param.u64 	%rd11, [_Z23clip_cdf_lut_256_kernelPjiiiiiifPh_param_8];
	cvta.to.global.u64 	%rd1, %rd10;
	cvta.to.global.u64 	%rd2, %rd11;
	mov.u32 	%r383, %tid.x;
	mov.u32 	%r2, %ctaid.x;
	mov.u32 	%r3, %ctaid.y;
	setp.ge.s32 	%p1, %r2, %r139;
	setp.ge.s32 	%p2, %r3, %r144;
	or.pred  	%p3, %p1, %p2;
	@%p3 bra 	$L__BB5_51;
	mul.lo.s32 	%r145, %r140, %r2;
	mul.lo.s32 	%r146, %r141, %r3;
	add.s32 	%r147, %r145, %r140;
	min.s32 	%r148, %r147, %r142;
	add.s32 	%r149, %r146, %r141;
	min.s32 	%r150, %r149, %r143;
	sub.s32 	%r151, %r148, %r145;
	sub.s32 	%r152, %r150, %r146;
	mul.lo.s32 	%r4, %r152, %r151;
	mad.lo.s32 	%r153, %r139, %r3, %r2;
	shl.b32 	%r5, %r153, 8;
	setp.gt.u32 	%p4, %r383, 255;
	@%p4 bra 	$L__BB5_8;
	mov.u32 	%r6, %ntid.x;
	add.s32 	%r154, %r383, %r6;
	max.u32 	%r155, %r154, 256;
	setp.lt.u32 	%p5, %r154, 256;
	selp.u32 	%r156, 1, 0, %p5;
	add.s32 	%r157, %r154, %r156;
	sub.s32 	%r158, %r155, %r157;
	div.u32 	%r159, %r158, %r6;
	add.s32 	%r7, %r159, %r156;
	and.b32  	%r160, %r7, 3;
	setp.eq.s32 	%p6, %r160, 3;
	mov.u32 	%r357, %r383;
	@%p6 bra 	$L__BB5_5;
	add.s32 	%r161, %r7, 1;
	and.b32  	%r162, %r161, 3;
	shl.b32 	%r163, %r383, 2;
	mov.u32 	%r164, _ZZ23clip_cdf_lut_256_kernelPjiiiiiifPhE1h;
	add.s32 	%r350, %r164, %r163;
	shl.b32 	%r9, %r6, 2;
	add.s32 	%r165, %r383, %r5;
	mul.wide.u32 	%rd12, %r165, 4;
	add.s64 	%rd36, %rd1, %rd12;
	mul.wide.u32 	%rd4, %r6, 4;
	neg.s32 	%r349, %r162;
	mad.lo.s32 	%r357, %r6, %r162, %r383;
$L__BB5_4:
	.pragma "nounroll";
	ld.global.nc.u32 	%r166, [%rd36];
	st.shared.u32 	[%r350], %r166;
	add.s32 	%r350, %r350, %r9;
	add.s64 	%rd36, %rd36, %rd4;
	add.s32 	%r349, %r349, 1;
	setp.ne.s32 	%p7, %r349, 0;
	@%p7 bra 	$L__BB5_4;
$L__BB5_5:
	setp.lt.u32 	%p8, %r7, 3;
	@%p8 bra 	$L__BB5_8;
	shl.b32 	%r17, %r6, 2;
	shl.b32 	%r167, %r357, 2;
	mov.u32 	%r168, _ZZ23clip_cdf_lut_256_kernelPjiiiiiifPhE1h;
	add.s32 	%r356, %r168, %r167;
	shl.b32 	%r19, %r6, 4;
	shl.b32 	%r20, %r6, 3;
	mul.lo.s32 	%r21, %r6, 12;
	add.s32 	%r352, %r357, %r5;
	add.s32 	%r355, %r352, %r6;
	shl.b32 	%r169, %r6, 1;
	add.s32 	%r354, %r352, %r169;
	mad.lo.s32 	%r353, %r6, 3, %r352;
$L__BB5_7:
	mul.wide.u32 	%rd13, %r352, 4;
	add.s64 	%rd14, %rd1, %rd13;
	ld.global.nc.u32 	%r170, [%rd14];
	st.shared.u32 	[%r356], %r170;
	mul.wide.u32 	%rd15, %r355, 4;
	add.s64 	%rd16, %rd1, %rd15;
	ld.global.nc.u32 	%r171, [%rd16];
	add.s32 	%r172, %r356, %r17;
	st.shared.u32 	[%r172], %r171;
	mul.wide.u32 	%rd17, %r354, 4;
	add.s64 	%rd18, %rd1, %rd17;
	ld.global.nc.u32 	%r173, [%rd18];
	add.s32 	%r174, %r356, %r20;
	st.shared.u32 	[%r174], %r173;
	mul.wide.u32 	%rd19, %r353, 4;
	add.s64 	%rd20, %rd1, %rd19;
	ld.global.nc.u32 	%r175, [%rd20];
	add.s32 	%r176, %r356, %r21;
	st.shared.u32 	[%r176], %r175;
	add.s32 	%r357, %r357, %r17;
	add.s32 	%r356, %r356, %r19;
	add.s32 	%r355, %r355, %r17;
	add.s32 	%r354, %r354, %r17;
	add.s32 	%r353, %r353, %r17;
	add.s32 	%r352, %r352, %r17;
	setp.lt.u32 	%p9, %r357, 256;
	@%p9 bra 	$L__BB5_7;
$L__BB5_8:
	bar.sync 	0;
	max.s32 	%r177, %r4, 1;
	cvt.rn.f32.u32 	%f1, %r177;
	mul.f32 	%f4, %f3, %f1;
	mul.f32 	%f5, %f4, 0f3B800000;
	cvt.rzi.u32.f32 	%r178, %f5;
	max.u32 	%r38, %r178, 1;
	setp.ne.s32 	%p10, %r383, 0;
	@%p10 bra 	$L__BB5_10;
	mov.b32 	%r179, 0;
	st.shared.u32 	[_ZZ23clip_cdf_lut_256_kernelPjiiiiiifPhE6excess], %r179;
$L__BB5_10:
	setp.gt.u32 	%p11, %r383, 255;
	bar.sync 	0;
	@%p11 bra 	$L__BB5_27;
	mov.u32 	%r39, %ntid.x;
	add.s32 	%r180, %r383, %r39;
	max.u32 	%r181, %r180, 256;
	setp.lt.u32 	%p12, %r180, 256;
	selp.u32 	%r182, 1, 0, %p12;
	add.s32 	%r183, %r180, %r182;
	sub.s32 	%r184, %r181, %r183;
	div.u32 	%r185, %r184, %r39;
	add.s32 	%r40, %r185, %r182;
	and.b32  	%r186, %r40, 3;
	setp.eq.s32 	%p13, %r186, 3;
	mov.u32 	%r362, %r383;
	@%p13 bra 	$L__BB5_16;
	add.s32 	%r187, %r40, 1;
	and.b32  	%r188, %r187, 3;
	shl.b32 	%r189, %r383, 2;
	mov.u32 	%r190, _ZZ23clip_cdf_lut_256_kernelPjiiiiiifPhE1h;
	add.s32 	%r359, %r190, %r189;
	shl.b32 	%r42, %r39, 2;
	neg.s32 	%r358, %r188;
	mad.lo.s32 	%r362, %r39, %r188, %r383;
$L__BB5_13:
	.pragma "nounroll";
	ld.shared.u32 	%r47, [%r359];
	setp.le.u32 	%p14, %r47, %r38;
	@%p14 bra 	$L__BB5_15;
	sub.s32 	%r191, %r47, %r38;
	st.shared.u32 	[%r359], %r38;
	atom.shared.add.u32 	%r192, [_ZZ23clip_cdf_lut_256_kernelPjiiiiiifPhE6excess], %r191;
$L__BB5_15:
	add.s32 	%r359, %r359, %r42;
	add.s32 	%r358, %r358, 1;
	setp.ne.s32 	%p15, %r358, 0;
	@%p15 bra 	$L__BB5_13;
$L__BB5_16:
	setp.lt.u32 	%p16, %r40, 3;
	@%p16 bra 	$L__BB5_27;
	shl.b32 	%r51, %r39, 2;
	shl.b32 	%r193, %r362, 2;
	mov.u32 	%r194, _ZZ23clip_cdf_lut_256_kernelPjiiiiiifPhE1h;
	add.s32 	%r361, %r194, %r193;
	shl.b32 	%r53, %r39, 4;
	shl.b32 	%r54, %r39, 3;
	mul.lo.s32 	%r55, %r39, 12;
$L__BB5_18:
	ld.shared.u32 	%r58, [%r361];
	setp.le.u32 	%p17, %r58, %r38;
	@%p17 bra 	$L__BB5_20;
	sub.s32 	%r195, %r58, %r38;
	st.shared.u32 	[%r361], %r38;
	atom.shared.add.u32 	%r196, [_ZZ23clip_cdf_lut_256_kernelPjiiiiiifPhE6excess], %r195;
$L__BB5_20:
	add.s32 	%r59, %r361, %r51;
	ld.shared.u32 	%r60, [%r59];
	setp.le.u32 	%p18, %r60, %r38;
	@%p18 bra 	$L__BB5_22;
	sub.s32 	%r197, %r60, %r38;
	st.shared.u32 	[%r59], %r38;
	atom.shared.add.u32 	%r198, [_ZZ23clip_cdf_lut_256_kernelPjiiiiiifPhE6excess], %r197;
$L__BB5_22:
	add.s32 	%r61, %r361, %r54;
	ld.shared.u32 	%r62, [%r61];
	setp.le.u32 	%p19, %r62, %r38;
	@%p19 bra 	$L__BB5_24;
	sub.s32 	%r199, %r62, %r38;
	st.shared.u32 	[%r61], %r38;
	atom.shared.add.u32 	%r200, [_ZZ23clip_cdf_lut_256_kernelPjiiiiiifPhE6excess], %r199;
$L__BB5_24:
	add.s32 	%r63, %r361, %r55;
	ld.shared.u32 	%r64, [%r63];
	setp.le.u32 	%p20, %r64, %r38;
	@%p20 bra 	$L__BB5_26;
	sub.s32 	%r201, %r64, %r38;
	st.shared.u32 	[%r63], %r38;
	atom.shared.add.u32 	%r202, [_ZZ23clip_cdf_lut_256_kernelPjiiiiiifPhE6excess], %r201;
$L__BB5_26:
	add.s32 	%r362, %r362, %r51;
	add.s32 	%r361, %r361, %r53;
	setp.lt.u32 	%p21, %r362, 256;
	@%p21 bra 	$L__BB5_18;
$L__BB5_27:
	setp.gt.u32 	%p22, %r383, 255;
	bar.sync 	0;
	ld.shared.u32 	%r203, [_ZZ23clip_cdf_lut_256_kernelPjiiiiiifPhE6excess];
	shr.u32 	%r67, %r203, 8;
	and.b32  	%r68, %r203, 255;
	@%p22 bra 	$L__BB5_34;
	mov.u32 	%r69, %ntid.x;
	add.s32 	%r204, %r383, %r69;
	max.u32 	%r205, %r204, 256;
	setp.lt.u32 	%p23, %r204, 256;
	selp.u32 	%r206, 1, 0, %p23;
	add.s32 	%r207, %r204, %r206;
	sub.s32 	%r208, %r205, %r207;
	div.u32 	%r209, %r208, %r69;
	add.s32 	%r70, %r209, %r206;
	and.b32  	%r210, %r70, 3;
	setp.eq.s32 	%p24, %r210, 3;
	mov.u32 	%r367, %r383;
	@%p24 bra 	$L__BB5_31;
	add.s32 	%r211, %r70, 1;
	and.b32  	%r212, %r211, 3;
	shl.b32 	%r213, %r383, 2;
	mov.u32 	%r214, _ZZ23clip_cdf_lut_256_kernelPjiiiiiifPhE1h;
	add.s32 	%r364, %r214, %r213;
	shl.b32 	%r72, %r69, 2;
	neg.s32 	%r363, %r212;
	mad.lo.s32 	%r367, %r69, %r212, %r383;
$L__BB5_30:
	.pragma "nounroll";
	ld.shared.u32 	%r215, [%r364];
	add.s32 	%r216, %r215, %r67;
	st.shared.u32 	[%r364], %r216;
	add.s32 	%r364, %r364, %r72;
	add.s32 	%r363, %r363, 1;
	setp.ne.s32 	%p25, %r363, 0;
	@%p25 bra 	$L__BB5_30;
$L__BB5_31:
	setp.lt.u32 	%p26, %r70, 3;
	@%p26 bra 	$L__BB5_34;
	shl.b32 	%r80, %r69, 2;
	shl.b32 	%r217, %r367, 2;
	mov.u32 	%r218, _ZZ23clip_cdf_lut_256_kernelPjiiiiiifPhE1h;
	add.s32 	%r366, %r218, %r217;
	shl.b32 	%r82, %r69, 4;
	shl.b32 	%r83, %r69, 3;
	mul.lo.s32 	%r84, %r69, 12;
$L__BB5_33:
	ld.shared.u32 	%r219, [%r366];
	add.s32 	%r220, %r219, %r67;
	st.shared.u32 	[%r366], %r220;
	add.s32 	%r221, %r366, %r80;
	ld.shared.u32 	%r222, [%r221];
	add.s32 	%r223, %r222, %r67;
	st.shared.u32 	[%r221], %r223;
	add.s32 	%r224, %r366, %r83;
	ld.shared.u32 	%r225, [%r224];
	add.s32 	%r226, %r225, %r67;
	st.shared.u32 	[%r224], %r226;
	add.s32 	%r227, %r366, %r84;
	ld.shared.u32 	%r228, [%r227];
	add.s32 	%r229, %r228, %r67;
	st.shared.u32 	[%r227], %r229;
	add.s32 	%r367, %r367, %r80;
	add.s32 	%r366, %r366, %r82;
	setp.lt.u32 	%p27, %r367, 256;
	@%p27 bra 	$L__BB5_33;
$L__BB5_34:
	setp.ne.s32 	%p28, %r383, 0;
	bar.sync 	0;
	setp.eq.s32 	%p29, %r68, 0;
	or.pred  	%p30, %p28, %p29;
	@%p30 bra 	$L__BB5_41;
	cvt.u16.u32 	%rs1, %r68;
	div.u16 	%rs2, 256, %rs1;
	cvt.u32.u16 	%r89, %rs2;
	div.u16 	%rs3, 255, %rs2;
	cvt.u32.u16 	%r232, %rs3;
	add.s32 	%r233, %r68, -1;
	min.u32 	%r234, %r232, %r233;
	add.s32 	%r90, %r234, 1;
	and.b32  	%r91, %r90, 3;
	setp.lt.u32 	%p31, %r234, 3;
	mov.b32 	%r370, 0;
	@%p31 bra 	$L__BB5_38;
	and.b32  	%r236, %r90, 508;
	neg.s32 	%r368, %r236;
	mov.b32 	%r370, 0;
$L__BB5_37:
	shl.b32 	%r237, %r370, 2;
	mov.u32 	%r238, _ZZ23clip_cdf_lut_256_kernelPjiiiiiifPhE1h;
	add.s32 	%r239, %r238, %r237;
	ld.shared.u32 	%r240, [%r239];
	add.s32 	%r241, %r240, 1;
	st.shared.u32 	[%r239], %r241;
	shl.b32 	%r242, %r89, 2;
	add.s32 	%r243, %r239, %r242;
	ld.shared.u32 	%r244, [%r243];
	add.s32 	%r245, %r244, 1;
	st.shared.u32 	[%r243], %r245;
	add.s32 	%r246, %r243, %r242;
	ld.shared.u32 	%r247, [%r246];
	add.s32 	%r248, %r247, 1;
	st.shared.u32 	[%r246], %r248;
	add.s32 	%r249, %r246, %r242;
	ld.shared.u32 	%r250, [%r249];
	add.s32 	%r251, %r250, 1;
	st.shared.u32 	[%r249], %r251;
	add.s32 	%r370, %r242, %r370;
	add.s32 	%r368, %r368, 4;
	setp.ne.s32 	%p32, %r368, 0;
	@%p32 bra 	$L__BB5_37;
$L__BB5_38:
	setp.eq.s32 	%p33, %r91, 0;
	@%p33 bra 	$L__BB5_41;
	neg.s32 	%r371, %r91;
	mov.u32 	%r253, _ZZ23clip_cdf_lut_256_kernelPjiiiiiifPhE1h;
$L__BB5_40:
	.pragma "nounroll";
	shl.b32 	%r252, %r370, 2;
	add.s32 	%r254, %r253, %r252;
	ld.shared.u32 	%r255, [%r254];
	add.s32 	%r256, %r255, 1;
	st.shared.u32 	[%r254], %r256;
	add.s32 	%r370, %r370, %r89;
	add.s32 	%r371, %r371, 1;
	setp.ne.s32 	%p34, %r371, 0;
	@%p34 bra 	$L__BB5_40;
$L__BB5_41:
	setp.ne.s32 	%p35, %r383, 0;
	bar.sync 	0;
	@%p35 bra 	$L__BB5_44;
	mov.b32 	%r374, 0;
	mov.b32 	%r373, 64;
	mov.u32 	%r259, _ZZ23clip_cdf_lut_256_kernelPjiiiiiifPhE1h;
	mov.u32 	%r263, _ZZ23clip_cdf_lut_256_kernelPjiiiiiifPhE3cdf;
$L__BB5_43:
	add.s32 	%r260, %r259, %r373;
	ld.shared.u32 	%r261, [%r260+-64];
	add.s32 	%r262, %r261, %r374;
	add.s32 	%r264, %r263, %r373;
	st.shared.u32 	[%r264+-64], %r262;
	ld.shared.u32 	%r265, [%r260+-60];
	add.s32 	%r266, %r265, %r262;
	st.shared.u32 	[%r264+-60], %r266;
	ld.shared.u32 	%r267, [%r260+-56];
	add.s32 	%r268, %r267, %r266;
	st.shared.u32 	[%r264+-56], %r268;
	ld.shared.u32 	%r269, [%r260+-52];
	add.s32 	%r270, %r269, %r268;
	st.shared.u32 	[%r264+-52], %r270;
	ld.shared.u32 	%r271, [%r260+-48];
	add.s32 	%r272, %r271, %r270;
	st.shared.u32 	[%r264+-48], %r272;
	ld.shared.u32 	%r273, [%r260+-44];
	add.s32 	%r274, %r273, %r272;
	st.shared.u32 	[%r264+-44], %r274;
	ld.shared.u32 	%r275, [%r260+-40];
	add.s32 	%r276, %r275, %r274;
	st.shared.u32 	[%r264+-40], %r276;
	ld.shared.u32 	%r277, [%r260+-36];
	add.s32 	%r278, %r277, %r276;
	st.shared.u32 	[%r264+-36], %r278;
	ld.shared.u32 	%r279, [%r260+-32];
	add.s32 	%r280, %r279, %r278;
	st.shared.u32 	[%r264+-32], %r280;
	ld.shared.u32 	%r281, [%r260+-28];
	add.s32 	%r282, %r281, %r280;
	st.shared.u32 	[%r264+-28], %r282;
	ld.shared.u32 	%r283, [%r260+-24];
	add.s32 	%r284, %r283, %r282;
	st.shared.u32 	[%r264+-24], %r284;
	ld.shared.u32 	%r285, [%r260+-20];
	add.s32 	%r286, %r285, %r284;
	st.shared.u32 	[%r264+-20], %r286;
	ld.shared.u32 	%r287, [%r260+-16];
	add.s32 	%r288, %r287, %r286;
	st.shared.u32 	[%r264+-16], %r288;
	ld.shared.u32 	%r289, [%r260+-12];
	add.s32 	%r290, %r289, %r288;
	st.shared.u32 	[%r264+-12], %r290;
	ld.shared.u32 	%r291, [%r260+-8];
	add.s32 	%r292, %r291, %r290;
	st.shared.u32 	[%r264+-8], %r292;
	ld.shared.u32 	%r293, [%r260+-4];
	add.s32 	%r294, %r293, %r292;
	st.shared.u32 	[%r264+-4], %r294;
	ld.shared.u32 	%r295, [%r260];
	add.s32 	%r296, %r295, %r294;
	st.shared.u32 	[%r264], %r296;
	ld.shared.u32 	%r297, [%r260+4];
	add.s32 	%r298, %r297, %r296;
	st.shared.u32 	[%r264+4], %r298;
	ld.shared.u32 	%r299, [%r260+8];
	add.s32 	%r300, %r299, %r298;
	st.shared.u32 	[%r264+8], %r300;
	ld.shared.u32 	%r301, [%r260+12];
	add.s32 	%r302, %r301, %r300;
	st.shared.u32 	[%r264+12], %r302;
	ld.shared.u32 	%r303, [%r260+16];
	add.s32 	%r304, %r303, %r302;
	st.shared.u32 	[%r264+16], %r304;
	ld.shared.u32 	%r305, [%r260+20];
	add.s32 	%r306, %r305, %r304;
	st.shared.u32 	[%r264+20], %r306;
	ld.shared.u32 	%r307, [%r260+24];
	add.s32 	%r308, %r307, %r306;
	st.shared.u32 	[%r264+24], %r308;
	ld.shared.u32 	%r309, [%r260+28];
	add.s32 	%r310, %r309, %r308;
	st.shared.u32 	[%r264+28], %r310;
	ld.shared.u32 	%r311, [%r260+32];
	add.s32 	%r312, %r311, %r310;
	st.shared.u32 	[%r264+32], %r312;
	ld.shared.u32 	%r313, [%r260+36];
	add.s32 	%r314, %r313, %r312;
	st.shared.u32 	[%r264+36], %r314;
	ld.shared.u32 	%r315, [%r260+40];
	add.s32 	%r316, %r315, %r314;
	st.shared.u32 	[%r264+40], %r316;
	ld.shared.u32 	%r317, [%r260+44];
	add.s32 	%r318, %r317, %r316;
	st.shared.u32 	[%r264+44], %r318;
	ld.shared.u32 	%r319, [%r260+48];
	add.s32 	%r320, %r319, %r318;
	st.shared.u32 	[%r264+48], %r320;
	ld.shared.u32 	%r321, [%r260+52];
	add.s32 	%r322, %r321, %r320;
	st.shared.u32 	[%r264+52], %r322;
	ld.shared.u32 	%r323, [%r260+56];
	add.s32 	%r324, %r323, %r322;
	st.shared.u32 	[%r264+56], %r324;
	ld.shared.u32 	%r325, [%r260+60];
	add.s32 	%r374, %r325, %r324;
	st.shared.u32 	[%r264+60], %r374;
	add.s32 	%r373, %r373, 128;
	setp.ne.s32 	%p36, %r373, 1088;
	@%p36 bra 	$L__BB5_43;
$L__BB5_44:
	setp.gt.u32 	%p37, %r383, 255;
	bar.sync 	0;
	mov.f32 	%f6, 0f437F0000;
	div.rn.f32 	%f2, %f6, %f1;
	@%p37 bra 	$L__BB5_51;
	mov.u32 	%r107, %ntid.x;
	add.s32 	%r326, %r383, %r107;
	max.u32 	%r327, %r326, 256;
	setp.lt.u32 	%p38, %r326, 256;
	selp.u32 	%r328, 1, 0, %p38;
	add.s32 	%r329, %r326, %r328;
	sub.s32 	%r330, %r327, %r329;
	div.u32 	%r331, %r330, %r107;
	add.s32 	%r108, %r331, %r328;
	and.b32  	%r332, %r108, 3;
	setp.eq.s32 	%p39, %r332, 3;
	@%p39 bra 	$L__BB5_48;
	add.s32 	%r333, %r108, 1;
	and.b32  	%r334, %r333, 3;
	add.s32 	%r335, %r383, %r5;
	cvt.u64.u32 	%rd21, %r335;
	add.s64 	%rd37, %rd2, %rd21;
	shl.b32 	%r336, %r383, 2;
	mov.u32 	%r337, _ZZ23clip_cdf_lut_256_kernelPjiiiiiifPhE3cdf;
	add.s32 	%r376, %r337, %r336;
	shl.b32 	%r110, %r107, 2;
	neg.s32 	%r375, %r334;
	mad.lo.s32 	%r383, %r107, %r334, %r383;
	cvt.u64.u32 	%rd22, %r107;
$L__BB5_47:
	.pragma "nounroll";
	ld.shared.u32 	%r338, [%r376];
	cvt.rn.f32.u32 	%f7, %r338;
	mul.f32 	%f8, %f2, %f7;
	max.f32 	%f9, %f8, 0f00000000;
	min.f32 	%f10, %f9, 0f437F0000;
	cvt.rni.s64.f32 	%rd23, %f10;
	st.global.u8 	[%rd37], %rd23;
	add.s64 	%rd37, %rd37, %rd22;
	add.s32 	%r376, %r376, %r110;
	add.s32 	%r375, %r375, 1;
	setp.ne.s32 	%p40, %r375, 0;
	@%p40 bra 	$L__BB5_47;
$L__BB5_48:
	setp.lt.u32 	%p41, %r108, 3;
	@%p41 bra 	$L__BB5_51;
	shl.b32 	%r118, %r107, 2;
	shl.b32 	%r339, %r383, 2;
	mov.u32 	%r340, _ZZ23clip_cdf_lut_256_kernelPjiiiiiifPhE3cdf;
	add.s32 	%r382, %r340, %r339;
	shl.b32 	%r120, %r107, 4;
	shl.b32 	%r121, %r107, 3;
	mul.lo.s32 	%r122, %r107, 12;
	add.s32 	%r378, %r383, %r5;
	add.s32 	%r381, %r378, %r107;
	shl.b32 	%r341, %r107, 1;
	add.s32 	%r380, %r378, %r341;
	mad.lo.s32 	%r379, %r107, 3, %r378;
$L__BB5_50:
	ld.shared.u32 	%r342, [%r382];
	cvt.rn.f32.u32 	%f11, %r342;
	mul.f32 	%f12, %f2, %f11;
	max.f32 	%f13, %f12, 0f00000000;
	min.f32 	%f14, %f13, 0f437F0000;
	cvt.rni.s64.f32 	%rd24, %f14;
	cvt.u64.u32 	%rd25, %r378;
	add.s64 	%rd26, %rd2, %rd25;
	st.global.u8 	[%rd26], %rd24;
	add.s32 	%r343, %r382, %r118;
	ld.shared.u32 	%r344, [%r343];
	cvt.rn.f32.u32 	%f15, %r344;
	mul.f32 	%f16, %f2, %f15;
	max.f32 	%f17, %f16, 0f00000000;
	min.f32 	%f18, %f17, 0f437F0000;
	cvt.rni.s64.f32 	%rd27, %f18;
	cvt.u64.u32 	%rd28, %r381;
	add.s64 	%rd29, %rd2, %rd28;
	st.global.u8 	[%rd29], %rd27;
	add.s32 	%r345, %r382, %r121;
	ld.shared.u32 	%r346, [%r345];
	cvt.rn.f32.u32 	%f19, %r346;
	mul.f32 	%f20, %f2, %f19;
	max.f32 	%f21, %f20, 0f00000000;
	min.f32 	%f22, %f21, 0f437F0000;
	cvt.rni.s64.f32 	%rd30, %f22;
	cvt.u64.u32 	%rd31, %r380;
	add.s64 	%rd32, %rd2, %rd31;
	st.global.u8 	[%rd32], %rd30;
	add.s32 	%r347, %r382, %r122;
	ld.shared.u32 	%r348, [%r347];
	cvt.rn.f32.u32 	%f23, %r348;
	mul.f32 	%f24, %f2, %f23;
	max.f32 	%f25, %f24, 0f00000000;
	min.f32 	%f26, %f25, 0f437F0000;
	cvt.rni.s64.f32 	%rd33, %f26;
	cvt.u64.u32 	%rd34, %r379;
	add.s64 	%rd35, %rd2, %rd34;
	st.global.u8 	[%rd35], %rd33;
	add.s32 	%r383, %r383, %r118;
	add.s32 	%r382, %r382, %r120;
	add.s32 	%r381, %r381, %r118;
	add.s32 	%r380, %r380, %r118;
	add.s32 	%r379, %r379, %r118;
	add.s32 	%r378, %r378, %r118;
	setp.lt.u32 	%p42, %r383, 256;
	@%p42 bra 	$L__BB5_50;
$L__BB5_51:
	ret;

}
	// .globl	_Z41apply_lut_bilinear_gray_vectorized_kernelPKhPhiiiiS0_
.visible .entry _Z41apply_lut_bilinear_gray_vectorized_kernelPKhPhiiiiS0_(
	.param .u64 .ptr .align 1 _Z41apply_lut_bilinear_gray_vectorized_kernelPKhPhiiiiS0__param_0,
	.param .u64 .ptr .align 1 _Z41apply_lut_bilinear_gray_vectorized_kernelPKhPhiiiiS0__param_1,
	.param .u32 _Z41apply_lut_bilinear_gray_vectorized_kernelPKhPhiiiiS0__param_2,
	.param .u32 _Z41apply_lut_bilinear_gray_vectorized_kernelPKhPhiiiiS0__param_3,
	.param .u32 _Z41apply_lut_bilinear_gray_vectorized_kernelPKhPhiiiiS0__param_4,
	.param .u32 _Z41apply_lut_bilinear_gray_vectorized_kernelPKhPhiiiiS0__param_5,
	.param .u64 .ptr .align 1 _Z41apply_lut_bilinear_gray_vectorized_kernelPKhPhiiiiS0__param_6
)
{
	.reg .pred 	%p<21>;
	.reg .b16 	%rs<37>;
	.reg .b32 	%r<132>;
	.reg .b32 	%f<175>;
	.reg .b64 	%rd<66>;

	ld.param.u64 	%rd4, [_Z41apply_lut_bilinear_gray_vectorized_kernelPKhPhiiiiS0__param_0];
	ld.param.u64 	%rd5, [_Z41apply_lut_bilinear_gray_vectorized_kernelPKhPhiiiiS0__param_1];
	ld.param.u32 	%r41, [_Z41apply_lut_bilinear_gray_vectorized_kernelPKhPhiiiiS0__param_2];
	ld.param.u32 	%r38, [_Z41apply_lut_bilinear_gray_vectorized_kernelPKhPhiiiiS0__param_3];
	ld.param.u32 	%r39, [_Z41apply_lut_bilinear_gray_vectorized_kernelPKhPhiiiiS0__param_4];
	ld.param.u32 	%r40, [_Z41apply_lut_bilinear_gray_vectorized_kernelPKhPhiiiiS0__param_5];
	ld.param.u64 	%rd6, [_Z41apply_lut_bilinear_gray_vectorized_kernelPKhPhiiiiS0__param_6];
	cvta.to.global.u64 	%rd1, %rd6;
	mov.u32 	%r42, %ctaid.x;
	mov.u32 	%r43, %ntid.x;
	mov.u32 	%r44, %tid.x;
	mad.lo.s32 	%r45, %r42, %r43, %r44;
	shl.b32 	%r1, %r45, 2;
	mul.lo.s32 	%r46, %r38, %r41;
	add.s32 	%r2, %r41, -1;
	add.s32 	%r3, %r39, -1;
	add.s32 	%r4, %r40, -1;
	max.s32 	%r47, %r46, %r1;
	sub.s32 	%r5, %r47, %r1;
	setp.eq.s32 	%p1, %r5, 0;
	mov.f32 	%f167, 0f00000000;
	@%p1 bra 	$L__BB6_29;
	div.s32 	%r49, %r1, %r38;
	mul.lo.s32 	%r50, %r49, %r38;
	sub.s32 	%r51, %r1, %r50;
	add.s32 	%r52, %r38, %r39;
	add.s32 	%r53, %r52, -1;
	div.s32 	%r54, %r53, %r39;
	add.s32 	%r55, %r2, %r40;
	div.s32 	%r56, %r55, %r40;
	cvt.rn.f32.s32 	%f28, %r51;
	add.f32 	%f29, %f28, 0f3F000000;
	cvt.rn.f32.s32 	%f1, %r54;
	div.rn.f32 	%f30, %f29, %f1;
	add.f32 	%f2, %f30, 0fBF000000;
	cvt.rn.f32.s32 	%f31, %r49;
	add.f32 	%f32, %f31, 0f3F000000;
	cvt.rn.f32.s32 	%f3, %r56;
	div.rn.f32 	%f33, %f32, %f3;
	add.f32 	%f4, %f33, 0fBF000000;
	cvt.rmi.f32.f32 	%f34, %f2;
	cvt.rzi.s32.f32 	%r6, %f34;
	cvt.rmi.f32.f32 	%f35, %f4;
	cvt.rzi.s32.f32 	%r7, %f35;
	setp.lt.s32 	%p2, %r6, 0;
	mov.b32 	%r116, 0;
	mov.u32 	%r117, %r116;
	@%p2 bra 	$L__BB6_4;
	setp.ge.s32 	%p3, %r6, %r3;
	mov.u32 	%r116, %r3;
	mov.u32 	%r117, %r3;
	@%p3 bra 	$L__BB6_4;
	add.s32 	%r117, %r6, 1;
	cvt.rn.f32.s32 	%f37, %r6;
	sub.f32 	%f38, %f2, %f37;
	max.f32 	%f39, %f38, 0f00000000;
	min.f32 	%f167, %f39, 0f3F800000;
	mov.u32 	%r116, %r6;
$L__BB6_4:
	setp.lt.s32 	%p4, %r7, 0;
	mov.b32 	%r118, 0;
	mov.f32 	%f168, 0f00000000;
	mov.u32 	%r119, %r118;
	@%p4 bra 	$L__BB6_7;
	setp.ge.s32 	%p5, %r7, %r4;
	mov.u32 	%r118, %r4;
	mov.u32 	%r119, %r4;
	@%p5 bra 	$L__BB6_7;
	add.s32 	%r119, %r7, 1;
	cvt.rn.f32.s32 	%f42, %r7;
	sub.f32 	%f43, %f4, %f42;
	max.f32 	%f44, %f43, 0f00000000;
	min.f32 	%f168, %f44, 0f3F800000;
	mov.u32 	%r118, %r7;
$L__BB6_7:
	mul.lo.s32 	%r58, %r118, %r39;
	add.s32 	%r59, %r58, %r116;
	shl.b32 	%r60, %r59, 8;
	cvt.s64.s32 	%rd7, %r60;
	add.s32 	%r61, %r58, %r117;
	shl.b32 	%r62, %r61, 8;
	cvt.s64.s32 	%rd8, %r62;
	mul.lo.s32 	%r63, %r119, %r39;
	add.s32 	%r64, %r63, %r116;
	shl.b32 	%r65, %r64, 8;
	cvt.s64.s32 	%rd9, %r65;
	add.s32 	%r66, %r63, %r117;
	shl.b32 	%r67, %r66, 8;
	cvt.s64.s32 	%rd10, %r67;
	cvt.s64.s32 	%rd11, %r1;
	cvta.to.global.u64 	%rd12, %rd4;
	add.s64 	%rd2, %rd12, %rd11;
	ld.global.nc.u8 	%rs1, [%rd2];
	cvt.u64.u8 	%rd13, %rs1;
	or.b64  	%rd14, %rd7, %rd13;
	add.s64 	%rd15, %rd1, %rd14;
	ld.global.nc.u8 	%rs2, [%rd15];
	cvt.u16.u8 	%rs3, %rs2;
	cvt.rn.f32.u16 	%f45, %rs3;
	or.b64  	%rd16, %rd8, %rd13;
	add.s64 	%rd17, %rd1, %rd16;
	ld.global.nc.u8 	%rs4, [%rd17];
	cvt.u16.u8 	%rs5, %rs4;
	cvt.rn.f32.u16 	%f46, %rs5;
	or.b64  	%rd18, %rd9, %rd13;
	add.s64 	%rd19, %rd1, %rd18;
	ld.global.nc.u8 	%rs6, [%rd19];
	cvt.u16.u8 	%rs7, %rs6;
	cvt.rn.f32.u16 	%f47, %rs7;
	or.b64  	%rd20, %rd10, %rd13;
	add.s64 	%rd21, %rd1, %rd20;
	ld.global.nc.u8 	%rs8, [%rd21];
	cvt.u16.u8 	%rs9, %rs8;
	cvt.rn.f32.u16 	%f48, %rs9;
	mov.f32 	%f49, 0f3F800000;
	sub.f32 	%f50, %f49, %f167;
	mul.f32 	%f51, %f167, %f46;
	fma.rn.f32 	%f52, %f50, %f45, %f51;
	mul.f32 	%f53, %f167, %f48;
	fma.rn.f32 	%f54, %f50, %f47, %f53;
	sub.f32 	%f55, %f49, %f168;
	mul.f32 	%f56, %f168, %f54;
	fma.rn.f32 	%f57, %f55, %f52, %f56;
	max.f32 	%f58, %f57, 0f00000000;
	min.f32 	%f59, %f58, 0f437F0000;
	cvt.rni.s64.f32 	%rd22, %f59;
	cvta.to.global.u64 	%rd23, %rd5;
	add.s64 	%rd3, %rd23, %rd11;
	st.global.u8 	[%rd3], %rd22;
	setp.eq.s32 	%p6, %r5, 1;
	mov.f32 	%f169, 0f00000000;
	@%p6 bra 	$L__BB6_29;
	add.s32 	%r69, %r1, 1;
	div.s32 	%r70, %r69, %r38;
	mul.lo.s32 	%r71, %r70, %r38;
	sub.s32 	%r72, %r69, %r71;
	cvt.rn.f32.s32 	%f61, %r72;
	add.f32 	%f62, %f61, 0f3F000000;
	div.rn.f32 	%f63, %f62, %f1;
	add.f32 	%f9, %f63, 0fBF000000;
	cvt.rn.f32.s32 	%f64, %r70;
	add.f32 	%f65, %f64, 0f3F000000;
	div.rn.f32 	%f66, %f65, %f3;
	add.f32 	%f10, %f66, 0fBF000000;
	cvt.rmi.f32.f32 	%f67, %f9;
	cvt.rzi.s32.f32 	%r14, %f67;
	cvt.rmi.f32.f32 	%f68, %f10;
	cvt.rzi.s32.f32 	%r15, %f68;
	setp.lt.s32 	%p7, %r14, 0;
	mov.b32 	%r120, 0;
	mov.u32 	%r121, %r120;
	@%p7 bra 	$L__BB6_11;
	setp.ge.s32 	%p8, %r14, %r3;
	mov.u32 	%r120, %r3;
	mov.u32 	%r121, %r3;
	@%p8 bra 	$L__BB6_11;
	add.s32 	%r121, %r14, 1;
	cvt.rn.f32.s32 	%f70, %r14;
	sub.f32 	%f71, %f9, %f70;
	max.f32 	%f72, %f71, 0f00000000;
	min.f32 	%f169, %f72, 0f3F800000;
	mov.u32 	%r120, %r14;
$L__BB6_11:
	setp.lt.s32 	%p9, %r15, 0;
	mov.b32 	%r122, 0;
	mov.f32 	%f170, 0f00000000;
	mov.u32 	%r123, %r122;
	@%p9 bra 	$L__BB6_14;
	setp.ge.s32 	%p10, %r15, %r4;
	mov.u32 	%r122, %r4;
	mov.u32 	%r123, %r4;
	@%p10 bra 	$L__BB6_14;
	add.s32 	%r123, %r15, 1;
	cvt.rn.f32.s32 	%f75, %r15;
	sub.f32 	%f76, %f10, %f75;
	max.f32 	%f77, %f76, 0f00000000;
	min.f32 	%f170, %f77, 0f3F800000;
	mov.u32 	%r122, %r15;
$L__BB6_14:
	mul.lo.s32 	%r74, %r122, %r39;
	add.s32 	%r75, %r74, %r120;
	shl.b32 	%r76, %r75, 8;
	cvt.s64.s32 	%rd24, %r76;
	add.s32 	%r77, %r74, %r121;
	shl.b32 	%r78, %r77, 8;
	cvt.s64.s32 	%rd25, %r78;
	mul.lo.s32 	%r79, %r123, %r39;
	add.s32 	%r80, %r79, %r120;
	shl.b32 	%r81, %r80, 8;
	cvt.s64.s32 	%rd26, %r81;
	add.s32 	%r82, %r79, %r121;
	shl.b32 	%r83, %r82, 8;
	cvt.s64.s32 	%rd27, %r83;
	ld.global.nc.u8 	%rs10, [%rd2+1];
	cvt.u64.u8 	%rd28, %rs10;
	or.b64  	%rd29, %rd24, %rd28;
	add.s64 	%rd30, %rd1, %rd29;
	ld.global.nc.u8 	%rs11, [%rd30];
	cvt.u16.u8 	%rs12, %rs11;
	cvt.rn.f32.u16 	%f78, %rs12;
	or.b64  	%rd31, %rd25, %rd28;
	add.s64 	%rd32, %rd1, %rd31;
	ld.global.nc.u8 	%rs13, [%rd32];
	cvt.u16.u8 	%rs14, %rs13;
	cvt.rn.f32.u16 	%f79, %rs14;
	or.b64  	%rd33, %rd26, %rd28;
	add.s64 	%rd34, %rd1, %rd33;
	ld.global.nc.u8 	%rs15, [%rd34];
	cvt.u16.u8 	%rs16, %rs15;
	cvt.rn.f32.u16 	%f80, %rs16;
	or.b64  	%rd35, %rd27, %rd28;
	add.s64 	%rd36, %rd1, %rd35;
	ld.global.nc.u8 	%rs17, [%rd36];
	cvt.u16.u8 	%rs18, %rs17;
	cvt.rn.f32.u16 	%f81, %rs18;
	mov.f32 	%f82, 0f3F800000;
	sub.f32 	%f83, %f82, %f169;
	mul.f32 	%f84, %f169, %f79;
	fma.rn.f32 	%f85, %f83, %f78, %f84;
	mul.f32 	%f86, %f169, %f81;
	fma.rn.f32 	%f87, %f83, %f80, %f86;
	sub.f32 	%f88, %f82, %f170;
	mul.f32 	%f89, %f170, %f87;
	fma.rn.f32 	%f90, %f88, %f85, %f89;
	max.f32 	%f91, %f90, 0f00000000;
	min.f32 	%f92, %f91, 0f437F0000;
	cvt.rni.s64.f32 	%rd37, %f92;
	st.global.u8 	[%rd3+1], %rd37;
	setp.eq.s32 	%p11, %r5, 2;
	mov.f32 	%f171, 0f00000000;
	@%p11 bra 	$L__BB6_29;
	add.s32 	%r85, %r1, 2;
	div.s32 	%r86, %r85, %r38;
	mul.lo.s32 	%r87, %r86, %r38;
	sub.s32 	%r88, %r85, %r87;
	cvt.rn.f32.s32 	%f94, %r88;
	add.f32 	%f95, %f94, 0f3F000000;
	div.rn.f32 	%f96, %f95, %f1;
	add.f32 	%f15, %f96, 0fBF000000;
	cvt.rn.f32.s32 	%f97, %r86;
	add.f32 	%f98, %f97, 0f3F000000;
	div.rn.f32 	%f99, %f98, %f3;
	add.f32 	%f16, %f99, 0fBF000000;
	cvt.rmi.f32.f32 	%f100, %f15;
	cvt.rzi.s32.f32 	%r22, %f100;
	cvt.rmi.f32.f32 	%f101, %f16;
	cvt.rzi.s32.f32 	%r23, %f101;
	setp.lt.s32 	%p12, %r22, 0;
	mov.b32 	%r124, 0;
	mov.u32 	%r125, %r124;
	@%p12 bra 	$L__BB6_18;
	setp.ge.s32 	%p13, %r22, %r3;
	mov.u32 	%r124, %r3;
	mov.u32 	%r125, %r3;
	@%p13 bra 	$L__BB6_18;
	add.s32 	%r125, %r22, 1;
	cvt.rn.f32.s32 	%f103, %r22;
	sub.f32 	%f104, %f15, %f103;
	max.f32 	%f105, %f104, 0f00000000;
	min.f32 	%f171, %f105, 0f3F800000;
	mov.u32 	%r124, %r22;
$L__BB6_18:
	setp.lt.s32 	%p14, %r23, 0;
	mov.b32 	%r126, 0;
	mov.f32 	%f172, 0f00000000;
	mov.u32 	%r127, %r126;
	@%p14 bra 	$L__BB6_21;
	setp.ge.s32 	%p15, %r23, %r4;
	mov.u32 	%r126, %r4;
	mov.u32 	%r127, %r4;
	@%p15 bra 	$L__BB6_21;
	add.s32 	%r127, %r23, 1;
	cvt.rn.f32.s32 	%f108, %r23;
	sub.f32 	%f109, %f16, %f108;
	max.f32 	%f110, %f109, 0f00000000;
	min.f32 	%f172, %f110, 0f3F800000;
	mov.u32 	%r126, %r23;
$L__BB6_21:
	mul.lo.s32 	%r90, %r126, %r39;
	add.s32 	%r91, %r90, %r124;
	shl.b32 	%r92, %r91, 8;
	cvt.s64.s32 	%rd38, %r92;
	add.s32 	%r93, %r90, %r125;
	shl.b32 	%r94, %r93, 8;
	cvt.s64.s32 	%rd39, %r94;
	mul.lo.s32 	%r95, %r127, %r39;
	add.s32 	%r96, %r95, %r124;
	shl.b32 	%r97, %r96, 8;
	cvt.s64.s32 	%rd40, %r97;
	add.s32 	%r98, %r95, %r125;
	shl.b32 	%r99, %r98, 8;
	cvt.s64.s32 	%rd41, %r99;
	ld.global.nc.u8 	%rs19, [%rd2+2];
	cvt.u64.u8 	%rd42, %rs19;
	or.b64  	%rd43, %rd38, %rd42;
	add.s64 	%rd44, %rd1, %rd43;
	ld.global.nc.u8 	%rs20, [%rd44];
	cvt.u16.u8 	%rs21, %rs20;
	cvt.rn.f32.u16 	%f111, %rs21;
	or.b64  	%rd45, %rd39, %rd42;
	add.s64 	%rd46, %rd1, %rd45;
	ld.global.nc.u8 	%rs22, [%rd46];
	cvt.u16.u8 	%rs23, %rs22;
	cvt.rn.f32.u16 	%f112, %rs23;
	or.b64  	%rd47, %rd40, %rd42;
	add.s64 	%rd48, %rd1, %rd47;
	ld.global.nc.u8 	%rs24, [%rd48];
	cvt.u16.u8 	%rs25, %rs24;
	cvt.rn.f32.u16 	%f113, %rs25;
	or.b64  	%rd49, %rd41, %rd42;
	add.s64 	%rd50, %rd1, %rd49;
	ld.global.nc.u8 	%rs26, [%rd50];
	cvt.u16.u8 	%rs27, %rs26;
	cvt.rn.f32.u16 	%f114, %rs27;
	mov.f32 	%f115, 0f3F800000;
	sub.f32 	%f116, %f115, %f171;
	mul.f32 	%f117, %f171, %f112;
	fma.rn.f32 	%f118, %f116, %f111, %f117;
	mul.f32 	%f119, %f171, %f114;
	fma.rn.f32 	%f120, %f116, %f113, %f119;
	sub.f32 	%f121, %f115, %f172;
	mul.f32 	%f122, %f172, %f120;
	fma.rn.f32 	%f123, %f121, %f118, %f122;
	max.f32 	%f124, %f123, 0f00000000;
	min.f32 	%f125, %f124, 0f437F0000;
	cvt.rni.s64.f32 	%rd51, %f125;
	st.global.u8 	[%rd3+2], %rd51;
	setp.eq.s32 	%p16, %r5, 3;
	mov.f32 	%f173, 0f00000000;
	@%p16 bra 	$L__BB6_29;
	add.s32 	%r101, %r1, 3;
	div.s32 	%r102, %r101, %r38;
	mul.lo.s32 	%r103, %r102, %r38;
	sub.s32 	%r104, %r101, %r103;
	cvt.rn.f32.s32 	%f127, %r104;
	add.f32 	%f128, %f127, 0f3F000000;
	div.rn.f32 	%f129, %f128, %f1;
	add.f32 	%f21, %f129, 0fBF000000;
	cvt.rn.f32.s32 	%f130, %r102;
	add.f32 	%f131, %f130, 0f3F000000;
	div.rn.f32 	%f132, %f131, %f3;
	add.f32 	%f22, %f132, 0fBF000000;
	cvt.rmi.f32.f32 	%f133, %f21;
	cvt.rzi.s32.f32 	%r30, %f133;
	cvt.rmi.f32.f32 	%f134, %f22;
	cvt.rzi.s32.f32 	%r31, %f134;
	setp.lt.s32 	%p17, %r30, 0;
	mov.b32 	%r128, 0;
	mov.u32 	%r129, %r128;
	@%p17 bra 	$L__BB6_25;
	setp.ge.s32 	%p18, %r30, %r3;
	mov.u32 	%r128, %r3;
	mov.u32 	%r129, %r3;
	@%p18 bra 	$L__BB6_25;
	add.s32 	%r129, %r30, 1;
	cvt.rn.f32.s32 	%f136, %r30;
	sub.f32 	%f137, %f21, %f136;
	max.f32 	%f138, %f137, 0f00000000;
	min.f32 	%f173, %f138, 0f3F800000;
	mov.u32 	%r128, %r30;
$L__BB6_25:
	setp.lt.s32 	%p19, %r31, 0;
	mov.b32 	%r130, 0;
	mov.f32 	%f174, 0f00000000;
	mov.u32 	%r131, %r130;
	@%p19 bra 	$L__BB6_28;
	setp.ge.s32 	%p20, %r31, %r4;
	mov.u32 	%r130, %r4;
	mov.u32 	%r131, %r4;
	@%p20 bra 	$L__BB6_28;
	add.s32 	%r131, %r31, 1;
	cvt.rn.f32.s32 	%f141, %r31;
	sub.f32 	%f142, %f22, %f141;
	max.f32 	%f143, %f142, 0f00000000;
	min.f32 	%f174, %f143, 0f3F800000;
	mov.u32 	%r130, %r31;
$L__BB6_28:
	mul.lo.s32 	%r106, %r130, %r39;
	add.s32 	%r107, %r106, %r128;
	shl.b32 	%r108, %r107, 8;
	cvt.s64.s32 	%rd52, %r108;
	add.s32 	%r109, %r106, %r129;
	shl.b32 	%r110, %r109, 8;
	cvt.s64.s32 	%rd53, %r110;
	mul.lo.s32 	%r111, %r131, %r39;
	add.s32 	%r112, %r111, %r128;
	shl.b32 	%r113, %r112, 8;
	cvt.s64.s32 	%rd54, %r113;
	add.s32 	%r114, %r111, %r129;
	shl.b32 	%r115, %r114, 8;
	cvt.s64.s32 	%rd55, %r115;
	ld.global.nc.u8 	%rs28, [%rd2+3];
	cvt.u64.u8 	%rd56, %rs28;
	or.b64  	%rd57, %rd52, %rd56;
	add.s64 	%rd58, %rd1, %rd57;
	ld.global.nc.u8 	%rs29, [%rd58];
	cvt.u16.u8 	%rs30, %rs29;
	cvt.rn.f32.u16 	%f144, %rs30;
	or.b64  	%rd59, %rd53, %rd56;
	add.s64 	%rd60, %rd1, %rd59;
	ld.global.nc.u8 	%rs31, [%rd60];
	cvt.u16.u8 	%rs32, %rs31;
	cvt.rn.f32.u16 	%f145, %rs32;
	or.b64  	%rd61, %rd54, %rd56;
	add.s64 	%rd62, %rd1, %rd61;
	ld.global.nc.u8 	%rs33, [%rd62];
	cvt.u16.u8 	%rs34, %rs33;
	cvt.rn.f32.u16 	%f146, %rs34;
	or.b64  	%rd63, %rd55, %rd56;
	add.s64 	%rd64, %rd1, %rd63;
	ld.global.nc.u8 	%rs35, [%rd64];
	cvt.u16.u8 	%rs36, %rs35;
	cvt.rn.f32.u16 	%f147, %rs36;
	mov.f32 	%f148, 0f3F800000;
	sub.f32 	%f149, %f148, %f173;
	mul.f32 	%f150, %f173, %f145;
	fma.rn.f32 	%f151, %f149, %f144, %f150;
	mul.f32 	%f152, %f173, %f147;
	fma.rn.f32 	%f153, %f149, %f146, %f152;
	sub.f32 	%f154, %f148, %f174;
	mul.f32 	%f155, %f174, %f153;
	fma.rn.f32 	%f156, %f154, %f151, %f155;
	max.f32 	%f157, %f156, 0f00000000;
	min.f32 	%f158, %f157, 0f437F0000;
	cvt.rni.s64.f32 	%rd65, %f158;
	st.global.u8 	[%rd3+3], %rd65;
$L__BB6_29:
	ret;

}
	// .globl	_Z30apply_lut_bilinear_gray_kernelPKhPhiiiiS0_
.visible .entry _Z30apply_lut_bilinear_gray_kernelPKhPhiiiiS0_(
	.param .u64 .ptr .align 1 _Z30apply_lut_bilinear_gray_kernelPKhPhiiiiS0__param_0,
	.param .u64 .ptr .align 1 _Z30apply_lut_bilinear_gray_kernelPKhPhiiiiS0__param_1,
	.param .u32 _Z30apply_lut_bilinear_gray_kernelPKhPhiiiiS0__param_2,
	.param .u32 _Z30apply_lut_bilinear_gray_kernelPKhPhiiiiS0__param_3,
	.param .u32 _Z30apply_lut_bilinear_gray_kernelPKhPhiiiiS0__param_4,
	.param .u32 _Z30apply_lut_bilinear_gray_kernelPKhPhiiiiS0__param_5,
	.param .u64 .ptr .align 1 _Z30apply_lut_bilinear_gray_kernelPKhPhiiiiS0__param_6
)
{
	.reg .pred 	%p<6>;
	.reg .b16 	%rs<10>;
	.reg .b32 	%r<45>;
	.reg .b32 	%f<46>;
	.reg .b64 	%rd<24>;

	ld.param.u64 	%rd1, [_Z30apply_lut_bilinear_gray_kernelPKhPhiiiiS0__param_0];
	ld.param.u64 	%rd2, [_Z30apply_lut_bilinear_gray_kernelPKhPhiiiiS0__param_1];
	ld.param.u32 	%r12, [_Z30apply_lut_bilinear_gray_kernelPKhPhiiiiS0__param_2];
	ld.param.u32 	%r13, [_Z30apply_lut_bilinear_gray_kernelPKhPhiiiiS0__param_3];
	ld.param.u32 	%r14, [_Z30apply_lut_bilinear_gray_kernelPKhPhiiiiS0__param_4];
	ld.param.u32 	%r15, [_Z30apply_lut_bilinear_gray_kernelPKhPhiiiiS0__param_5];
	ld.param.u64 	%rd3, [_Z30apply_lut_bilinear_gray_kernelPKhPhiiiiS0__param_6];
	mov.u32 	%r16, %ctaid.x;
	mov.u32 	%r17, %ntid.x;
	mov.u32 	%r18, %tid.x;
	mad.lo.s32 	%r1, %r16, %r17, %r18;
	mul.lo.s32 	%r19, %r13, %r12;
	setp.ge.s32 	%p1, %r1, %r19;
	mov.f32 	%f44, 0f00000000;
	@%p1 bra 	$L__BB7_8;
	div.s32 	%r21, %r1, %r13;
	mul.lo.s32 	%r22, %r21, %r13;
	sub.s32 	%r23, %r1, %r22;
	add.s32 	%r24, %r13, %r14;
	add.s32 	%r25, %r24, -1;
	div.s32 	%r26, %r25, %r14;
	add.s32 	%r27, %r12, %r15;
	add.s32 	%r28, %r27, -1;
	div.s32 	%r29, %r28, %r15;
	cvt.rn.f32.s32 	%f8, %r23;
	add.f32 	%f9, %f8, 0f3F000000;
	cvt.rn.f32.s32 	%f10, %r26;
	div.rn.f32 	%f11, %f9, %f10;
	add.f32 	%f1, %f11, 0fBF000000;
	cvt.rn.f32.s32 	%f12, %r21;
	add.f32 	%f13, %f12, 0f3F000000;
	cvt.rn.f32.s32 	%f14, %r29;
	div.rn.f32 	%f15, %f13, %f14;
	add.f32 	%f2, %f15, 0fBF000000;
	cvt.rmi.f32.f32 	%f16, %f1;
	cvt.rzi.s32.f32 	%r2, %f16;
	cvt.rmi.f32.f32 	%f17, %f2;
	cvt.rzi.s32.f32 	%r3, %f17;
	setp.lt.s32 	%p2, %r2, 0;
	mov.b32 	%r41, 0;
	mov.u32 	%r42, %r41;
	@%p2 bra 	$L__BB7_4;
	add.s32 	%r41, %r14, -1;
	setp.ge.s32 	%p3, %r2, %r41;
	mov.u32 	%r42, %r41;
	@%p3 bra 	$L__BB7_4;
	add.s32 	%r42, %r2, 1;
	cvt.rn.f32.s32 	%f19, %r2;
	sub.f32 	%f20, %f1, %f19;
	max.f32 	%f21, %f20, 0f00000000;
	min.f32 	%f44, %f21, 0f3F800000;
	mov.u32 	%r41, %r2;
$L__BB7_4:
	setp.lt.s32 	%p4, %r3, 0;
	mov.b32 	%r43, 0;
	mov.f32 	%f45, 0f00000000;
	mov.u32 	%r44, %r43;
	@%p4 bra 	$L__BB7_7;
	add.s32 	%r43, %r15, -1;
	setp.ge.s32 	%p5, %r3, %r43;
	mov.u32 	%r44, %r43;
	@%p5 bra 	$L__BB7_7;
	add.s32 	%r44, %r3, 1;
	cvt.rn.f32.s32 	%f24, %r3;
	sub.f32 	%f25, %f2, %f24;
	max.f32 	%f26, %f25, 0f00000000;
	min.f32 	%f45, %f26, 0f3F800000;
	mov.u32 	%r43, %r3;
$L__BB7_7:
	cvta.to.global.u64 	%rd4, %rd3;
	mul.lo.s32 	%r31, %r43, %r14;
	add.s32 	%r32, %r31, %r41;
	shl.b32 	%r33, %r32, 8;
	cvt.s64.s32 	%rd5, %r33;
	add.s32 	%r34, %r31, %r42;
	shl.b32 	%r35, %r34, 8;
	cvt.s64.s32 	%rd6, %r35;
	mul.lo.s32 	%r36, %r44, %r14;
	add.s32 	%r37, %r36, %r41;
	shl.b32 	%r38, %r37, 8;
	cvt.s64.s32 	%rd7, %r38;
	add.s32 	%r39, %r36, %r42;
	shl.b32 	%r40, %r39, 8;
	cvt.s64.s32 	%rd8, %r40;
	cvt.s64.s32 	%rd9, %r1;
	cvta.to.global.u64 	%rd10, %rd1;
	add.s64 	%rd11, %rd10, %rd9;
	ld.global.nc.u8 	%rs1, [%rd11];
	cvt.u64.u8 	%rd12, %rs1;
	or.b64  	%rd13, %rd5, %rd12;
	add.s64 	%rd14, %rd4, %rd13;
	ld.global.nc.u8 	%rs2, [%rd14];
	cvt.u16.u8 	%rs3, %rs2;
	cvt.rn.f32.u16 	%f27, %rs3;
	or.b64  	%rd15, %rd6, %rd12;
	add.s64 	%rd16, %rd4, %rd15;
	ld.global.nc.u8 	%rs4, [%rd16];
	cvt.u16.u8 	%rs5, %rs4;
	cvt.rn.f32.u16 	%f28, %rs5;
	or.b64  	%rd17, %rd7, %rd12;
	add.s64 	%rd18, %rd4, %rd17;
	ld.global.nc.u8 	%rs6, [%rd18];
	cvt.u16.u8 	%rs7, %rs6;
	cvt.rn.f32.u16 	%f29, %rs7;
	or.b64  	%rd19, %rd8, %rd12;
	add.s64 	%rd20, %rd4, %rd19;
	ld.global.nc.u8 	%rs8, [%rd20];
	cvt.u16.u8 	%rs9, %rs8;
	cvt.rn.f32.u16 	%f30, %rs9;
	mov.f32 	%f31, 0f3F800000;
	sub.f32 	%f32, %f31, %f44;
	mul.f32 	%f33, %f44, %f28;
	fma.rn.f32 	%f34, %f32, %f27, %f33;
	mul.f32 	%f35, %f44, %f30;
	fma.rn.f32 	%f36, %f32, %f29, %f35;
	sub.f32 	%f37, %f31, %f45;
	mul.f32 	%f38, %f45, %f36;
	fma.rn.f32 	%f39, %f37, %f34, %f38;
	max.f32 	%f40, %f39, 0f00000000;
	min.f32 	%f41, %f40, 0f437F0000;
	cvt.rni.s64.f32 	%rd21, %f41;
	cvta.to.global.u64 	%rd22, %rd2;
	add.s64 	%rd23, %rd22, %rd9;
	st.global.u8 	[%rd23], %rd21;
$L__BB7_8:
	ret;

}
	// .globl	_Z38apply_lut_bilinear_gray_texture_kernelPKhPhiiiiyi
.visible .entry _Z38apply_lut_bilinear_gray_texture_kernelPKhPhiiiiyi(
	.param .u64 .ptr .align 1 _Z38apply_lut_bilinear_gray_texture_kernelPKhPhiiiiyi_param_0,
	.param .u64 .ptr .align 1 _Z38apply_lut_bilinear_gray_texture_kernelPKhPhiiiiyi_param_1,
	.param .u32 _Z38apply_lut_bilinear_gray_texture_kernelPKhPhiiiiyi_param_2,
	.param .u32 _Z38apply_lut_bilinear_gray_texture_kernelPKhPhiiiiyi_param_3,
	.param .u32 _Z38apply_lut_bilinear_gray_texture_kernelPKhPhiiiiyi_param_4,
	.param .u32 _Z38apply_lut_bilinear_gray_texture_kernelPKhPhiiiiyi_param_5,
	.param .u64 _Z38apply_lut_bilinear_gray_texture_kernelPKhPhiiiiyi_param_6,
	.param .u32 _Z38apply_lut_bilinear_gray_texture_kernelPKhPhiiiiyi_param_7
)
{
	.reg .pred 	%p<6>;
	.reg .b16 	%rs<10>;
	.reg .b32 	%r<63>;
	.reg .b32 	%f<46>;
	.reg .b64 	%rd<10>;

	ld.param.u64 	%rd1, [_Z38apply_lut_bilinear_gray_texture_kernelPKhPhiiiiyi_param_0];
	ld.param.u64 	%rd2, [_Z38apply_lut_bilinear_gray_texture_kernelPKhPhiiiiyi_param_1];
	ld.param.u32 	%r12, [_Z38apply_lut_bilinear_gray_texture_kernelPKhPhiiiiyi_param_2];
	ld.param.u32 	%r13, [_Z38apply_lut_bilinear_gray_texture_kernelPKhPhiiiiyi_param_3];
	ld.param.u32 	%r14, [_Z38apply_lut_bilinear_gray_texture_kernelPKhPhiiiiyi_param_4];
	ld.param.u32 	%r15, [_Z38apply_lut_bilinear_gray_texture_kernelPKhPhiiiiyi_param_5];
	ld.param.u64 	%rd3, [_Z38apply_lut_bilinear_gray_texture_kernelPKhPhiiiiyi_param_6];
	ld.param.u32 	%r16, [_Z38apply_lut_bilinear_gray_texture_kernelPKhPhiiiiyi_param_7];
	mov.u32 	%r17, %ctaid.x;
	mov.u32 	%r18, %ntid.x;
	mov.u32 	%r19, %tid.x;
	mad.lo.s32 	%r1, %r17, %r18, %r19;
	mul.lo.s32 	%r20, %r13, %r12;
	setp.ge.s32 	%p1, %r1, %r20;
	mov.f32 	%f44, 0f00000000;
	@%p1 bra 	$L__BB8_8;
	div.s32 	%r22, %r1, %r13;
	mul.lo.s32 	%r23, %r22, %r13;
	sub.s32 	%r24, %r1, %r23;
	add.s32 	%r25, %r13, %r14;
	add.s32 	%r26, %r25, -1;
	div.s32 	%r27, %r26, %r14;
	add.s32 	%r28, %r12, %r15;
	add.s32 	%r29, %r28, -1;
	div.s32 	%r30, %r29, %r15;
	cvt.rn.f32.s32 	%f8, %r24;
	add.f32 	%f9, %f8, 0f3F000000;
	cvt.rn.f32.s32 	%f10, %r27;
	div.rn.f32 	%f11, %f9, %f10;
	add.f32 	%f1, %f11, 0fBF000000;
	cvt.rn.f32.s32 	%f12, %r22;
	add.f32 	%f13, %f12, 0f3F000000;
	cvt.rn.f32.s32 	%f14, %r30;
	div.rn.f32 	%f15, %f13, %f14;
	add.f32 	%f2, %f15, 0fBF000000;
	cvt.rmi.f32.f32 	%f16, %f1;
	cvt.rzi.s32.f32 	%r2, %f16;
	cvt.rmi.f32.f32 	%f17, %f2;
	cvt.rzi.s32.f32 	%r3, %f17;
	setp.lt.s32 	%p2, %r2, 0;
	mov.b32 	%r59, 0;
	mov.u32 	%r60, %r59;
	@%p2 bra 	$L__BB8_4;
	add.s32 	%r59, %r14, -1;
	setp.ge.s32 	%p3, %r2, %r59;
	mov.u32 	%r60, %r59;
	@%p3 bra 	$L__BB8_4;
	add.s32 	%r60, %r2, 1;
	cvt.rn.f32.s32 	%f19, %r2;
	sub.f32 	%f20, %f1, %f19;
	max.f32 	%f21, %f20, 0f00000000;
	min.f32 	%f44, %f21, 0f3F800000;
	mov.u32 	%r59, %r2;
$L__BB8_4:
	setp.lt.s32 	%p4, %r3, 0;
	mov.b32 	%r61, 0;
	mov.f32 	%f45, 0f00000000;
	mov.u32 	%r62, %r61;
	@%p4 bra 	$L__BB8_7;
	add.s32 	%r61, %r15, -1;
	setp.ge.s32 	%p5, %r3, %r61;
	mov.u32 	%r62, %r61;
	@%p5 bra 	$L__BB8_7;
	add.s32 	%r62, %r3, 1;
	cvt.rn.f32.s32 	%f24, %r3;
	sub.f32 	%f25, %f2, %f24;
	max.f32 	%f26, %f25, 0f00000000;
	min.f32 	%f45, %f26, 0f3F800000;
	mov.u32 	%r61, %r3;
$L__BB8_7:
	cvt.s64.s32 	%rd4, %r1;
	cvta.to.global.u64 	%rd5, %rd1;
	add.s64 	%rd6, %rd5, %rd4;
	ld.global.nc.u8 	%rs1, [%rd6];
	cvt.u32.u8 	%r32, %rs1;
	mul.lo.s32 	%r33, %r61, %r14;
	add.s32 	%r34, %r33, %r59;
	mad.lo.s32 	%r35, %r34, %r16, %r32;
	tex.1d.v4.u32.s32 	{%r36, %r37, %r38, %r39}, [%rd3, {%r35}];
	add.s32 	%r40, %r33, %r60;
	cvt.u16.u32 	%rs2, %r36;
	and.b16  	%rs3, %rs2, 255;
	cvt.rn.f32.u16 	%f27, %rs3;
	mad.lo.s32 	%r41, %r40, %r16, %r32;
	tex.1d.v4.u32.s32 	{%r42, %r43, %r44, %r45}, [%rd3, {%r41}];
	mul.lo.s32 	%r46, %r62, %r14;
	add.s32 	%r47, %r46, %r59;
	cvt.u16.u32 	%rs4, %r42;
	and.b16  	%rs5, %rs4, 255;
	cvt.rn.f32.u16 	%f28, %rs5;
	mad.lo.s32 	%r48, %r47, %r16, %r32;
	tex.1d.v4.u32.s32 	{%r49, %r50, %r51, %r52}, [%rd3, {%r48}];
	add.s32 	%r53, %r46, %r60;
	cvt.u16.u32 	%rs6, %r49;
	and.b16  	%rs7, %rs6, 255;
	cvt.rn.f32.u16 	%f29, %rs7;
	mad.lo.s32 	%r54, %r53, %r16, %r32;
	tex.1d.v4.u32.s32 	{%r55, %r56, %r57, %r58}, [%rd3, {%r54}];
	cvt.u16.u32 	%rs8, %r55;
	and.b16  	%rs9, %rs8, 255;
	cvt.rn.f32.u16 	%f30, %rs9;
	mov.f32 	%f31, 0f3F800000;
	sub.f32 	%f32, %f31, %f44;
	mul.f32 	%f33, %f44, %f28;
	fma.rn.f32 	%f34, %f32, %f27, %f33;
	mul.f32 	%f35, %f44, %f30;
	fma.rn.f32 	%f36, %f32, %f29, %f35;
	sub.f32 	%f37, %f31, %f45;
	mul.f32 	%f38, %f45, %f36;
	fma.rn.f32 	%f39, %f37, %f34, %f38;
	max.f32 	%f40, %f39, 0f00000000;
	min.f32 	%f41, %f40, 0f437F0000;
	cvt.rni.s64.f32 	%rd7, %f41;
	cvta.to.global.u64 	%rd8, %rd2;
	add.s64 	%rd9, %rd8, %rd4;
	st.global.u8 	[%rd9], %rd7;
$L__BB8_8:
	ret;

}
	// .globl	_Z40apply_lut_bilinear_rgb_vectorized_kernelPKhS0_PhiiiiS0_
.visible .entry _Z40apply_lut_bilinear_rgb_vectorized_kernelPKhS0_PhiiiiS0_(
	.param .u64 .ptr .align 1 _Z40apply_lut_bilinear_rgb_vectorized_kernelPKhS0_PhiiiiS0__param_0,
	.param .u64 .ptr .align 1 _Z40apply_lut_bilinear_rgb_vectorized_kernelPKhS0_PhiiiiS0__param_1,
	.param .u64 .ptr .align 1 _Z40apply_lut_bilinear_rgb_vectorized_kernelPKhS0_PhiiiiS0__param_2,
	.param .u32 _Z40apply_lut_bilinear_rgb_vectorized_kernelPKhS0_PhiiiiS0__param_3,
	.param .u32 _Z40apply_lut_bilinear_rgb_vectorized_kernelPKhS0_PhiiiiS0__param_4,
	.param .u32 _Z40apply_lut_bilinear_rgb_vectorized_kernelPKhS0_PhiiiiS0__param_5,
	.param .u32 _Z40apply_lut_bilinear_rgb_vectorized_kernelPKhS0_PhiiiiS0__param_6,
	.param .u64 .ptr .align 1 _Z40apply_lut_bilinear_rgb_vectorized_kernelPKhS0_PhiiiiS0__param_7
)
{
	.reg .pred 	%p<137>;
	.reg .b16 	%rs<31>;
	.reg .b32 	%r<203>;
	.reg .b32 	%f<1103>;
	.reg .b64 	%rd<48>;

	ld.param.u64 	%rd6, [_Z40apply_lut_bilinear_rgb_vectorized_kernelPKhS0_PhiiiiS0__param_1];
	ld.param.u64 	%rd7, [_Z40apply_lut_bilinear_rgb_vectorized_kernelPKhS0_PhiiiiS0__param_2];
	ld.param.u32 	%r25, [_Z40apply_lut_bilinear_rgb_vectorized_kernelPKhS0_PhiiiiS0__param_3];
	ld.param.u32 	%r23, [_Z40apply_lut_bilinear_rgb_vectorized_kernelPKhS0_PhiiiiS0__param_4];
	ld.param.u32 	%r24, [_Z40apply_lut_bilinear_rgb_vectorized_kernelPKhS0_PhiiiiS0__param_5];
	ld.param.u32 	%r26, [_Z40apply_lut_bilinear_rgb_vectorized_kernelPKhS0_PhiiiiS0__param_6];
	ld.param.u64 	%rd8, [_Z40apply_lut_bilinear_rgb_vectorized_kernelPKhS0_PhiiiiS0__param_7];
	cvta.to.global.u64 	%rd1, %rd8;
	mov.u32 	%r27, %ctaid.x;
	mov.u32 	%r28, %ntid.x;
	mov.u32 	%r29, %tid.x;
	mad.lo.s32 	%r1, %r27, %r28, %r29;
	shl.b32 	%r2, %r1, 1;
	mul.lo.s32 	%r30, %r23, %r25;
	cvt.rn.f32.s32 	%f143, %r24;
	cvt.rn.f32.s32 	%f144, %r23;
	div.rn.f32 	%f1, %f143, %f144;
	cvt.rn.f32.s32 	%f145, %r26;
	cvt.rn.f32.s32 	%f146, %r25;
	div.rn.f32 	%f2, %f145, %f146;
	add.s32 	%r3, %r24, -1;
	add.s32 	%r4, %r26, -1;
	max.s32 	%r31, %r30, %r2;
	sub.s32 	%r5, %r31, %r2;
	setp.eq.s32 	%p1, %r5, 0;
	mov.f32 	%f1075, 0f00000000;
	@%p1 bra 	$L__BB9_123;
	div.s32 	%r33, %r2, %r23;
	mul.lo.s32 	%r34, %r33, %r23;
	sub.s32 	%r35, %r2, %r34;
	cvt.rn.f32.s32 	%f148, %r35;
	fma.rn.f32 	%f3, %f1, %f148, 0fBF000000;
	cvt.rn.f32.s32 	%f149, %r33;
	fma.rn.f32 	%f4, %f2, %f149, 0fBF000000;
	cvt.rmi.f32.f32 	%f150, %f3;
	cvt.rzi.s32.f32 	%r6, %f150;
	cvt.rmi.f32.f32 	%f151, %f4;
	cvt.rzi.s32.f32 	%r7, %f151;
	setp.lt.s32 	%p2, %r6, 0;
	mov.b32 	%r195, 0;
	mov.u32 	%r196, %r195;
	@%p2 bra 	$L__BB9_4;
	setp.ge.s32 	%p3, %r6, %r3;
	mov.u32 	%r195, %r3;
	mov.u32 	%r196, %r3;
	@%p3 bra 	$L__BB9_4;
	add.s32 	%r196, %r6, 1;
	cvt.rn.f32.s32 	%f153, %r6;
	sub.f32 	%f154, %f3, %f153;
	max.f32 	%f155, %f154, 0f00000000;
	min.f32 	%f1075, %f155, 0f3F800000;
	mov.u32 	%r195, %r6;
$L__BB9_4:
	setp.lt.s32 	%p4, %r7, 0;
	mov.b32 	%r197, 0;
	mov.f32 	%f1076, 0f00000000;
	mov.u32 	%r198, %r197;
	@%p4 bra 	$L__BB9_7;
	setp.ge.s32 	%p5, %r7, %r4;
	mov.u32 	%r197, %r4;
	mov.u32 	%r198, %r4;
	@%p5 bra 	$L__BB9_7;
	add.s32 	%r198, %r7, 1;
	cvt.rn.f32.s32 	%f158, %r7;
	sub.f32 	%f159, %f4, %f158;
	max.f32 	%f160, %f159, 0f00000000;
	min.f32 	%f1076, %f160, 0f3F800000;
	mov.u32 	%r197, %r7;
$L__BB9_7:
	ld.param.u64 	%rd47, [_Z40apply_lut_bilinear_rgb_vectorized_kernelPKhS0_PhiiiiS0__param_0];
	mul.lo.s32 	%r37, %r197, %r24;
	add.s32 	%r38, %r37, %r195;
	shl.b32 	%r39, %r38, 8;
	cvt.s64.s32 	%rd9, %r39;
	add.s32 	%r40, %r37, %r196;
	shl.b32 	%r41, %r40, 8;
	cvt.s64.s32 	%rd10, %r41;
	mul.lo.s32 	%r42, %r198, %r24;
	add.s32 	%r43, %r42, %r195;
	shl.b32 	%r44, %r43, 8;
	cvt.s64.s32 	%rd11, %r44;
	add.s32 	%r45, %r42, %r196;
	shl.b32 	%r46, %r45, 8;
	cvt.s64.s32 	%rd12, %r46;
	cvt.s64.s32 	%rd13, %r2;
	cvta.to.global.u64 	%rd14, %rd6;
	add.s64 	%rd2, %rd14, %rd13;
	ld.global.nc.u8 	%rs1, [%rd2];
	cvt.u64.u8 	%rd15, %rs1;
	or.b64  	%rd16, %rd9, %rd15;
	add.s64 	%rd17, %rd1, %rd16;
	ld.global.nc.u8 	%rs2, [%rd17];
	cvt.u16.u8 	%rs3, %rs2;
	cvt.rn.f32.u16 	%f161, %rs3;
	or.b64  	%rd18, %rd10, %rd15;
	add.s64 	%rd19, %rd1, %rd18;
	ld.global.nc.u8 	%rs4, [%rd19];
	cvt.u16.u8 	%rs5, %rs4;
	cvt.rn.f32.u16 	%f162, %rs5;
	or.b64  	%rd20, %rd11, %rd15;
	add.s64 	%rd21, %rd1, %rd20;
	ld.global.nc.u8 	%rs6, [%rd21];
	cvt.u16.u8 	%rs7, %rs6;
	cvt.rn.f32.u16 	%f163, %rs7;
	or.b64  	%rd22, %rd12, %rd15;
	add.s64 	%rd23, %rd1, %rd22;
	ld.global.nc.u8 	%rs8, [%rd23];
	cvt.u16.u8 	%rs9, %rs8;
	cvt.rn.f32.u16 	%f164, %rs9;
	mov.f32 	%f165, 0f3F800000;
	sub.f32 	%f166, %f165, %f1075;
	mul.f32 	%f167, %f1075, %f162;
	fma.rn.f32 	%f168, %f166, %f161, %f167;
	mul.f32 	%f169, %f1075, %f164;
	fma.rn.f32 	%f170, %f166, %f163, %f169;
	sub.f32 	%f171, %f165, %f1076;
	mul.f32 	%f172, %f1076, %f170;
	fma.rn.f32 	%f9, %f171, %f168, %f172;
	mul.lo.s32 	%r14, %r1, 6;
	cvt.s64.s32 	%rd24, %r14;
	cvta.to.global.u64 	%rd25, %rd47;
	add.s64 	%rd3, %rd25, %rd24;
	ld.global.nc.u8 	%rs10, [%rd3];
	cvt.u16.u8 	%rs11, %rs10;
	ld.global.nc.u8 	%rs12, [%rd3+1];
	cvt.u16.u8 	%rs13, %rs12;
	ld.global.nc.u8 	%rs14, [%rd3+2];
	cvt.u16.u8 	%rs15, %rs14;
	cvt.rn.f32.u16 	%f173, %rs11;
	div.rn.f32 	%f10, %f173, 0f437F0000;
	cvt.rn.f32.u16 	%f174, %rs13;
	div.rn.f32 	%f11, %f174, 0f437F0000;
	cvt.rn.f32.u16 	%f175, %rs15;
	div.rn.f32 	%f12, %f175, 0f437F0000;
	setp.leu.f32 	%p6, %f10, 0f3D25AEE6;
	@%p6 bra 	$L__BB9_13;
	add.f32 	%f177, %f10, 0f3D6147AE;
	div.rn.f32 	%f13, %f177, 0f3F870A3D;
	abs.f32 	%f14, %f13;
	setp.eq.f32 	%p7, %f13, 0f3F800000;
	mov.f32 	%f1077, 0f3F800000;
	@%p7 bra 	$L__BB9_14;
	setp.num.f32 	%p8, %f14, %f14;
	@%p8 bra 	$L__BB9_11;
	mov.f32 	%f233, 0f4019999A;
	add.rn.f32 	%f1077, %f13, %f233;
	bra.uni 	$L__BB9_14;
$L__BB9_11:
	setp.lt.f32 	%p9, %f14, 0f00800000;
	mul.f32 	%f178, %f14, 0f4B800000;
	selp.f32 	%f179, %f178, %f14, %p9;
	mov.b32 	%r47, %f179;
	add.s32 	%r48, %r47, -1060439283;
	and.b32  	%r49, %r48, -8388608;
	sub.s32 	%r50, %r47, %r49;
	mov.b32 	%f180, %r50;
	cvt.rn.f32.s32 	%f181, %r49;
	selp.f32 	%f182, 0fC1C00000, 0f00000000, %p9;
	fma.rn.f32 	%f183, %f181, 0f34000000, %f182;
	add.f32 	%f184, %f180, 0fBF800000;
	add.f32 	%f185, %f180, 0f3F800000;
	rcp.approx.ftz.f32 	%f186, %f185;
	add.f32 	%f187, %f184, %f184;
	mul.f32 	%f188, %f187, %f186;
	mul.f32 	%f189, %f188, %f188;
	neg.f32 	%f190, %f188;
	sub.f32 	%f191, %f184, %f188;
	add.f32 	%f192, %f191, %f191;
	fma.rn.f32 	%f193, %f190, %f184, %f192;
	mul.rn.f32 	%f194, %f186, %f193;
	fma.rn.f32 	%f195, %f189, 0f3A2C32E4, 0f3B52E7DB;
	fma.rn.f32 	%f196, %f195, %f189, 0f3C93BB73;
	fma.rn.f32 	%f197, %f196, %f189, 0f3DF6384F;
	mul.rn.f32 	%f198, %f197, %f189;
	fma.rn.f32 	%f199, %f188, 0f3FB8AA3B, %f183;
	mul.f32 	%f200, %f198, 0f40400000;
	sub.f32 	%f201, %f183, %f199;
	fma.rn.f32 	%f202, %f188, 0f3FB8AA3B, %f201;
	fma.rn.f32 	%f203, %f194, 0f3FB8AA3B, %f202;
	fma.rn.f32 	%f204, %f188, 0f32A55E34, %f203;
	fma.rn.f32 	%f205, %f200, %f194, %f204;
	fma.rn.f32 	%f206, %f198, %f188, %f205;
	add.rn.f32 	%f207, %f199, %f206;
	mov.f32 	%f208, 0f4019999A;
	mul.rn.f32 	%f209, %f207, %f208;
	cvt.rni.f32.f32 	%f210, %f209;
	sub.f32 	%f211, %f209, %f210;
	neg.f32 	%f212, %f209;
	fma.rn.f32 	%f213, %f207, 0f4019999A, %f212;
	neg.f32 	%f214, %f199;
	add.rn.f32 	%f215, %f207, %f214;
	neg.f32 	%f216, %f215;
	add.rn.f32 	%f217, %f206, %f216;
	fma.rn.f32 	%f218, %f217, 0f4019999A, %f213;
	add.f32 	%f219, %f211, %f218;
	setp.gt.f32 	%p10, %f210, 0f00000000;
	selp.b32 	%r51, 0, -2097152000, %p10;
	setp.neu.f32 	%p11, %f13, 0f00000000;
	setp.neu.f32 	%p12, %f14, 0f7F800000;
	setp.lt.f32 	%p13, %f209, 0f00000000;
	selp.f32 	%f220, 0f00000000, 0f7F800000, %p13;
	abs.f32 	%f221, %f209;
	setp.gt.f32 	%p14, %f221, 0f43180000;
	cvt.rzi.s32.f32 	%r52, %f210;
	shl.b32 	%r53, %r52, 23;
	sub.s32 	%r54, %r53, %r51;
	mov.b32 	%f222, %r54;
	add.s32 	%r55, %r51, 2130706432;
	mov.b32 	%f223, %r55;
	fma.rn.f32 	%f224, %f219, 0f391FCB8E, 0f3AAF85ED;
	fma.rn.f32 	%f225, %f224, %f219, 0f3C1D9856;
	fma.rn.f32 	%f226, %f225, %f219, 0f3D6357BB;
	fma.rn.f32 	%f227, %f226, %f219, 0f3E75FDEC;
	fma.rn.f32 	%f228, %f227, %f219, 0f3F317218;
	fma.rn.f32 	%f229, %f228, %f219, 0f3F800000;
	mul.f32 	%f230, %f229, %f223;
	mul.f32 	%f231, %f230, %f222;
	selp.f32 	%f1077, %f220, %f231, %p14;
	and.pred  	%p15, %p11, %p12;
	@%p15 bra 	$L__BB9_14;
	add.f32 	%f232, %f13, %f13;
	mov.b32 	%r56, %f232;
	and.b32  	%r57, %r56, 2147483647;
	mov.b32 	%f1077, %r57;
	bra.uni 	$L__BB9_14;
$L__BB9_13:
	div.rn.f32 	%f1077, %f10, 0f414EB852;
$L__BB9_14:
	setp.leu.f32 	%p16, %f11, 0f3D25AEE6;
	@%p16 bra 	$L__BB9_20;
	add.f32 	%f235, %f11, 0f3D6147AE;
	div.rn.f32 	%f20, %f235, 0f3F870A3D;
	abs.f32 	%f21, %f20;
	setp.eq.f32 	%p17, %f20, 0f3F800000;
	mov.f32 	%f1078, 0f3F800000;
	@%p17 bra 	$L__BB9_21;
	setp.num.f32 	%p18, %f21, %f21;
	@%p18 bra 	$L__BB9_18;
	mov.f32 	%f291, 0f4019999A;
	add.rn.f32 	%f1078, %f20, %f291;
	bra.uni 	$L__BB9_21;
$L__BB9_18:
	setp.lt.f32 	%p19, %f21, 0f00800000;
	mul.f32 	%f236, %f21, 0f4B800000;
	selp.f32 	%f237, %f236, %f21, %p19;
	mov.b32 	%r58, %f237;
	add.s32 	%r59, %r58, -1060439283;
	and.b32  	%r60, %r59, -8388608;
	sub.s32 	%r61, %r58, %r60;
	mov.b32 	%f238, %r61;
	cvt.rn.f32.s32 	%f239, %r60;
	selp.f32 	%f240, 0fC1C00000, 0f00000000, %p19;
	fma.rn.f32 	%f241, %f239, 0f34000000, %f240;
	add.f32 	%f242, %f238, 0fBF800000;
	add.f32 	%f243, %f238, 0f3F800000;
	rcp.approx.ftz.f32 	%f244, %f243;
	add.f32 	%f245, %f242, %f242;
	mul.f32 	%f246, %f245, %f244;
	mul.f32 	%f247, %f246, %f246;
	neg.f32 	%f248, %f246;
	sub.f32 	%f249, %f242, %f246;
	add.f32 	%f250, %f249, %f249;
	fma.rn.f32 	%f251, %f248, %f242, %f250;
	mul.rn.f32 	%f252, %f244, %f251;
	fma.rn.f32 	%f253, %f247, 0f3A2C32E4, 0f3B52E7DB;
	fma.rn.f32 	%f254, %f253, %f247, 0f3C93BB73;
	fma.rn.f32 	%f255, %f254, %f247, 0f3DF6384F;
	mul.rn.f32 	%f256, %f255, %f247;
	fma.rn.f32 	%f257, %f246, 0f3FB8AA3B, %f241;
	mul.f32 	%f258, %f256, 0f40400000;
	sub.f32 	%f259, %f241, %f257;
	fma.rn.f32 	%f260, %f246, 0f3FB8AA3B, %f259;
	fma.rn.f32 	%f261, %f252, 0f3FB8AA3B, %f260;
	fma.rn.f32 	%f262, %f246, 0f32A55E34, %f261;
	fma.rn.f32 	%f263, %f258, %f252, %f262;
	fma.rn.f32 	%f264, %f256, %f246, %f263;
	add.rn.f32 	%f265, %f257, %f264;
	mov.f32 	%f266, 0f4019999A;
	mul.rn.f32 	%f267, %f265, %f266;
	cvt.rni.f32.f32 	%f268, %f267;
	sub.f32 	%f269, %f267, %f268;
	neg.f32 	%f270, %f267;
	fma.rn.f32 	%f271, %f265, 0f4019999A, %f270;
	neg.f32 	%f272, %f257;
	add.rn.f32 	%f273, %f265, %f272;
	neg.f32 	%f274, %f273;
	add.rn.f32 	%f275, %f264, %f274;
	fma.rn.f32 	%f276, %f275, 0f4019999A, %f271;
	add.f32 	%f277, %f269, %f276;
	setp.gt.f32 	%p20, %f268, 0f00000000;
	selp.b32 	%r62, 0, -2097152000, %p20;
	setp.neu.f32 	%p21, %f20, 0f00000000;
	setp.neu.f32 	%p22, %f21, 0f7F800000;
	setp.lt.f32 	%p23, %f267, 0f00000000;
	selp.f32 	%f278, 0f00000000, 0f7F800000, %p23;
	abs.f32 	%f279, %f267;
	setp.gt.f32 	%p24, %f279, 0f43180000;
	cvt.rzi.s32.f32 	%r63, %f268;
	shl.b32 	%r64, %r63, 23;
	sub.s32 	%r65, %r64, %r62;
	mov.b32 	%f280, %r65;
	add.s32 	%r66, %r62, 2130706432;
	mov.b32 	%f281, %r66;
	fma.rn.f32 	%f282, %f277, 0f391FCB8E, 0f3AAF85ED;
	fma.rn.f32 	%f283, %f282, %f277, 0f3C1D9856;
	fma.rn.f32 	%f284, %f283, %f277, 0f3D6357BB;
	fma.rn.f32 	%f285, %f284, %f277, 0f3E75FDEC;
	fma.rn.f32 	%f286, %f285, %f277, 0f3F317218;
	fma.rn.f32 	%f287, %f286, %f277, 0f3F800000;
	mul.f32 	%f288, %f287, %f281;
	mul.f32 	%f289, %f288, %f280;
	selp.f32 	%f1078, %f278, %f289, %p24;
	and.pred  	%p25, %p21, %p22;
	@%p25 bra 	$L__BB9_21;
	add.f32 	%f290, %f20, %f20;
	mov.b32 	%r67, %f290;
	and.b32  	%r68, %r67, 2147483647;
	mov.b32 	%f1078, %r68;
	bra.uni 	$L__BB9_21;
$L__BB9_20:
	div.rn.f32 	%f1078, %f11, 0f414EB852;
$L__BB9_21:
	setp.leu.f32 	%p26, %f12, 0f3D25AEE6;
	@%p26 bra 	$L__BB9_27;
	add.f32 	%f293, %f12, 0f3D6147AE;
	div.rn.f32 	%f27, %f293, 0f3F870A3D;
	abs.f32 	%f28, %f27;
	setp.eq.f32 	%p27, %f27, 0f3F800000;
	mov.f32 	%f1079, 0f3F800000;
	@%p27 bra 	$L__BB9_28;
	setp.num.f32 	%p28, %f28, %f28;
	@%p28 bra 	$L__BB9_25;
	mov.f32 	%f349, 0f4019999A;
	add.rn.f32 	%f1079, %f27, %f349;
	bra.uni 	$L__BB9_28;
$L__BB9_25:
	setp.lt.f32 	%p29, %f28, 0f00800000;
	mul.f32 	%f294, %f28, 0f4B800000;
	selp.f32 	%f295, %f294, %f28, %p29;
	mov.b32 	%r69, %f295;
	add.s32 	%r70, %r69, -1060439283;
	and.b32  	%r71, %r70, -8388608;
	sub.s32 	%r72, %r69, %r71;
	mov.b32 	%f296, %r72;
	cvt.rn.f32.s32 	%f297, %r71;
	selp.f32 	%f298, 0fC1C00000, 0f00000000, %p29;
	fma.rn.f32 	%f299, %f297, 0f34000000, %f298;
	add.f32 	%f300, %f296, 0fBF800000;
	add.f32 	%f301, %f296, 0f3F800000;
	rcp.approx.ftz.f32 	%f302, %f301;
	add.f32 	%f303, %f300, %f300;
	mul.f32 	%f304, %f303, %f302;
	mul.f32 	%f305, %f304, %f304;
	neg.f32 	%f306, %f304;
	sub.f32 	%f307, %f300, %f304;
	add.f32 	%f308, %f307, %f307;
	fma.rn.f32 	%f309, %f306, %f300, %f308;
	mul.rn.f32 	%f310, %f302, %f309;
	fma.rn.f32 	%f311, %f305, 0f3A2C32E4, 0f3B52E7DB;
	fma.rn.f32 	%f312, %f311, %f305, 0f3C93BB73;
	fma.rn.f32 	%f313, %f312, %f305, 0f3DF6384F;
	mul.rn.f32 	%f314, %f313, %f305;
	fma.rn.f32 	%f315, %f304, 0f3FB8AA3B, %f299;
	mul.f32 	%f316, %f314, 0f40400000;
	sub.f32 	%f317, %f299, %f315;
	fma.rn.f32 	%f318, %f304, 0f3FB8AA3B, %f317;
	fma.rn.f32 	%f319, %f310, 0f3FB8AA3B, %f318;
	fma.rn.f32 	%f320, %f304, 0f32A55E34, %f319;
	fma.rn.f32 	%f321, %f316, %f310, %f320;
	fma.rn.f32 	%f322, %f314, %f304, %f321;
	add.rn.f32 	%f323, %f315, %f322;
	mov.f32 	%f324, 0f4019999A;
	mul.rn.f32 	%f325, %f323, %f324;
	cvt.rni.f32.f32 	%f326, %f325;
	sub.f32 	%f327, %f325, %f326;
	neg.f32 	%f328, %f325;
	fma.rn.f32 	%f329, %f323, 0f4019999A, %f328;
	neg.f32 	%f330, %f315;
	add.rn.f32 	%f331, %f323, %f330;
	neg.f32 	%f332, %f331;
	add.rn.f32 	%f333, %f322, %f332;
	fma.rn.f32 	%f334, %f333, 0f4019999A, %f329;
	add.f32 	%f335, %f327, %f334;
	setp.gt.f32 	%p30, %f326, 0f00000000;
	selp.b32 	%r73, 0, -2097152000, %p30;
	setp.neu.f32 	%p31, %f27, 0f00000000;
	setp.neu.f32 	%p32, %f28, 0f7F800000;
	setp.lt.f32 	%p33, %f325, 0f00000000;
	selp.f32 	%f336, 0f00000000, 0f7F800000, %p33;
	abs.f32 	%f337, %f325;
	setp.gt.f32 	%p34, %f337, 0f43180000;
	cvt.rzi.s32.f32 	%r74, %f326;
	shl.b32 	%r75, %r74, 23;
	sub.s32 	%r76, %r75, %r73;
	mov.b32 	%f338, %r76;
	add.s32 	%r77, %r73, 2130706432;
	mov.b32 	%f339, %r77;
	fma.rn.f32 	%f340, %f335, 0f391FCB8E, 0f3AAF85ED;
	fma.rn.f32 	%f341, %f340, %f335, 0f3C1D9856;
	fma.rn.f32 	%f342, %f341, %f335, 0f3D6357BB;
	fma.rn.f32 	%f343, %f342, %f335, 0f3E75FDEC;
	fma.rn.f32 	%f344, %f343, %f335, 0f3F317218;
	fma.rn.f32 	%f345, %f344, %f335, 0f3F800000;
	mul.f32 	%f346, %f345, %f339;
	mul.f32 	%f347, %f346, %f338;
	selp.f32 	%f1079, %f336, %f347, %p34;
	and.pred  	%p35, %p31, %p32;
	@%p35 bra 	$L__BB9_28;
	add.f32 	%f348, %f27, %f27;
	mov.b32 	%r78, %f348;
	and.b32  	%r79, %r78, 2147483647;
	mov.b32 	%f1079, %r79;
	bra.uni 	$L__BB9_28;
$L__BB9_27:
	div.rn.f32 	%f1079, %f12, 0f414EB852;
$L__BB9_28:
	mul.f32 	%f350, %f1078, 0f3EB714BA;
	fma.rn.f32 	%f351, %f1077, 0f3ED32D0A, %f350;
	fma.rn.f32 	%f352, %f1079, 0f3E38C0CF, %f351;
	mul.f32 	%f353, %f1078, 0f3F3714BA;
	fma.rn.f32 	%f354, %f1077, 0f3E59C66D, %f353;
	fma.rn.f32 	%f34, %f1079, 0f3D93CD57, %f354;
	mul.f32 	%f355, %f1078, 0f3DF41B76;
	fma.rn.f32 	%f356, %f1077, 0f3C9E6256, %f355;
	fma.rn.f32 	%f357, %f1079, 0f3F734214, %f356;
	div.rn.f32 	%f35, %f352, 0f3F735116;
	div.rn.f32 	%f36, %f357, 0f3F8B5C4B;
	setp.leu.f32 	%p36, %f35, 0f3C111AA7;
	@%p36 bra 	$L__BB9_30;
	abs.f32 	%f359, %f35;
	lg2.approx.f32 	%f360, %f359;
	mul.f32 	%f361, %f360, 0fBF2AAAAB;
	ex2.approx.ftz.f32 	%f362, %f361;
	mul.f32 	%f363, %f359, %f362;
	neg.f32 	%f364, %f363;
	mul.f32 	%f365, %f362, %f364;
	fma.rn.f32 	%f366, %f363, %f365, 0f3F800000;
	mul.f32 	%f367, %f366, 0f3EAAAAAB;
	fma.rn.f32 	%f368, %f363, %f367, %f363;
	add.f32 	%f369, %f35, %f35;
	setp.eq.f32 	%p37, %f369, %f35;
	selp.f32 	%f1080, %f369, %f368, %p37;
	bra.uni 	$L__BB9_31;
$L__BB9_30:
	div.rn.f32 	%f358, %f35, 0f3E038028;
	add.f32 	%f1080, %f358, 0f3E0D3DCB;
$L__BB9_31:
	setp.leu.f32 	%p38, %f34, 0f3C111AA7;
	@%p38 bra 	$L__BB9_33;
	abs.f32 	%f371, %f34;
	lg2.approx.f32 	%f372, %f371;
	mul.f32 	%f373, %f372, 0fBF2AAAAB;
	ex2.approx.ftz.f32 	%f374, %f373;
	mul.f32 	%f375, %f371, %f374;
	neg.f32 	%f376, %f375;
	mul.f32 	%f377, %f374, %f376;
	fma.rn.f32 	%f378, %f375, %f377, 0f3F800000;
	mul.f32 	%f379, %f378, 0f3EAAAAAB;
	fma.rn.f32 	%f380, %f375, %f379, %f375;
	add.f32 	%f381, %f34, %f34;
	setp.eq.f32 	%p39, %f381, %f34;
	selp.f32 	%f1081, %f381, %f380, %p39;
	bra.uni 	$L__BB9_34;
$L__BB9_33:
	div.rn.f32 	%f370, %f34, 0f3E038028;
	add.f32 	%f1081, %f370, 0f3E0D3DCB;
$L__BB9_34:
	setp.leu.f32 	%p40, %f36, 0f3C111AA7;
	@%p40 bra 	$L__BB9_36;
	abs.f32 	%f383, %f36;
	lg2.approx.f32 	%f384, %f383;
	mul.f32 	%f385, %f384, 0fBF2AAAAB;
	ex2.approx.ftz.f32 	%f386, %f385;
	mul.f32 	%f387, %f383, %f386;
	neg.f32 	%f388, %f387;
	mul.f32 	%f389, %f386, %f388;
	fma.rn.f32 	%f390, %f387, %f389, 0f3F800000;
	mul.f32 	%f391, %f390, 0f3EAAAAAB;
	fma.rn.f32 	%f392, %f387, %f391, %f387;
	add.f32 	%f393, %f36, %f36;
	setp.eq.f32 	%p41, %f393, %f36;
	selp.f32 	%f1082, %f393, %f392, %p41;
	bra.uni 	$L__BB9_37;
$L__BB9_36:
	div.rn.f32 	%f382, %f36, 0f3E038028;
	add.f32 	%f1082, %f382, 0f3E0D3DCB;
$L__BB9_37:
	sub.f32 	%f394, %f1080, %f1081;
	mul.f32 	%f395, %f394, 0f43FA0000;
	sub.f32 	%f396, %f1081, %f1082;
	mul.f32 	%f397, %f396, 0f43480000;
	mul.f32 	%f398, %f9, 0f42C80000;
	div.rn.f32 	%f399, %f398, 0f437F0000;
	add.f32 	%f400, %f399, 0f41800000;
	div.rn.f32 	%f401, %f400, 0f42E80000;
	div.rn.f32 	%f402, %f395, 0f43FA0000;
	add.f32 	%f403, %f401, %f402;
	div.rn.f32 	%f404, %f397, 0f43480000;
	sub.f32 	%f405, %f401, %f404;
	setp.gt.f32 	%p42, %f403, 0f3E53DCB1;
	mul.f32 	%f406, %f403, %f403;
	mul.f32 	%f407, %f403, %f406;
	add.f32 	%f408, %f403, 0fBE0D3DCB;
	mul.f32 	%f409, %f408, 0f3E038028;
	selp.f32 	%f410, %f407, %f409, %p42;
	mul.f32 	%f411, %f410, 0f3F735116;
	setp.gt.f32 	%p43, %f401, 0f3E53DCB1;
	mul.f32 	%f412, %f401, %f401;
	mul.f32 	%f413, %f401, %f412;
	add.f32 	%f414, %f401, 0fBE0D3DCB;
	mul.f32 	%f415, %f414, 0f3E038028;
	selp.f32 	%f416, %f413, %f415, %p43;
	setp.gt.f32 	%p44, %f405, 0f3E53DCB1;
	mul.f32 	%f417, %f405, %f405;
	mul.f32 	%f418, %f405, %f417;
	add.f32 	%f419, %f405, 0fBE0D3DCB;
	mul.f32 	%f420, %f419, 0f3E038028;
	selp.f32 	%f421, %f418, %f420, %p44;
	mul.f32 	%f422, %f421, 0f3F8B5C4B;
	mul.f32 	%f423, %f416, 0fBFC4C155;
	fma.rn.f32 	%f424, %f411, 0f404F6402, %f423;
	fma.rn.f32 	%f46, %f422, 0fBEFF3FFB, %f424;
	mul.f32 	%f425, %f411, 0fBF782129;
	fma.rn.f32 	%f426, %f416, 0f3FF02079, %f425;
	fma.rn.f32 	%f47, %f422, 0f3D2A36A0, %f426;
	mul.f32 	%f427, %f416, 0fBE50F0A6;
	fma.rn.f32 	%f428, %f411, 0f3D63EF28, %f427;
	fma.rn.f32 	%f48, %f422, 0f3F8755F8, %f428;
	setp.leu.f32 	%p45, %f46, 0f3B4D2E1C;
	@%p45 bra 	$L__BB9_44;
	abs.f32 	%f49, %f46;
	setp.eq.f32 	%p46, %f46, 0f3F800000;
	mov.f32 	%f1083, 0f3F800000;
	@%p46 bra 	$L__BB9_43;
	setp.num.f32 	%p47, %f49, %f49;
	@%p47 bra 	$L__BB9_41;
	mov.f32 	%f485, 0f3ED55555;
	add.rn.f32 	%f1083, %f46, %f485;
	bra.uni 	$L__BB9_43;
$L__BB9_41:
	setp.lt.f32 	%p48, %f49, 0f00800000;
	mul.f32 	%f430, %f49, 0f4B800000;
	selp.f32 	%f431, %f430, %f49, %p48;
	mov.b32 	%r80, %f431;
	add.s32 	%r81, %r80, -1060439283;
	and.b32  	%r82, %r81, -8388608;
	sub.s32 	%r83, %r80, %r82;
	mov.b32 	%f432, %r83;
	cvt.rn.f32.s32 	%f433, %r82;
	selp.f32 	%f434, 0fC1C00000, 0f00000000, %p48;
	fma.rn.f32 	%f435, %f433, 0f34000000, %f434;
	add.f32 	%f436, %f432, 0fBF800000;
	add.f32 	%f437, %f432, 0f3F800000;
	rcp.approx.ftz.f32 	%f438, %f437;
	add.f32 	%f439, %f436, %f436;
	mul.f32 	%f440, %f439, %f438;
	mul.f32 	%f441, %f440, %f440;
	neg.f32 	%f442, %f440;
	sub.f32 	%f443, %f436, %f440;
	add.f32 	%f444, %f443, %f443;
	fma.rn.f32 	%f445, %f442, %f436, %f444;
	mul.rn.f32 	%f446, %f438, %f445;
	fma.rn.f32 	%f447, %f441, 0f3A2C32E4, 0f3B52E7DB;
	fma.rn.f32 	%f448, %f447, %f441, 0f3C93BB73;
	fma.rn.f32 	%f449, %f448, %f441, 0f3DF6384F;
	mul.rn.f32 	%f450, %f449, %f441;
	fma.rn.f32 	%f451, %f440, 0f3FB8AA3B, %f435;
	mul.f32 	%f452, %f450, 0f40400000;
	sub.f32 	%f453, %f435, %f451;
	fma.rn.f32 	%f454, %f440, 0f3FB8AA3B, %f453;
	fma.rn.f32 	%f455, %f446, 0f3FB8AA3B, %f454;
	fma.rn.f32 	%f456, %f440, 0f32A55E34, %f455;
	fma.rn.f32 	%f457, %f452, %f446, %f456;
	fma.rn.f32 	%f458, %f450, %f440, %f457;
	add.rn.f32 	%f459, %f451, %f458;
	mov.f32 	%f460, 0f3ED55555;
	mul.rn.f32 	%f461, %f459, %f460;
	cvt.rni.f32.f32 	%f462, %f461;
	sub.f32 	%f463, %f461, %f462;
	neg.f32 	%f464, %f461;
	fma.rn.f32 	%f465, %f459, 0f3ED55555, %f464;
	neg.f32 	%f466, %f451;
	add.rn.f32 	%f467, %f459, %f466;
	neg.f32 	%f468, %f467;
	add.rn.f32 	%f469, %f458, %f468;
	fma.rn.f32 	%f470, %f469, 0f3ED55555, %f465;
	add.f32 	%f471, %f463, %f470;
	setp.gt.f32 	%p49, %f462, 0f00000000;
	selp.b32 	%r84, 0, -2097152000, %p49;
	setp.neu.f32 	%p50, %f49, 0f7F800000;
	setp.lt.f32 	%p51, %f461, 0f00000000;
	selp.f32 	%f472, 0f00000000, 0f7F800000, %p51;
	abs.f32 	%f473, %f461;
	setp.gt.f32 	%p52, %f473, 0f43180000;
	cvt.rzi.s32.f32 	%r85, %f462;
	shl.b32 	%r86, %r85, 23;
	sub.s32 	%r87, %r86, %r84;
	mov.b32 	%f474, %r87;
	add.s32 	%r88, %r84, 2130706432;
	mov.b32 	%f475, %r88;
	fma.rn.f32 	%f476, %f471, 0f391FCB8E, 0f3AAF85ED;
	fma.rn.f32 	%f477, %f476, %f471, 0f3C1D9856;
	fma.rn.f32 	%f478, %f477, %f471, 0f3D6357BB;
	fma.rn.f32 	%f479, %f478, %f471, 0f3E75FDEC;
	fma.rn.f32 	%f480, %f479, %f471, 0f3F317218;
	fma.rn.f32 	%f481, %f480, %f471, 0f3F800000;
	mul.f32 	%f482, %f481, %f475;
	mul.f32 	%f483, %f482, %f474;
	selp.f32 	%f1083, %f472, %f483, %p52;
	@%p50 bra 	$L__BB9_43;
	add.f32 	%f484, %f46, %f46;
	mov.b32 	%r89, %f484;
	and.b32  	%r90, %r89, 2147483647;
	mov.b32 	%f1083, %r90;
$L__BB9_43:
	fma.rn.f32 	%f1084, %f1083, 0f3F870A3D, 0fBD6147AE;
	bra.uni 	$L__BB9_45;
$L__BB9_44:
	mul.f32 	%f1084, %f46, 0f414EB852;
$L__BB9_45:
	setp.leu.f32 	%p53, %f47, 0f3B4D2E1C;
	@%p53 bra 	$L__BB9_52;
	abs.f32 	%f57, %f47;
	setp.eq.f32 	%p54, %f47, 0f3F800000;
	mov.f32 	%f1085, 0f3F800000;
	@%p54 bra 	$L__BB9_51;
	setp.num.f32 	%p55, %f57, %f57;
	@%p55 bra 	$L__BB9_49;
	mov.f32 	%f542, 0f3ED55555;
	add.rn.f32 	%f1085, %f47, %f542;
	bra.uni 	$L__BB9_51;
$L__BB9_49:
	setp.lt.f32 	%p56, %f57, 0f00800000;
	mul.f32 	%f487, %f57, 0f4B800000;
	selp.f32 	%f488, %f487, %f57, %p56;
	mov.b32 	%r91, %f488;
	add.s32 	%r92, %r91, -1060439283;
	and.b32  	%r93, %r92, -8388608;
	sub.s32 	%r94, %r91, %r93;
	mov.b32 	%f489, %r94;
	cvt.rn.f32.s32 	%f490, %r93;
	selp.f32 	%f491, 0fC1C00000, 0f00000000, %p56;
	fma.rn.f32 	%f492, %f490, 0f34000000, %f491;
	add.f32 	%f493, %f489, 0fBF800000;
	add.f32 	%f494, %f489, 0f3F800000;
	rcp.approx.ftz.f32 	%f495, %f494;
	add.f32 	%f496, %f493, %f493;
	mul.f32 	%f497, %f496, %f495;
	mul.f32 	%f498, %f497, %f497;
	neg.f32 	%f499, %f497;
	sub.f32 	%f500, %f493, %f497;
	add.f32 	%f501, %f500, %f500;
	fma.rn.f32 	%f502, %f499, %f493, %f501;
	mul.rn.f32 	%f503, %f495, %f502;
	fma.rn.f32 	%f504, %f498, 0f3A2C32E4, 0f3B52E7DB;
	fma.rn.f32 	%f505, %f504, %f498, 0f3C93BB73;
	fma.rn.f32 	%f506, %f505, %f498, 0f3DF6384F;
	mul.rn.f32 	%f507, %f506, %f498;
	fma.rn.f32 	%f508, %f497, 0f3FB8AA3B, %f492;
	mul.f32 	%f509, %f507, 0f40400000;
	sub.f32 	%f510, %f492, %f508;
	fma.rn.f32 	%f511, %f497, 0f3FB8AA3B, %f510;
	fma.rn.f32 	%f512, %f503, 0f3FB8AA3B, %f511;
	fma.rn.f32 	%f513, %f497, 0f32A55E34, %f512;
	fma.rn.f32 	%f514, %f509, %f503, %f513;
	fma.rn.f32 	%f515, %f507, %f497, %f514;
	add.rn.f32 	%f516, %f508, %f515;
	mov.f32 	%f517, 0f3ED55555;
	mul.rn.f32 	%f518, %f516, %f517;
	cvt.rni.f32.f32 	%f519, %f518;
	sub.f32 	%f520, %f518, %f519;
	neg.f32 	%f521, %f518;
	fma.rn.f32 	%f522, %f516, 0f3ED55555, %f521;
	neg.f32 	%f523, %f508;
	add.rn.f32 	%f524, %f516, %f523;
	neg.f32 	%f525, %f524;
	add.rn.f32 	%f526, %f515, %f525;
	fma.rn.f32 	%f527, %f526, 0f3ED55555, %f522;
	add.f32 	%f528, %f520, %f527;
	setp.gt.f32 	%p57, %f519, 0f00000000;
	selp.b32 	%r95, 0, -2097152000, %p57;
	setp.neu.f32 	%p58, %f57, 0f7F800000;
	setp.lt.f32 	%p59, %f518, 0f00000000;
	selp.f32 	%f529, 0f00000000, 0f7F800000, %p59;
	abs.f32 	%f530, %f518;
	setp.gt.f32 	%p60, %f530, 0f43180000;
	cvt.rzi.s32.f32 	%r96, %f519;
	shl.b32 	%r97, %r96, 23;
	sub.s32 	%r98, %r97, %r95;
	mov.b32 	%f531, %r98;
	add.s32 	%r99, %r95, 2130706432;
	mov.b32 	%f532, %r99;
	fma.rn.f32 	%f533, %f528, 0f391FCB8E, 0f3AAF85ED;
	fma.rn.f32 	%f534, %f533, %f528, 0f3C1D9856;
	fma.rn.f32 	%f535, %f534, %f528, 0f3D6357BB;
	fma.rn.f32 	%f536, %f535, %f528, 0f3E75FDEC;
	fma.rn.f32 	%f537, %f536, %f528, 0f3F317218;
	fma.rn.f32 	%f538, %f537, %f528, 0f3F800000;
	mul.f32 	%f539, %f538, %f532;
	mul.f32 	%f540, %f539, %f531;
	selp.f32 	%f1085, %f529, %f540, %p60;
	@%p58 bra 	$L__BB9_51;
	add.f32 	%f541, %f47, %f47;
	mov.b32 	%r100, %f541;
	and.b32  	%r101, %r100, 2147483647;
	mov.b32 	%f1085, %r101;
$L__BB9_51:
	fma.rn.f32 	%f1086, %f1085, 0f3F870A3D, 0fBD6147AE;
	bra.uni 	$L__BB9_53;
$L__BB9_52:
	mul.f32 	%f1086, %f47, 0f414EB852;
$L__BB9_53:
	setp.leu.f32 	%p61, %f48, 0f3B4D2E1C;
	@%p61 bra 	$L__BB9_60;
	abs.f32 	%f65, %f48;
	setp.eq.f32 	%p62, %f48, 0f3F800000;
	mov.f32 	%f1087, 0f3F800000;
	@%p62 bra 	$L__BB9_59;
	setp.num.f32 	%p63, %f65, %f65;
	@%p63 bra 	$L__BB9_57;
	mov.f32 	%f599, 0f3ED55555;
	add.rn.f32 	%f1087, %f48, %f599;
	bra.uni 	$L__BB9_59;
$L__BB9_57:
	setp.lt.f32 	%p64, %f65, 0f00800000;
	mul.f32 	%f544, %f65, 0f4B800000;
	selp.f32 	%f545, %f544, %f65, %p64;
	mov.b32 	%r102, %f545;
	add.s32 	%r103, %r102, -1060439283;
	and.b32  	%r104, %r103, -8388608;
	sub.s32 	%r105, %r102, %r104;
	mov.b32 	%f546, %r105;
	cvt.rn.f32.s32 	%f547, %r104;
	selp.f32 	%f548, 0fC1C00000, 0f00000000, %p64;
	fma.rn.f32 	%f549, %f547, 0f34000000, %f548;
	add.f32 	%f550, %f546, 0fBF800000;
	add.f32 	%f551, %f546, 0f3F800000;
	rcp.approx.ftz.f32 	%f552, %f551;
	add.f32 	%f553, %f550, %f550;
	mul.f32 	%f554, %f553, %f552;
	mul.f32 	%f555, %f554, %f554;
	neg.f32 	%f556, %f554;
	sub.f32 	%f557, %f550, %f554;
	add.f32 	%f558, %f557, %f557;
	fma.rn.f32 	%f559, %f556, %f550, %f558;
	mul.rn.f32 	%f560, %f552, %f559;
	fma.rn.f32 	%f561, %f555, 0f3A2C32E4, 0f3B52E7DB;
	fma.rn.f32 	%f562, %f561, %f555, 0f3C93BB73;
	fma.rn.f32 	%f563, %f562, %f555, 0f3DF6384F;
	mul.rn.f32 	%f564, %f563, %f555;
	fma.rn.f32 	%f565, %f554, 0f3FB8AA3B, %f549;
	mul.f32 	%f566, %f564, 0f40400000;
	sub.f32 	%f567, %f549, %f565;
	fma.rn.f32 	%f568, %f554, 0f3FB8AA3B, %f567;
	fma.rn.f32 	%f569, %f560, 0f3FB8AA3B, %f568;
	fma.rn.f32 	%f570, %f554, 0f32A55E34, %f569;
	fma.rn.f32 	%f571, %f566, %f560, %f570;
	fma.rn.f32 	%f572, %f564, %f554, %f571;
	add.rn.f32 	%f573, %f565, %f572;
	mov.f32 	%f574, 0f3ED55555;
	mul.rn.f32 	%f575, %f573, %f574;
	cvt.rni.f32.f32 	%f576, %f575;
	sub.f32 	%f577, %f575, %f576;
	neg.f32 	%f578, %f575;
	fma.rn.f32 	%f579, %f573, 0f3ED55555, %f578;
	neg.f32 	%f580, %f565;
	add.rn.f32 	%f581, %f573, %f580;
	neg.f32 	%f582, %f581;
	add.rn.f32 	%f583, %f572, %f582;
	fma.rn.f32 	%f584, %f583, 0f3ED55555, %f579;
	add.f32 	%f585, %f577, %f584;
	setp.gt.f32 	%p65, %f576, 0f00000000;
	selp.b32 	%r106, 0, -2097152000, %p65;
	setp.neu.f32 	%p66, %f65, 0f7F800000;
	setp.lt.f32 	%p67, %f575, 0f00000000;
	selp.f32 	%f586, 0f00000000, 0f7F800000, %p67;
	abs.f32 	%f587, %f575;
	setp.gt.f32 	%p68, %f587, 0f43180000;
	cvt.rzi.s32.f32 	%r107, %f576;
	shl.b32 	%r108, %r107, 23;
	sub.s32 	%r109, %r108, %r106;
	mov.b32 	%f588, %r109;
	add.s32 	%r110, %r106, 2130706432;
	mov.b32 	%f589, %r110;
	fma.rn.f32 	%f590, %f585, 0f391FCB8E, 0f3AAF85ED;
	fma.rn.f32 	%f591, %f590, %f585, 0f3C1D9856;
	fma.rn.f32 	%f592, %f591, %f585, 0f3D6357BB;
	fma.rn.f32 	%f593, %f592, %f585, 0f3E75FDEC;
	fma.rn.f32 	%f594, %f593, %f585, 0f3F317218;
	fma.rn.f32 	%f595, %f594, %f585, 0f3F800000;
	mul.f32 	%f596, %f595, %f589;
	mul.f32 	%f597, %f596, %f588;
	selp.f32 	%f1087, %f586, %f597, %p68;
	@%p66 bra 	$L__BB9_59;
	add.f32 	%f598, %f48, %f48;
	mov.b32 	%r111, %f598;
	and.b32  	%r112, %r111, 2147483647;
	mov.b32 	%f1087, %r112;
$L__BB9_59:
	fma.rn.f32 	%f1088, %f1087, 0f3F870A3D, 0fBD6147AE;
	bra.uni 	$L__BB9_61;
$L__BB9_60:
	mul.f32 	%f1088, %f48, 0f414EB852;
$L__BB9_61:
	mul.f32 	%f600, %f1084, 0f437F0000;
	max.f32 	%f601, %f600, 0f00000000;
	min.f32 	%f602, %f601, 0f437F0000;
	cvt.rni.s64.f32 	%rd27, %f602;
	mul.f32 	%f603, %f1086, 0f437F0000;
	max.f32 	%f604, %f603, 0f00000000;
	min.f32 	%f605, %f604, 0f437F0000;
	cvt.rni.s64.f32 	%rd28, %f605;
	mul.f32 	%f606, %f1088, 0f437F0000;
	max.f32 	%f607, %f606, 0f00000000;
	min.f32 	%f608, %f607, 0f437F0000;
	cvt.rni.s64.f32 	%rd29, %f608;
	cvta.to.global.u64 	%rd30, %rd7;
	add.s64 	%rd4, %rd30, %rd24;
	st.global.u8 	[%rd4], %rd27;
	st.global.u8 	[%rd4+1], %rd28;
	st.global.u8 	[%rd4+2], %rd29;
	setp.eq.s32 	%p69, %r5, 1;
	mov.f32 	%f1089, 0f00000000;
	@%p69 bra 	$L__BB9_123;
	add.s32 	%r114, %r2, 1;
	div.s32 	%r115, %r114, %r23;
	mul.lo.s32 	%r116, %r115, %r23;
	sub.s32 	%r117, %r114, %r116;
	cvt.rn.f32.s32 	%f610, %r117;
	fma.rn.f32 	%f73, %f1, %f610, 0fBF000000;
	cvt.rn.f32.s32 	%f611, %r115;
	fma.rn.f32 	%f74, %f2, %f611, 0fBF000000;
	cvt.rmi.f32.f32 	%f612, %f73;
	cvt.rzi.s32.f32 	%r15, %f612;
	cvt.rmi.f32.f32 	%f613, %f74;
	cvt.rzi.s32.f32 	%r16, %f613;
	setp.lt.s32 	%p70, %r15, 0;
	mov.b32 	%r199, 0;
	mov.u32 	%r200, %r199;
	@%p70 bra 	$L__BB9_65;
	setp.ge.s32 	%p71, %r15, %r3;
	mov.u32 	%r199, %r3;
	mov.u32 	%r200, %r3;
	@%p71 bra 	$L__BB9_65;
	add.s32 	%r200, %r15, 1;
	cvt.rn.f32.s32 	%f615, %r15;
	sub.f32 	%f616, %f73, %f615;
	max.f32 	%f617, %f616, 0f00000000;
	min.f32 	%f1089, %f617, 0f3F800000;
	mov.u32 	%r199, %r15;
$L__BB9_65:
	setp.lt.s32 	%p72, %r16, 0;
	mov.b32 	%r201, 0;
	mov.f32 	%f1090, 0f00000000;
	mov.u32 	%r202, %r201;
	@%p72 bra 	$L__BB9_68;
	setp.ge.s32 	%p73, %r16, %r4;
	mov.u32 	%r201, %r4;
	mov.u32 	%r202, %r4;
	@%p73 bra 	$L__BB9_68;
	add.s32 	%r202, %r16, 1;
	cvt.rn.f32.s32 	%f620, %r16;
	sub.f32 	%f621, %f74, %f620;
	max.f32 	%f622, %f621, 0f00000000;
	min.f32 	%f1090, %f622, 0f3F800000;
	mov.u32 	%r201, %r16;
$L__BB9_68:
	mul.lo.s32 	%r119, %r201, %r24;
	add.s32 	%r120, %r119, %r199;
	shl.b32 	%r121, %r120, 8;
	cvt.s64.s32 	%rd31, %r121;
	add.s32 	%r122, %r119, %r200;
	shl.b32 	%r123, %r122, 8;
	cvt.s64.s32 	%rd32, %r123;
	mul.lo.s32 	%r124, %r202, %r24;
	add.s32 	%r125, %r124, %r199;
	shl.b32 	%r126, %r125, 8;
	cvt.s64.s32 	%rd33, %r126;
	add.s32 	%r127, %r124, %r200;
	shl.b32 	%r128, %r127, 8;
	cvt.s64.s32 	%rd34, %r128;
	ld.global.nc.u8 	%rs16, [%rd2+1];
	cvt.u64.u8 	%rd35, %rs16;
	or.b64  	%rd36, %rd31, %rd35;
	add.s64 	%rd37, %rd1, %rd36;
	ld.global.nc.u8 	%rs17, [%rd37];
	cvt.u16.u8 	%rs18, %rs17;
	cvt.rn.f32.u16 	%f623, %rs18;
	or.b64  	%rd38, %rd32, %rd35;
	add.s64 	%rd39, %rd1, %rd38;
	ld.global.nc.u8 	%rs19, [%rd39];
	cvt.u16.u8 	%rs20, %rs19;
	cvt.rn.f32.u16 	%f624, %rs20;
	or.b64  	%rd40, %rd33, %rd35;
	add.s64 	%rd41, %rd1, %rd40;
	ld.global.nc.u8 	%rs21, [%rd41];
	cvt.u16.u8 	%rs22, %rs21;
	cvt.rn.f32.u16 	%f625, %rs22;
	or.b64  	%rd42, %rd34, %rd35;
	add.s64 	%rd43, %rd1, %rd42;
	ld.global.nc.u8 	%rs23, [%rd43];
	cvt.u16.u8 	%rs24, %rs23;
	cvt.rn.f32.u16 	%f626, %rs24;
	mov.f32 	%f627, 0f3F800000;
	sub.f32 	%f628, %f627, %f1089;
	mul.f32 	%f629, %f1089, %f624;
	fma.rn.f32 	%f630, %f628, %f623, %f629;
	mul.f32 	%f631, %f1089, %f626;
	fma.rn.f32 	%f632, %f628, %f625, %f631;
	sub.f32 	%f633, %f627, %f1090;
	mul.f32 	%f634, %f1090, %f632;
	fma.rn.f32 	%f79, %f633, %f630, %f634;
	ld.global.nc.u8 	%rs25, [%rd3+3];
	cvt.u16.u8 	%rs26, %rs25;
	ld.global.nc.u8 	%rs27, [%rd3+4];
	cvt.u16.u8 	%rs28, %rs27;
	ld.global.nc.u8 	%rs29, [%rd3+5];
	cvt.u16.u8 	%rs30, %rs29;
	cvt.rn.f32.u16 	%f635, %rs26;
	div.rn.f32 	%f80, %f635, 0f437F0000;
	cvt.rn.f32.u16 	%f636, %rs28;
	div.rn.f32 	%f81, %f636, 0f437F0000;
	cvt.rn.f32.u16 	%f637, %rs30;
	div.rn.f32 	%f82, %f637, 0f437F0000;
	setp.gt.f32 	%p74, %f80, 0f3D25AEE6;
	@%p74 bra 	$L__BB9_70;
	div.rn.f32 	%f1091, %f80, 0f414EB852;
	bra.uni 	$L__BB9_75;
$L__BB9_70:
	add.f32 	%f639, %f80, 0f3D6147AE;
	div.rn.f32 	%f84, %f639, 0f3F870A3D;
	abs.f32 	%f85, %f84;
	setp.eq.f32 	%p75, %f84, 0f3F800000;
	mov.f32 	%f1091, 0f3F800000;
	@%p75 bra 	$L__BB9_75;
	setp.nan.f32 	%p76, %f85, %f85;
	@%p76 bra 	$L__BB9_74;
	setp.lt.f32 	%p77, %f85, 0f00800000;
	mul.f32 	%f640, %f85, 0f4B800000;
	selp.f32 	%f641, %f640, %f85, %p77;
	mov.b32 	%r129, %f641;
	add.s32 	%r130, %r129, -1060439283;
	and.b32  	%r131, %r130, -8388608;
	sub.s32 	%r132, %r129, %r131;
	mov.b32 	%f642, %r132;
	cvt.rn.f32.s32 	%f643, %r131;
	selp.f32 	%f644, 0fC1C00000, 0f00000000, %p77;
	fma.rn.f32 	%f645, %f643, 0f34000000, %f644;
	add.f32 	%f646, %f642, 0fBF800000;
	add.f32 	%f647, %f642, 0f3F800000;
	rcp.approx.ftz.f32 	%f648, %f647;
	add.f32 	%f649, %f646, %f646;
	mul.f32 	%f650, %f649, %f648;
	mul.f32 	%f651, %f650, %f650;
	neg.f32 	%f652, %f650;
	sub.f32 	%f653, %f646, %f650;
	add.f32 	%f654, %f653, %f653;
	fma.rn.f32 	%f655, %f652, %f646, %f654;
	mul.rn.f32 	%f656, %f648, %f655;
	fma.rn.f32 	%f657, %f651, 0f3A2C32E4, 0f3B52E7DB;
	fma.rn.f32 	%f658, %f657, %f651, 0f3C93BB73;
	fma.rn.f32 	%f659, %f658, %f651, 0f3DF6384F;
	mul.rn.f32 	%f660, %f659, %f651;
	fma.rn.f32 	%f661, %f650, 0f3FB8AA3B, %f645;
	mul.f32 	%f662, %f660, 0f40400000;
	sub.f32 	%f663, %f645, %f661;
	fma.rn.f32 	%f664, %f650, 0f3FB8AA3B, %f663;
	fma.rn.f32 	%f665, %f656, 0f3FB8AA3B, %f664;
	fma.rn.f32 	%f666, %f650, 0f32A55E34, %f665;
	fma.rn.f32 	%f667, %f662, %f656, %f666;
	fma.rn.f32 	%f668, %f660, %f650, %f667;
	add.rn.f32 	%f669, %f661, %f668;
	mov.f32 	%f670, 0f4019999A;
	mul.rn.f32 	%f671, %f669, %f670;
	cvt.rni.f32.f32 	%f672, %f671;
	sub.f32 	%f673, %f671, %f672;
	neg.f32 	%f674, %f671;
	fma.rn.f32 	%f675, %f669, 0f4019999A, %f674;
	neg.f32 	%f676, %f661;
	add.rn.f32 	%f677, %f669, %f676;
	neg.f32 	%f678, %f677;
	add.rn.f32 	%f679, %f668, %f678;
	fma.rn.f32 	%f680, %f679, 0f4019999A, %f675;
	add.f32 	%f681, %f673, %f680;
	setp.gt.f32 	%p78, %f672, 0f00000000;
	selp.b32 	%r133, 0, -2097152000, %p78;
	setp.neu.f32 	%p79, %f84, 0f00000000;
	setp.neu.f32 	%p80, %f85, 0f7F800000;
	setp.lt.f32 	%p81, %f671, 0f00000000;
	selp.f32 	%f682, 0f00000000, 0f7F800000, %p81;
	abs.f32 	%f683, %f671;
	setp.gt.f32 	%p82, %f683, 0f43180000;
	cvt.rzi.s32.f32 	%r134, %f672;
	shl.b32 	%r135, %r134, 23;
	sub.s32 	%r136, %r135, %r133;
	mov.b32 	%f684, %r136;
	add.s32 	%r137, %r133, 2130706432;
	mov.b32 	%f685, %r137;
	fma.rn.f32 	%f686, %f681, 0f391FCB8E, 0f3AAF85ED;
	fma.rn.f32 	%f687, %f686, %f681, 0f3C1D9856;
	fma.rn.f32 	%f688, %f687, %f681, 0f3D6357BB;
	fma.rn.f32 	%f689, %f688, %f681, 0f3E75FDEC;
	fma.rn.f32 	%f690, %f689, %f681, 0f3F317218;
	fma.rn.f32 	%f691, %f690, %f681, 0f3F800000;
	mul.f32 	%f692, %f691, %f685;
	mul.f32 	%f693, %f692, %f684;
	selp.f32 	%f1091, %f682, %f693, %p82;
	and.pred  	%p83, %p79, %p80;
	@%p83 bra 	$L__BB9_75;
	add.f32 	%f694, %f84, %f84;
	mov.b32 	%r138, %f694;
	and.b32  	%r139, %r138, 2147483647;
	mov.b32 	%f1091, %r139;
	bra.uni 	$L__BB9_75;
$L__BB9_74:
	mov.f32 	%f695, 0f4019999A;
	add.rn.f32 	%f1091, %f84, %f695;
$L__BB9_75:
	setp.gt.f32 	%p84, %f81, 0f3D25AEE6;
	@%p84 bra 	$L__BB9_77;
	div.rn.f32 	%f1092, %f81, 0f414EB852;
	bra.uni 	$L__BB9_82;
$L__BB9_77:
	add.f32 	%f697, %f81, 0f3D6147AE;
	div.rn.f32 	%f91, %f697, 0f3F870A3D;
	abs.f32 	%f92, %f91;
	setp.eq.f32 	%p85, %f91, 0f3F800000;
	mov.f32 	%f1092, 0f3F800000;
	@%p85 bra 	$L__BB9_82;
	setp.nan.f32 	%p86, %f92, %f92;
	@%p86 bra 	$L__BB9_81;
	setp.lt.f32 	%p87, %f92, 0f00800000;
	mul.f32 	%f698, %f92, 0f4B800000;
	selp.f32 	%f699, %f698, %f92, %p87;
	mov.b32 	%r140, %f699;
	add.s32 	%r141, %r140, -1060439283;
	and.b32  	%r142, %r141, -8388608;
	sub.s32 	%r143, %r140, %r142;
	mov.b32 	%f700, %r143;
	cvt.rn.f32.s32 	%f701, %r142;
	selp.f32 	%f702, 0fC1C00000, 0f00000000, %p87;
	fma.rn.f32 	%f703, %f701, 0f34000000, %f702;
	add.f32 	%f704, %f700, 0fBF800000;
	add.f32 	%f705, %f700, 0f3F800000;
	rcp.approx.ftz.f32 	%f706, %f705;
	add.f32 	%f707, %f704, %f704;
	mul.f32 	%f708, %f707, %f706;
	mul.f32 	%f709, %f708, %f708;
	neg.f32 	%f710, %f708;
	sub.f32 	%f711, %f704, %f708;
	add.f32 	%f712, %f711, %f711;
	fma.rn.f32 	%f713, %f710, %f704, %f712;
	mul.rn.f32 	%f714, %f706, %f713;
	fma.rn.f32 	%f715, %f709, 0f3A2C32E4, 0f3B52E7DB;
	fma.rn.f32 	%f716, %f715, %f709, 0f3C93BB73;
	fma.rn.f32 	%f717, %f716, %f709, 0f3DF6384F;
	mul.rn.f32 	%f718, %f717, %f709;
	fma.rn.f32 	%f719, %f708, 0f3FB8AA3B, %f703;
	mul.f32 	%f720, %f718, 0f40400000;
	sub.f32 	%f721, %f703, %f719;
	fma.rn.f32 	%f722, %f708, 0f3FB8AA3B, %f721;
	fma.rn.f32 	%f723, %f714, 0f3FB8AA3B, %f722;
	fma.rn.f32 	%f724, %f708, 0f32A55E34, %f723;
	fma.rn.f32 	%f725, %f720, %f714, %f724;
	fma.rn.f32 	%f726, %f718, %f708, %f725;
	add.rn.f32 	%f727, %f719, %f726;
	mov.f32 	%f728, 0f4019999A;
	mul.rn.f32 	%f729, %f727, %f728;
	cvt.rni.f32.f32 	%f730, %f729;
	sub.f32 	%f731, %f729, %f730;
	neg.f32 	%f732, %f729;
	fma.rn.f32 	%f733, %f727, 0f4019999A, %f732;
	neg.f32 	%f734, %f719;
	add.rn.f32 	%f735, %f727, %f734;
	neg.f32 	%f736, %f735;
	add.rn.f32 	%f737, %f726, %f736;
	fma.rn.f32 	%f738, %f737, 0f4019999A, %f733;
	add.f32 	%f739, %f731, %f738;
	setp.gt.f32 	%p88, %f730, 0f00000000;
	selp.b32 	%r144, 0, -2097152000, %p88;
	setp.neu.f32 	%p89, %f91, 0f00000000;
	setp.neu.f32 	%p90, %f92, 0f7F800000;
	setp.lt.f32 	%p91, %f729, 0f00000000;
	selp.f32 	%f740, 0f00000000, 0f7F800000, %p91;
	abs.f32 	%f741, %f729;
	setp.gt.f32 	%p92, %f741, 0f43180000;
	cvt.rzi.s32.f32 	%r145, %f730;
	shl.b32 	%r146, %r145, 23;
	sub.s32 	%r147, %r146, %r144;
	mov.b32 	%f742, %r147;
	add.s32 	%r148, %r144, 2130706432;
	mov.b32 	%f743, %r148;
	fma.rn.f32 	%f744, %f739, 0f391FCB8E, 0f3AAF85ED;
	fma.rn.f32 	%f745, %f744, %f739, 0f3C1D9856;
	fma.rn.f32 	%f746, %f745, %f739, 0f3D6357BB;
	fma.rn.f32 	%f747, %f746, %f739, 0f3E75FDEC;
	fma.rn.f32 	%f748, %f747, %f739, 0f3F317218;
	fma.rn.f32 	%f749, %f748, %f739, 0f3F800000;
	mul.f32 	%f750, %f749, %f743;
	mul.f32 	%f751, %f750, %f742;
	selp.f32 	%f1092, %f740, %f751, %p92;
	and.pred  	%p93, %p89, %p90;
	@%p93 bra 	$L__BB9_82;
	add.f32 	%f752, %f91, %f91;
	mov.b32 	%r149, %f752;
	and.b32  	%r150, %r149, 2147483647;
	mov.b32 	%f1092, %r150;
	bra.uni 	$L__BB9_82;
$L__BB9_81:
	mov.f32 	%f753, 0f4019999A;
	add.rn.f32 	%f1092, %f91, %f753;
$L__BB9_82:
	setp.gt.f32 	%p94, %f82, 0f3D25AEE6;
	@%p94 bra 	$L__BB9_84;
	div.rn.f32 	%f1093, %f82, 0f414EB852;
	bra.uni 	$L__BB9_89;
$L__BB9_84:
	add.f32 	%f755, %f82, 0f3D6147AE;
	div.rn.f32 	%f98, %f755, 0f3F870A3D;
	abs.f32 	%f99, %f98;
	setp.eq.f32 	%p95, %f98, 0f3F800000;
	mov.f32 	%f1093, 0f3F800000;
	@%p95 bra 	$L__BB9_89;
	setp.nan.f32 	%p96, %f99, %f99;
	@%p96 bra 	$L__BB9_88;
	setp.lt.f32 	%p97, %f99, 0f00800000;
	mul.f32 	%f756, %f99, 0f4B800000;
	selp.f32 	%f757, %f756, %f99, %p97;
	mov.b32 	%r151, %f757;
	add.s32 	%r152, %r151, -1060439283;
	and.b32  	%r153, %r152, -8388608;
	sub.s32 	%r154, %r151, %r153;
	mov.b32 	%f758, %r154;
	cvt.rn.f32.s32 	%f759, %r153;
	selp.f32 	%f760, 0fC1C00000, 0f00000000, %p97;
	fma.rn.f32 	%f761, %f759, 0f34000000, %f760;
	add.f32 	%f762, %f758, 0fBF800000;
	add.f32 	%f763, %f758, 0f3F800000;
	rcp.approx.ftz.f32 	%f764, %f763;
	add.f32 	%f765, %f762, %f762;
	mul.f32 	%f766, %f765, %f764;
	mul.f32 	%f767, %f766, %f766;
	neg.f32 	%f768, %f766;
	sub.f32 	%f769, %f762, %f766;
	add.f32 	%f770, %f769, %f769;
	fma.rn.f32 	%f771, %f768, %f762, %f770;
	mul.rn.f32 	%f772, %f764, %f771;
	fma.rn.f32 	%f773, %f767, 0f3A2C32E4, 0f3B52E7DB;
	fma.rn.f32 	%f774, %f773, %f767, 0f3C93BB73;
	fma.rn.f32 	%f775, %f774, %f767, 0f3DF6384F;
	mul.rn.f32 	%f776, %f775, %f767;
	fma.rn.f32 	%f777, %f766, 0f3FB8AA3B, %f761;
	mul.f32 	%f778, %f776, 0f40400000;
	sub.f32 	%f779, %f761, %f777;
	fma.rn.f32 	%f780, %f766, 0f3FB8AA3B, %f779;
	fma.rn.f32 	%f781, %f772, 0f3FB8AA3B, %f780;
	fma.rn.f32 	%f782, %f766, 0f32A55E34, %f781;
	fma.rn.f32 	%f783, %f778, %f772, %f782;
	fma.rn.f32 	%f784, %f776, %f766, %f783;
	add.rn.f32 	%f785, %f777, %f784;
	mov.f32 	%f786, 0f4019999A;
	mul.rn.f32 	%f787, %f785, %f786;
	cvt.rni.f32.f32 	%f788, %f787;
	sub.f32 	%f789, %f787, %f788;
	neg.f32 	%f790, %f787;
	fma.rn.f32 	%f791, %f785, 0f4019999A, %f790;
	neg.f32 	%f792, %f777;
	add.rn.f32 	%f793, %f785, %f792;
	neg.f32 	%f794, %f793;
	add.rn.f32 	%f795, %f784, %f794;
	fma.rn.f32 	%f796, %f795, 0f4019999A, %f791;
	add.f32 	%f797, %f789, %f796;
	setp.gt.f32 	%p98, %f788, 0f00000000;
	selp.b32 	%r155, 0, -2097152000, %p98;
	setp.neu.f32 	%p99, %f98, 0f00000000;
	setp.neu.f32 	%p100, %f99, 0f7F800000;
	setp.lt.f32 	%p101, %f787, 0f00000000;
	selp.f32 	%f798, 0f00000000, 0f7F800000, %p101;
	abs.f32 	%f799, %f787;
	setp.gt.f32 	%p102, %f799, 0f43180000;
	cvt.rzi.s32.f32 	%r156, %f788;
	shl.b32 	%r157, %r156, 23;
	sub.s32 	%r158, %r157, %r155;
	mov.b32 	%f800, %r158;
	add.s32 	%r159, %r155, 2130706432;
	mov.b32 	%f801, %r159;
	fma.rn.f32 	%f802, %f797, 0f391FCB8E, 0f3AAF85ED;
	fma.rn.f32 	%f803, %f802, %f797, 0f3C1D9856;
	fma.rn.f32 	%f804, %f803, %f797, 0f3D6357BB;
	fma.rn.f32 	%f805, %f804, %f797, 0f3E75FDEC;
	fma.rn.f32 	%f806, %f805, %f797, 0f3F317218;
	fma.rn.f32 	%f807, %f806, %f797, 0f3F800000;
	mul.f32 	%f808, %f807, %f801;
	mul.f32 	%f809, %f808, %f800;
	selp.f32 	%f1093, %f798, %f809, %p102;
	and.pred  	%p103, %p99, %p100;
	@%p103 bra 	$L__BB9_89;
	add.f32 	%f810, %f98, %f98;
	mov.b32 	%r160, %f810;
	and.b32  	%r161, %r160, 2147483647;
	mov.b32 	%f1093, %r161;
	bra.uni 	$L__BB9_89;
$L__BB9_88:
	mov.f32 	%f811, 0f4019999A;
	add.rn.f32 	%f1093, %f98, %f811;
$L__BB9_89:
	mul.f32 	%f812, %f1092, 0f3EB714BA;
	fma.rn.f32 	%f813, %f1091, 0f3ED32D0A, %f812;
	fma.rn.f32 	%f814, %f1093, 0f3E38C0CF, %f813;
	mul.f32 	%f815, %f1092, 0f3F3714BA;
	fma.rn.f32 	%f816, %f1091, 0f3E59C66D, %f815;
	fma.rn.f32 	%f104, %f1093, 0f3D93CD57, %f816;
	mul.f32 	%f817, %f1092, 0f3DF41B76;
	fma.rn.f32 	%f818, %f1091, 0f3C9E6256, %f817;
	fma.rn.f32 	%f819, %f1093, 0f3F734214, %f818;
	div.rn.f32 	%f105, %f814, 0f3F735116;
	div.rn.f32 	%f106, %f819, 0f3F8B5C4B;
	setp.gt.f32 	%p104, %f105, 0f3C111AA7;
	@%p104 bra 	$L__BB9_91;
	div.rn.f32 	%f820, %f105, 0f3E038028;
	add.f32 	%f1094, %f820, 0f3E0D3DCB;
	bra.uni 	$L__BB9_92;
$L__BB9_91:
	abs.f32 	%f821, %f105;
	lg2.approx.f32 	%f822, %f821;
	mul.f32 	%f823, %f822, 0fBF2AAAAB;
	ex2.approx.ftz.f32 	%f824, %f823;
	mul.f32 	%f825, %f821, %f824;
	neg.f32 	%f826, %f825;
	mul.f32 	%f827, %f824, %f826;
	fma.rn.f32 	%f828, %f825, %f827, 0f3F800000;
	mul.f32 	%f829, %f828, 0f3EAAAAAB;
	fma.rn.f32 	%f830, %f825, %f829, %f825;
	add.f32 	%f831, %f105, %f105;
	setp.eq.f32 	%p105, %f831, %f105;
	selp.f32 	%f1094, %f831, %f830, %p105;
$L__BB9_92:
	setp.gt.f32 	%p106, %f104, 0f3C111AA7;
	@%p106 bra 	$L__BB9_94;
	div.rn.f32 	%f832, %f104, 0f3E038028;
	add.f32 	%f1095, %f832, 0f3E0D3DCB;
	bra.uni 	$L__BB9_95;
$L__BB9_94:
	abs.f32 	%f833, %f104;
	lg2.approx.f32 	%f834, %f833;
	mul.f32 	%f835, %f834, 0fBF2AAAAB;
	ex2.approx.ftz.f32 	%f836, %f835;
	mul.f32 	%f837, %f833, %f836;
	neg.f32 	%f838, %f837;
	mul.f32 	%f839, %f836, %f838;
	fma.rn.f32 	%f840, %f837, %f839, 0f3F800000;
	mul.f32 	%f841, %f840, 0f3EAAAAAB;
	fma.rn.f32 	%f842, %f837, %f841, %f837;
	add.f32 	%f843, %f104, %f104;
	setp.eq.f32 	%p107, %f843, %f104;
	selp.f32 	%f1095, %f843, %f842, %p107;
$L__BB9_95:
	setp.gt.f32 	%p108, %f106, 0f3C111AA7;
	@%p108 bra 	$L__BB9_97;
	div.rn.f32 	%f844, %f106, 0f3E038028;
	add.f32 	%f1096, %f844, 0f3E0D3DCB;
	bra.uni 	$L__BB9_98;
$L__BB9_97:
	abs.f32 	%f845, %f106;
	lg2.approx.f32 	%f846, %f845;
	mul.f32 	%f847, %f846, 0fBF2AAAAB;
	ex2.approx.ftz.f32 	%f848, %f847;
	mul.f32 	%f849, %f845, %f848;
	neg.f32 	%f850, %f849;
	mul.f32 	%f851, %f848, %f850;
	fma.rn.f32 	%f852, %f849, %f851, 0f3F800000;
	mul.f32 	%f853, %f852, 0f3EAAAAAB;
	fma.rn.f32 	%f854, %f849, %f853, %f849;
	add.f32 	%f855, %f106, %f106;
	setp.eq.f32 	%p109, %f855, %f106;
	selp.f32 	%f1096, %f855, %f854, %p109;
$L__BB9_98:
	sub.f32 	%f856, %f1094, %f1095;
	mul.f32 	%f857, %f856, 0f43FA0000;
	sub.f32 	%f858, %f1095, %f1096;
	mul.f32 	%f859, %f858, 0f43480000;
	mul.f32 	%f860, %f79, 0f42C80000;
	div.rn.f32 	%f861, %f860, 0f437F0000;
	add.f32 	%f862, %f861, 0f41800000;
	div.rn.f32 	%f863, %f862, 0f42E80000;
	div.rn.f32 	%f864, %f857, 0f43FA0000;
	add.f32 	%f865, %f863, %f864;
	div.rn.f32 	%f866, %f859, 0f43480000;
	sub.f32 	%f867, %f863, %f866;
	setp.gt.f32 	%p110, %f865, 0f3E53DCB1;
	mul.f32 	%f868, %f865, %f865;
	mul.f32 	%f869, %f865, %f868;
	add.f32 	%f870, %f865, 0fBE0D3DCB;
	mul.f32 	%f871, %f870, 0f3E038028;
	selp.f32 	%f872, %f869, %f871, %p110;
	mul.f32 	%f873, %f872, 0f3F735116;
	setp.gt.f32 	%p111, %f863, 0f3E53DCB1;
	mul.f32 	%f874, %f863, %f863;
	mul.f32 	%f875, %f863, %f874;
	add.f32 	%f876, %f863, 0fBE0D3DCB;
	mul.f32 	%f877, %f876, 0f3E038028;
	selp.f32 	%f878, %f875, %f877, %p111;
	setp.gt.f32 	%p112, %f867, 0f3E53DCB1;
	mul.f32 	%f879, %f867, %f867;
	mul.f32 	%f880, %f867, %f879;
	add.f32 	%f881, %f867, 0fBE0D3DCB;
	mul.f32 	%f882, %f881, 0f3E038028;
	selp.f32 	%f883, %f880, %f882, %p112;
	mul.f32 	%f884, %f883, 0f3F8B5C4B;
	mul.f32 	%f885, %f878, 0fBFC4C155;
	fma.rn.f32 	%f886, %f873, 0f404F6402, %f885;
	fma.rn.f32 	%f116, %f884, 0fBEFF3FFB, %f886;
	mul.f32 	%f887, %f873, 0fBF782129;
	fma.rn.f32 	%f888, %f878, 0f3FF02079, %f887;
	fma.rn.f32 	%f117, %f884, 0f3D2A36A0, %f888;
	mul.f32 	%f889, %f878, 0fBE50F0A6;
	fma.rn.f32 	%f890, %f873, 0f3D63EF28, %f889;
	fma.rn.f32 	%f118, %f884, 0f3F8755F8, %f890;
	setp.gt.f32 	%p113, %f116, 0f3B4D2E1C;
	@%p113 bra 	$L__BB9_100;
	mul.f32 	%f1098, %f116, 0f414EB852;
	bra.uni 	$L__BB9_106;
$L__BB9_100:
	abs.f32 	%f120, %f116;
	setp.eq.f32 	%p114, %f116, 0f3F800000;
	mov.f32 	%f1097, 0f3F800000;
	@%p114 bra 	$L__BB9_105;
	setp.nan.f32 	%p115, %f120, %f120;
	@%p115 bra 	$L__BB9_104;
	setp.lt.f32 	%p116, %f120, 0f00800000;
	mul.f32 	%f892, %f120, 0f4B800000;
	selp.f32 	%f893, %f892, %f120, %p116;
	mov.b32 	%r162, %f893;
	add.s32 	%r163, %r162, -1060439283;
	and.b32  	%r164, %r163, -8388608;
	sub.s32 	%r165, %r162, %r164;
	mov.b32 	%f894, %r165;
	cvt.rn.f32.s32 	%f895, %r164;
	selp.f32 	%f896, 0fC1C00000, 0f00000000, %p116;
	fma.rn.f32 	%f897, %f895, 0f34000000, %f896;
	add.f32 	%f898, %f894, 0fBF800000;
	add.f32 	%f899, %f894, 0f3F800000;
	rcp.approx.ftz.f32 	%f900, %f899;
	add.f32 	%f901, %f898, %f898;
	mul.f32 	%f902, %f901, %f900;
	mul.f32 	%f903, %f902, %f902;
	neg.f32 	%f904, %f902;
	sub.f32 	%f905, %f898, %f902;
	add.f32 	%f906, %f905, %f905;
	fma.rn.f32 	%f907, %f904, %f898, %f906;
	mul.rn.f32 	%f908, %f900, %f907;
	fma.rn.f32 	%f909, %f903, 0f3A2C32E4, 0f3B52E7DB;
	fma.rn.f32 	%f910, %f909, %f903, 0f3C93BB73;
	fma.rn.f32 	%f911, %f910, %f903, 0f3DF6384F;
	mul.rn.f32 	%f912, %f911, %f903;
	fma.rn.f32 	%f913, %f902, 0f3FB8AA3B, %f897;
	mul.f32 	%f914, %f912, 0f40400000;
	sub.f32 	%f915, %f897, %f913;
	fma.rn.f32 	%f916, %f902, 0f3FB8AA3B, %f915;
	fma.rn.f32 	%f917, %f908, 0f3FB8AA3B, %f916;
	fma.rn.f32 	%f918, %f902, 0f32A55E34, %f917;
	fma.rn.f32 	%f919, %f914, %f908, %f918;
	fma.rn.f32 	%f920, %f912, %f902, %f919;
	add.rn.f32 	%f921, %f913, %f920;
	mov.f32 	%f922, 0f3ED55555;
	mul.rn.f32 	%f923, %f921, %f922;
	cvt.rni.f32.f32 	%f924, %f923;
	sub.f32 	%f925, %f923, %f924;
	neg.f32 	%f926, %f923;
	fma.rn.f32 	%f927, %f921, 0f3ED55555, %f926;
	neg.f32 	%f928, %f913;
	add.rn.f32 	%f929, %f921, %f928;
	neg.f32 	%f930, %f929;
	add.rn.f32 	%f931, %f920, %f930;
	fma.rn.f32 	%f932, %f931, 0f3ED55555, %f927;
	add.f32 	%f933, %f925, %f932;
	setp.gt.f32 	%p117, %f924, 0f00000000;
	selp.b32 	%r166, 0, -2097152000, %p117;
	setp.neu.f32 	%p118, %f120, 0f7F800000;
	setp.lt.f32 	%p119, %f923, 0f00000000;
	selp.f32 	%f934, 0f00000000, 0f7F800000, %p119;
	abs.f32 	%f935, %f923;
	setp.gt.f32 	%p120, %f935, 0f43180000;
	cvt.rzi.s32.f32 	%r167, %f924;
	shl.b32 	%r168, %r167, 23;
	sub.s32 	%r169, %r168, %r166;
	mov.b32 	%f936, %r169;
	add.s32 	%r170, %r166, 2130706432;
	mov.b32 	%f937, %r170;
	fma.rn.f32 	%f938, %f933, 0f391FCB8E, 0f3AAF85ED;
	fma.rn.f32 	%f939, %f938, %f933, 0f3C1D9856;
	fma.rn.f32 	%f940, %f939, %f933, 0f3D6357BB;
	fma.rn.f32 	%f941, %f940, %f933, 0f3E75FDEC;
	fma.rn.f32 	%f942, %f941, %f933, 0f3F317218;
	fma.rn.f32 	%f943, %f942, %f933, 0f3F800000;
	mul.f32 	%f944, %f943, %f937;
	mul.f32 	%f945, %f944, %f936;
	selp.f32 	%f1097, %f934, %f945, %p120;
	@%p118 bra 	$L__BB9_105;
	add.f32 	%f946, %f116, %f116;
	mov.b32 	%r171, %f946;
	and.b32  	%r172, %r171, 2147483647;
	mov.b32 	%f1097, %r172;
	bra.uni 	$L__BB9_105;
$L__BB9_104:
	mov.f32 	%f947, 0f3ED55555;
	add.rn.f32 	%f1097, %f116, %f947;
$L__BB9_105:
	fma.rn.f32 	%f1098, %f1097, 0f3F870A3D, 0fBD6147AE;
$L__BB9_106:
	setp.gt.f32 	%p121, %f117, 0f3B4D2E1C;
	@%p121 bra 	$L__BB9_108;
	mul.f32 	%f1100, %f117, 0f414EB852;
	bra.uni 	$L__BB9_114;
$L__BB9_108:
	abs.f32 	%f128, %f117;
	setp.eq.f32 	%p122, %f117, 0f3F800000;
	mov.f32 	%f1099, 0f3F800000;
	@%p122 bra 	$L__BB9_113;
	setp.nan.f32 	%p123, %f128, %f128;
	@%p123 bra 	$L__BB9_112;
	setp.lt.f32 	%p124, %f128, 0f00800000;
	mul.f32 	%f949, %f128, 0f4B800000;
	selp.f32 	%f950, %f949, %f128, %p124;
	mov.b32 	%r173, %f950;
	add.s32 	%r174, %r173, -1060439283;
	and.b32  	%r175, %r174, -8388608;
	sub.s32 	%r176, %r173, %r175;
	mov.b32 	%f951, %r176;
	cvt.rn.f32.s32 	%f952, %r175;
	selp.f32 	%f953, 0fC1C00000, 0f00000000, %p124;
	fma.rn.f32 	%f954, %f952, 0f34000000, %f953;
	add.f32 	%f955, %f951, 0fBF800000;
	add.f32 	%f956, %f951, 0f3F800000;
	rcp.approx.ftz.f32 	%f957, %f956;
	add.f32 	%f958, %f955, %f955;
	mul.f32 	%f959, %f958, %f957;
	mul.f32 	%f960, %f959, %f959;
	neg.f32 	%f961, %f959;
	sub.f32 	%f962, %f955, %f959;
	add.f32 	%f963, %f962, %f962;
	fma.rn.f32 	%f964, %f961, %f955, %f963;
	mul.rn.f32 	%f965, %f957, %f964;
	fma.rn.f32 	%f966, %f960, 0f3A2C32E4, 0f3B52E7DB;
	fma.rn.f32 	%f967, %f966, %f960, 0f3C93BB73;
	fma.rn.f32 	%f968, %f967, %f960, 0f3DF6384F;
	mul.rn.f32 	%f969, %f968, %f960;
	fma.rn.f32 	%f970, %f959, 0f3FB8AA3B, %f954;
	mul.f32 	%f971, %f969, 0f40400000;
	sub.f32 	%f972, %f954, %f970;
	fma.rn.f32 	%f973, %f959, 0f3FB8AA3B, %f972;
	fma.rn.f32 	%f974, %f965, 0f3FB8AA3B, %f973;
	fma.rn.f32 	%f975, %f959, 0f32A55E34, %f974;
	fma.rn.f32 	%f976, %f971, %f965, %f975;
	fma.rn.f32 	%f977, %f969, %f959, %f976;
	add.rn.f32 	%f978, %f970, %f977;
	mov.f32 	%f979, 0f3ED55555;
	mul.rn.f32 	%f980, %f978, %f979;
	cvt.rni.f32.f32 	%f981, %f980;
	sub.f32 	%f982, %f980, %f981;
	neg.f32 	%f983, %f980;
	fma.rn.f32 	%f984, %f978, 0f3ED55555, %f983;
	neg.f32 	%f985, %f970;
	add.rn.f32 	%f986, %f978, %f985;
	neg.f32 	%f987, %f986;
	add.rn.f32 	%f988, %f977, %f987;
	fma.rn.f32 	%f989, %f988, 0f3ED55555, %f984;
	add.f32 	%f990, %f982, %f989;
	setp.gt.f32 	%p125, %f981, 0f00000000;
	selp.b32 	%r177, 0, -2097152000, %p125;
	setp.neu.f32 	%p126, %f128, 0f7F800000;
	setp.lt.f32 	%p127, %f980, 0f00000000;
	selp.f32 	%f991, 0f00000000, 0f7F800000, %p127;
	abs.f32 	%f992, %f980;
	setp.gt.f32 	%p128, %f992, 0f43180000;
	cvt.rzi.s32.f32 	%r178, %f981;
	shl.b32 	%r179, %r178, 23;
	sub.s32 	%r180, %r179, %r177;
	mov.b32 	%f993, %r180;
	add.s32 	%r181, %r177, 2130706432;
	mov.b32 	%f994, %r181;
	fma.rn.f32 	%f995, %f990, 0f391FCB8E, 0f3AAF85ED;
	fma.rn.f32 	%f996, %f995, %f990, 0f3C1D9856;
	fma.rn.f32 	%f997, %f996, %f990, 0f3D6357BB;
	fma.rn.f32 	%f998, %f997, %f990, 0f3E75FDEC;
	fma.rn.f32 	%f999, %f998, %f990, 0f3F317218;
	fma.rn.f32 	%f1000, %f999, %f990, 0f3F800000;
	mul.f32 	%f1001, %f1000, %f994;
	mul.f32 	%f1002, %f1001, %f993;
	selp.f32 	%f1099, %f991, %f1002, %p128;
	@%p126 bra 	$L__BB9_113;
	add.f32 	%f1003, %f117, %f117;
	mov.b32 	%r182, %f1003;
	and.b32  	%r183, %r182, 2147483647;
	mov.b32 	%f1099, %r183;
	bra.uni 	$L__BB9_113;
$L__BB9_112:
	mov.f32 	%f1004, 0f3ED55555;
	add.rn.f32 	%f1099, %f117, %f1004;
$L__BB9_113:
	fma.rn.f32 	%f1100, %f1099, 0f3F870A3D, 0fBD6147AE;
$L__BB9_114:
	setp.gt.f32 	%p129, %f118, 0f3B4D2E1C;
	@%p129 bra 	$L__BB9_116;
	mul.f32 	%f1102, %f118, 0f414EB852;
	bra.uni 	$L__BB9_122;
$L__BB9_116:
	abs.f32 	%f136, %f118;
	setp.eq.f32 	%p130, %f118, 0f3F800000;
	mov.f32 	%f1101, 0f3F800000;
	@%p130 bra 	$L__BB9_121;
	setp.nan.f32 	%p131, %f136, %f136;
	@%p131 bra 	$L__BB9_120;
	setp.lt.f32 	%p132, %f136, 0f00800000;
	mul.f32 	%f1006, %f136, 0f4B800000;
	selp.f32 	%f1007, %f1006, %f136, %p132;
	mov.b32 	%r184, %f1007;
	add.s32 	%r185, %r184, -1060439283;
	and.b32  	%r186, %r185, -8388608;
	sub.s32 	%r187, %r184, %r186;
	mov.b32 	%f1008, %r187;
	cvt.rn.f32.s32 	%f1009, %r186;
	selp.f32 	%f1010, 0fC1C00000, 0f00000000, %p132;
	fma.rn.f32 	%f1011, %f1009, 0f34000000, %f1010;
	add.f32 	%f1012, %f1008, 0fBF800000;
	add.f32 	%f1013, %f1008, 0f3F800000;
	rcp.approx.ftz.f32 	%f1014, %f1013;
	add.f32 	%f1015, %f1012, %f1012;
	mul.f32 	%f1016, %f1015, %f1014;
	mul.f32 	%f1017, %f1016, %f1016;
	neg.f32 	%f1018, %f1016;
	sub.f32 	%f1019, %f1012, %f1016;
	add.f32 	%f1020, %f1019, %f1019;
	fma.rn.f32 	%f1021, %f1018, %f1012, %f1020;
	mul.rn.f32 	%f1022, %f1014, %f1021;
	fma.rn.f32 	%f1023, %f1017, 0f3A2C32E4, 0f3B52E7DB;
	fma.rn.f32 	%f1024, %f1023, %f1017, 0f3C93BB73;
	fma.rn.f32 	%f1025, %f1024, %f1017, 0f3DF6384F;
	mul.rn.f32 	%f1026, %f1025, %f1017;
	fma.rn.f32 	%f1027, %f1016, 0f3FB8AA3B, %f1011;
	mul.f32 	%f1028, %f1026, 0f40400000;
	sub.f32 	%f1029, %f1011, %f1027;
	fma.rn.f32 	%f1030, %f1016, 0f3FB8AA3B, %f1029;
	fma.rn.f32 	%f1031, %f1022, 0f3FB8AA3B, %f1030;
	fma.rn.f32 	%f1032, %f1016, 0f32A55E34, %f1031;
	fma.rn.f32 	%f1033, %f1028, %f1022, %f1032;
	fma.rn.f32 	%f1034, %f1026, %f1016, %f1033;
	add.rn.f32 	%f1035, %f1027, %f1034;
	mov.f32 	%f1036, 0f3ED55555;
	mul.rn.f32 	%f1037, %f1035, %f1036;
	cvt.rni.f32.f32 	%f1038, %f1037;
	sub.f32 	%f1039, %f1037, %f1038;
	neg.f32 	%f1040, %f1037;
	fma.rn.f32 	%f1041, %f1035, 0f3ED55555, %f1040;
	neg.f32 	%f1042, %f1027;
	add.rn.f32 	%f1043, %f1035, %f1042;
	neg.f32 	%f1044, %f1043;
	add.rn.f32 	%f1045, %f1034, %f1044;
	fma.rn.f32 	%f1046, %f1045, 0f3ED55555, %f1041;
	add.f32 	%f1047, %f1039, %f1046;
	setp.gt.f32 	%p133, %f1038, 0f00000000;
	selp.b32 	%r188, 0, -2097152000, %p133;
	setp.neu.f32 	%p134, %f136, 0f7F800000;
	setp.lt.f32 	%p135, %f1037, 0f00000000;
	selp.f32 	%f1048, 0f00000000, 0f7F800000, %p135;
	abs.f32 	%f1049, %f1037;
	setp.gt.f32 	%p136, %f1049, 0f43180000;
	cvt.rzi.s32.f32 	%r189, %f1038;
	shl.b32 	%r190, %r189, 23;
	sub.s32 	%r191, %r190, %r188;
	mov.b32 	%f1050, %r191;
	add.s32 	%r192, %r188, 2130706432;
	mov.b32 	%f1051, %r192;
	fma.rn.f32 	%f1052, %f1047, 0f391FCB8E, 0f3AAF85ED;
	fma.rn.f32 	%f1053, %f1052, %f1047, 0f3C1D9856;
	fma.rn.f32 	%f1054, %f1053, %f1047, 0f3D6357BB;
	fma.rn.f32 	%f1055, %f1054, %f1047, 0f3E75FDEC;
	fma.rn.f32 	%f1056, %f1055, %f1047, 0f3F317218;
	fma.rn.f32 	%f1057, %f1056, %f1047, 0f3F800000;
	mul.f32 	%f1058, %f1057, %f1051;
	mul.f32 	%f1059, %f1058, %f1050;
	selp.f32 	%f1101, %f1048, %f1059, %p136;
	@%p134 bra 	$L__BB9_121;
	add.f32 	%f1060, %f118, %f118;
	mov.b32 	%r193, %f1060;
	and.b32  	%r194, %r193, 2147483647;
	mov.b32 	%f1101, %r194;
	bra.uni 	$L__BB9_121;
$L__BB9_120:
	mov.f32 	%f1061, 0f3ED55555;
	add.rn.f32 	%f1101, %f118, %f1061;
$L__BB9_121:
	fma.rn.f32 	%f1102, %f1101, 0f3F870A3D, 0fBD6147AE;
$L__BB9_122:
	mul.f32 	%f1062, %f1098, 0f437F0000;
	max.f32 	%f1063, %f1062, 0f00000000;
	min.f32 	%f1064, %f1063, 0f437F0000;
	cvt.rni.s64.f32 	%rd44, %f1064;
	mul.f32 	%f1065, %f1100, 0f437F0000;
	max.f32 	%f1066, %f1065, 0f00000000;
	min.f32 	%f1067, %f1066, 0f437F0000;
	cvt.rni.s64.f32 	%rd45, %f1067;
	mul.f32 	%f1068, %f1102, 0f437F0000;
	max.f32 	%f1069, %f1068, 0f00000000;
	min.f32 	%f1070, %f1069, 0f437F0000;
	cvt.rni.s64.f32 	%rd46, %f1070;
	st.global.u8 	[%rd4+3], %rd44;
	st.global.u8 	[%rd4+4], %rd45;
	st.global.u8 	[%rd4+5], %rd46;
$L__BB9_123:
	ret;

}
	// .globl	_Z29apply_lut_bilinear_rgb_kernelPKhS0_PhiiiiS0_
.visible .entry _Z29apply_lut_bilinear_rgb_kernelPKhS0_PhiiiiS0_(
	.param .u64 .ptr .align 1 _Z29apply_lut_bilinear_rgb_kernelPKhS0_PhiiiiS0__param_0,
	.param .u64 .ptr .align 1 _Z29apply_lut_bilinear_rgb_kernelPKhS0_PhiiiiS0__param_1,
	.param .u64 .ptr .align 1 _Z29apply_lut_bilinear_rgb_kernelPKhS0_PhiiiiS0__param_2,
	.param .u32 _Z29apply_lut_bilinear_rgb_kernelPKhS0_PhiiiiS0__param_3,
	.param .u32 _Z29apply_lut_bilinear_rgb_kernelPKhS0_PhiiiiS0__param_4,
	.param .u32 _Z29apply_lut_bilinear_rgb_kernelPKhS0_PhiiiiS0__param_5,
	.param .u32 _Z29apply_lut_bilinear_rgb_kernelPKhS0_PhiiiiS0__param_6,
	.param .u64 .ptr .align 1 _Z29apply_lut_bilinear_rgb_kernelPKhS0_PhiiiiS0__param_7
)
{
	.reg .pred 	%p<69>;
	.reg .b16 	%rs<16>;
	.reg .b32 	%r<106>;
	.reg .b32 	%f<555>;
	.reg .b64 	%rd<31>;

	ld.param.u64 	%rd1, [_Z29apply_lut_bilinear_rgb_kernelPKhS0_PhiiiiS0__param_0];
	ld.param.u64 	%rd2, [_Z29apply_lut_bilinear_rgb_kernelPKhS0_PhiiiiS0__param_1];
	ld.param.u64 	%rd3, [_Z29apply_lut_bilinear_rgb_kernelPKhS0_PhiiiiS0__param_2];
	ld.param.u32 	%r13, [_Z29apply_lut_bilinear_rgb_kernelPKhS0_PhiiiiS0__param_3];
	ld.param.u32 	%r14, [_Z29apply_lut_bilinear_rgb_kernelPKhS0_PhiiiiS0__param_4];
	ld.param.u32 	%r15, [_Z29apply_lut_bilinear_rgb_kernelPKhS0_PhiiiiS0__param_5];
	ld.param.u32 	%r16, [_Z29apply_lut_bilinear_rgb_kernelPKhS0_PhiiiiS0__param_6];
	ld.param.u64 	%rd4, [_Z29apply_lut_bilinear_rgb_kernelPKhS0_PhiiiiS0__param_7];
	mov.u32 	%r17, %ctaid.x;
	mov.u32 	%r18, %ntid.x;
	mov.u32 	%r19, %tid.x;
	mad.lo.s32 	%r1, %r17, %r18, %r19;
	mul.lo.s32 	%r20, %r14, %r13;
	setp.ge.s32 	%p1, %r1, %r20;
	mov.f32 	%f541, 0f00000000;
	@%p1 bra 	$L__BB10_62;
	div.s32 	%r22, %r1, %r14;
	mul.lo.s32 	%r23, %r22, %r14;
	sub.s32 	%r24, %r1, %r23;
	cvt.rn.f32.s32 	%f72, %r15;
	cvt.rn.f32.s32 	%f73, %r14;
	div.rn.f32 	%f74, %f72, %f73;
	cvt.rn.f32.s32 	%f75, %r16;
	cvt.rn.f32.s32 	%f76, %r13;
	div.rn.f32 	%f77, %f75, %f76;
	cvt.rn.f32.s32 	%f78, %r24;
	fma.rn.f32 	%f1, %f74, %f78, 0fBF000000;
	cvt.rn.f32.s32 	%f79, %r22;
	fma.rn.f32 	%f2, %f77, %f79, 0fBF000000;
	cvt.rmi.f32.f32 	%f80, %f1;
	cvt.rzi.s32.f32 	%r2, %f80;
	cvt.rmi.f32.f32 	%f81, %f2;
	cvt.rzi.s32.f32 	%r3, %f81;
	setp.lt.s32 	%p2, %r2, 0;
	mov.b32 	%r102, 0;
	mov.u32 	%r103, %r102;
	@%p2 bra 	$L__BB10_4;
	add.s32 	%r102, %r15, -1;
	setp.ge.s32 	%p3, %r2, %r102;
	mov.u32 	%r103, %r102;
	@%p3 bra 	$L__BB10_4;
	add.s32 	%r103, %r2, 1;
	cvt.rn.f32.s32 	%f83, %r2;
	sub.f32 	%f84, %f1, %f83;
	max.f32 	%f85, %f84, 0f00000000;
	min.f32 	%f541, %f85, 0f3F800000;
	mov.u32 	%r102, %r2;
$L__BB10_4:
	setp.lt.s32 	%p4, %r3, 0;
	mov.b32 	%r104, 0;
	mov.f32 	%f542, 0f00000000;
	mov.u32 	%r105, %r104;
	@%p4 bra 	$L__BB10_7;
	add.s32 	%r104, %r16, -1;
	setp.ge.s32 	%p5, %r3, %r104;
	mov.u32 	%r105, %r104;
	@%p5 bra 	$L__BB10_7;
	add.s32 	%r105, %r3, 1;
	cvt.rn.f32.s32 	%f88, %r3;
	sub.f32 	%f89, %f2, %f88;
	max.f32 	%f90, %f89, 0f00000000;
	min.f32 	%f542, %f90, 0f3F800000;
	mov.u32 	%r104, %r3;
$L__BB10_7:
	cvta.to.global.u64 	%rd5, %rd4;
	mul.lo.s32 	%r26, %r104, %r15;
	add.s32 	%r27, %r26, %r102;
	shl.b32 	%r28, %r27, 8;
	cvt.s64.s32 	%rd6, %r28;
	add.s32 	%r29, %r26, %r103;
	shl.b32 	%r30, %r29, 8;
	cvt.s64.s32 	%rd7, %r30;
	mul.lo.s32 	%r31, %r105, %r15;
	add.s32 	%r32, %r31, %r102;
	shl.b32 	%r33, %r32, 8;
	cvt.s64.s32 	%rd8, %r33;
	add.s32 	%r34, %r31, %r103;
	shl.b32 	%r35, %r34, 8;
	cvt.s64.s32 	%rd9, %r35;
	cvt.s64.s32 	%rd10, %r1;
	cvta.to.global.u64 	%rd11, %rd2;
	add.s64 	%rd12, %rd11, %rd10;
	ld.global.nc.u8 	%rs1, [%rd12];
	cvt.u64.u8 	%rd13, %rs1;
	or.b64  	%rd14, %rd6, %rd13;
	add.s64 	%rd15, %rd5, %rd14;
	ld.global.nc.u8 	%rs2, [%rd15];
	cvt.u16.u8 	%rs3, %rs2;
	cvt.rn.f32.u16 	%f91, %rs3;
	or.b64  	%rd16, %rd7, %rd13;
	add.s64 	%rd17, %rd5, %rd16;
	ld.global.nc.u8 	%rs4, [%rd17];
	cvt.u16.u8 	%rs5, %rs4;
	cvt.rn.f32.u16 	%f92, %rs5;
	or.b64  	%rd18, %rd8, %rd13;
	add.s64 	%rd19, %rd5, %rd18;
	ld.global.nc.u8 	%rs6, [%rd19];
	cvt.u16.u8 	%rs7, %rs6;
	cvt.rn.f32.u16 	%f93, %rs7;
	or.b64  	%rd20, %rd9, %rd13;
	add.s64 	%rd21, %rd5, %rd20;
	ld.global.nc.u8 	%rs8, [%rd21];
	cvt.u16.u8 	%rs9, %rs8;
	cvt.rn.f32.u16 	%f94, %rs9;
	mov.f32 	%f95, 0f3F800000;
	sub.f32 	%f96, %f95, %f541;
	mul.f32 	%f97, %f541, %f92;
	fma.rn.f32 	%f98, %f96, %f91, %f97;
	mul.f32 	%f99, %f541, %f94;
	fma.rn.f32 	%f100, %f96, %f93, %f99;
	sub.f32 	%f101, %f95, %f542;
	mul.f32 	%f102, %f542, %f100;
	fma.rn.f32 	%f7, %f101, %f98, %f102;
	mul.lo.s32 	%r12, %r1, 3;
	cvt.s64.s32 	%rd22, %r12;
	cvta.to.global.u64 	%rd23, %rd1;
	add.s64 	%rd24, %rd23, %rd22;
	ld.global.nc.u8 	%rs10, [%rd24];
	cvt.u16.u8 	%rs11, %rs10;
	ld.global.nc.u8 	%rs12, [%rd24+1];
	cvt.u16.u8 	%rs13, %rs12;
	ld.global.nc.u8 	%rs14, [%rd24+2];
	cvt.u16.u8 	%rs15, %rs14;
	cvt.rn.f32.u16 	%f103, %rs11;
	div.rn.f32 	%f8, %f103, 0f437F0000;
	cvt.rn.f32.u16 	%f104, %rs13;
	div.rn.f32 	%f9, %f104, 0f437F0000;
	cvt.rn.f32.u16 	%f105, %rs15;
	div.rn.f32 	%f10, %f105, 0f437F0000;
	setp.leu.f32 	%p6, %f8, 0f3D25AEE6;
	@%p6 bra 	$L__BB10_13;
	add.f32 	%f107, %f8, 0f3D6147AE;
	div.rn.f32 	%f11, %f107, 0f3F870A3D;
	abs.f32 	%f12, %f11;
	setp.eq.f32 	%p7, %f11, 0f3F800000;
	mov.f32 	%f543, 0f3F800000;
	@%p7 bra 	$L__BB10_14;
	setp.num.f32 	%p8, %f12, %f12;
	@%p8 bra 	$L__BB10_11;
	mov.f32 	%f163, 0f4019999A;
	add.rn.f32 	%f543, %f11, %f163;
	bra.uni 	$L__BB10_14;
$L__BB10_11:
	setp.lt.f32 	%p9, %f12, 0f00800000;
	mul.f32 	%f108, %f12, 0f4B800000;
	selp.f32 	%f109, %f108, %f12, %p9;
	mov.b32 	%r36, %f109;
	add.s32 	%r37, %r36, -1060439283;
	and.b32  	%r38, %r37, -8388608;
	sub.s32 	%r39, %r36, %r38;
	mov.b32 	%f110, %r39;
	cvt.rn.f32.s32 	%f111, %r38;
	selp.f32 	%f112, 0fC1C00000, 0f00000000, %p9;
	fma.rn.f32 	%f113, %f111, 0f34000000, %f112;
	add.f32 	%f114, %f110, 0fBF800000;
	add.f32 	%f115, %f110, 0f3F800000;
	rcp.approx.ftz.f32 	%f116, %f115;
	add.f32 	%f117, %f114, %f114;
	mul.f32 	%f118, %f117, %f116;
	mul.f32 	%f119, %f118, %f118;
	neg.f32 	%f120, %f118;
	sub.f32 	%f121, %f114, %f118;
	add.f32 	%f122, %f121, %f121;
	fma.rn.f32 	%f123, %f120, %f114, %f122;
	mul.rn.f32 	%f124, %f116, %f123;
	fma.rn.f32 	%f125, %f119, 0f3A2C32E4, 0f3B52E7DB;
	fma.rn.f32 	%f126, %f125, %f119, 0f3C93BB73;
	fma.rn.f32 	%f127, %f126, %f119, 0f3DF6384F;
	mul.rn.f32 	%f128, %f127, %f119;
	fma.rn.f32 	%f129, %f118, 0f3FB8AA3B, %f113;
	mul.f32 	%f130, %f128, 0f40400000;
	sub.f32 	%f131, %f113, %f129;
	fma.rn.f32 	%f132, %f118, 0f3FB8AA3B, %f131;
	fma.rn.f32 	%f133, %f124, 0f3FB8AA3B, %f132;
	fma.rn.f32 	%f134, %f118, 0f32A55E34, %f133;
	fma.rn.f32 	%f135, %f130, %f124, %f134;
	fma.rn.f32 	%f136, %f128, %f118, %f135;
	add.rn.f32 	%f137, %f129, %f136;
	mov.f32 	%f138, 0f4019999A;
	mul.rn.f32 	%f139, %f137, %f138;
	cvt.rni.f32.f32 	%f140, %f139;
	sub.f32 	%f141, %f139, %f140;
	neg.f32 	%f142, %f139;
	fma.rn.f32 	%f143, %f137, 0f4019999A, %f142;
	neg.f32 	%f144, %f129;
	add.rn.f32 	%f145, %f137, %f144;
	neg.f32 	%f146, %f145;
	add.rn.f32 	%f147, %f136, %f146;
	fma.rn.f32 	%f148, %f147, 0f4019999A, %f143;
	add.f32 	%f149, %f141, %f148;
	setp.gt.f32 	%p10, %f140, 0f00000000;
	selp.b32 	%r40, 0, -2097152000, %p10;
	setp.neu.f32 	%p11, %f11, 0f00000000;
	setp.neu.f32 	%p12, %f12, 0f7F800000;
	setp.lt.f32 	%p13, %f139, 0f00000000;
	selp.f32 	%f150, 0f00000000, 0f7F800000, %p13;
	abs.f32 	%f151, %f139;
	setp.gt.f32 	%p14, %f151, 0f43180000;
	cvt.rzi.s32.f32 	%r41, %f140;
	shl.b32 	%r42, %r41, 23;
	sub.s32 	%r43, %r42, %r40;
	mov.b32 	%f152, %r43;
	add.s32 	%r44, %r40, 2130706432;
	mov.b32 	%f153, %r44;
	fma.rn.f32 	%f154, %f149, 0f391FCB8E, 0f3AAF85ED;
	fma.rn.f32 	%f155, %f154, %f149, 0f3C1D9856;
	fma.rn.f32 	%f156, %f155, %f149, 0f3D6357BB;
	fma.rn.f32 	%f157, %f156, %f149, 0f3E75FDEC;
	fma.rn.f32 	%f158, %f157, %f149, 0f3F317218;
	fma.rn.f32 	%f159, %f158, %f149, 0f3F800000;
	mul.f32 	%f160, %f159, %f153;
	mul.f32 	%f161, %f160, %f152;
	selp.f32 	%f543, %f150, %f161, %p14;
	and.pred  	%p15, %p11, %p12;
	@%p15 bra 	$L__BB10_14;
	add.f32 	%f162, %f11, %f11;
	mov.b32 	%r45, %f162;
	and.b32  	%r46, %r45, 2147483647;
	mov.b32 	%f543, %r46;
	bra.uni 	$L__BB10_14;
$L__BB10_13:
	div.rn.f32 	%f543, %f8, 0f414EB852;
$L__BB10_14:
	setp.leu.f32 	%p16, %f9, 0f3D25AEE6;
	@%p16 bra 	$L__BB10_20;
	add.f32 	%f165, %f9, 0f3D6147AE;
	div.rn.f32 	%f18, %f165, 0f3F870A3D;
	abs.f32 	%f19, %f18;
	setp.eq.f32 	%p17, %f18, 0f3F800000;
	mov.f32 	%f544, 0f3F800000;
	@%p17 bra 	$L__BB10_21;
	setp.num.f32 	%p18, %f19, %f19;
	@%p18 bra 	$L__BB10_18;
	mov.f32 	%f221, 0f4019999A;
	add.rn.f32 	%f544, %f18, %f221;
	bra.uni 	$L__BB10_21;
$L__BB10_18:
	setp.lt.f32 	%p19, %f19, 0f00800000;
	mul.f32 	%f166, %f19, 0f4B800000;
	selp.f32 	%f167, %f166, %f19, %p19;
	mov.b32 	%r47, %f167;
	add.s32 	%r48, %r47, -1060439283;
	and.b32  	%r49, %r48, -8388608;
	sub.s32 	%r50, %r47, %r49;
	mov.b32 	%f168, %r50;
	cvt.rn.f32.s32 	%f169, %r49;
	selp.f32 	%f170, 0fC1C00000, 0f00000000, %p19;
	fma.rn.f32 	%f171, %f169, 0f34000000, %f170;
	add.f32 	%f172, %f168, 0fBF800000;
	add.f32 	%f173, %f168, 0f3F800000;
	rcp.approx.ftz.f32 	%f174, %f173;
	add.f32 	%f175, %f172, %f172;
	mul.f32 	%f176, %f175, %f174;
	mul.f32 	%f177, %f176, %f176;
	neg.f32 	%f178, %f176;
	sub.f32 	%f179, %f172, %f176;
	add.f32 	%f180, %f179, %f179;
	fma.rn.f32 	%f181, %f178, %f172, %f180;
	mul.rn.f32 	%f182, %f174, %f181;
	fma.rn.f32 	%f183, %f177, 0f3A2C32E4, 0f3B52E7DB;
	fma.rn.f32 	%f184, %f183, %f177, 0f3C93BB73;
	fma.rn.f32 	%f185, %f184, %f177, 0f3DF6384F;
	mul.rn.f32 	%f186, %f185, %f177;
	fma.rn.f32 	%f187, %f176, 0f3FB8AA3B, %f171;
	mul.f32 	%f188, %f186, 0f40400000;
	sub.f32 	%f189, %f171, %f187;
	fma.rn.f32 	%f190, %f176, 0f3FB8AA3B, %f189;
	fma.rn.f32 	%f191, %f182, 0f3FB8AA3B, %f190;
	fma.rn.f32 	%f192, %f176, 0f32A55E34, %f191;
	fma.rn.f32 	%f193, %f188, %f182, %f192;
	fma.rn.f32 	%f194, %f186, %f176, %f193;
	add.rn.f32 	%f195, %f187, %f194;
	mov.f32 	%f196, 0f4019999A;
	mul.rn.f32 	%f197, %f195, %f196;
	cvt.rni.f32.f32 	%f198, %f197;
	sub.f32 	%f199, %f197, %f198;
	neg.f32 	%f200, %f197;
	fma.rn.f32 	%f201, %f195, 0f4019999A, %f200;
	neg.f32 	%f202, %f187;
	add.rn.f32 	%f203, %f195, %f202;
	neg.f32 	%f204, %f203;
	add.rn.f32 	%f205, %f194, %f204;
	fma.rn.f32 	%f206, %f205, 0f4019999A, %f201;
	add.f32 	%f207, %f199, %f206;
	setp.gt.f32 	%p20, %f198, 0f00000000;
	selp.b32 	%r51, 0, -2097152000, %p20;
	setp.neu.f32 	%p21, %f18, 0f00000000;
	setp.neu.f32 	%p22, %f19, 0f7F800000;
	setp.lt.f32 	%p23, %f197, 0f00000000;
	selp.f32 	%f208, 0f00000000, 0f7F800000, %p23;
	abs.f32 	%f209, %f197;
	setp.gt.f32 	%p24, %f209, 0f43180000;
	cvt.rzi.s32.f32 	%r52, %f198;
	shl.b32 	%r53, %r52, 23;
	sub.s32 	%r54, %r53, %r51;
	mov.b32 	%f210, %r54;
	add.s32 	%r55, %r51, 2130706432;
	mov.b32 	%f211, %r55;
	fma.rn.f32 	%f212, %f207, 0f391FCB8E, 0f3AAF85ED;
	fma.rn.f32 	%f213, %f212, %f207, 0f3C1D9856;
	fma.rn.f32 	%f214, %f213, %f207, 0f3D6357BB;
	fma.rn.f32 	%f215, %f214, %f207, 0f3E75FDEC;
	fma.rn.f32 	%f216, %f215, %f207, 0f3F317218;
	fma.rn.f32 	%f217, %f216, %f207, 0f3F800000;
	mul.f32 	%f218, %f217, %f211;
	mul.f32 	%f219, %f218, %f210;
	selp.f32 	%f544, %f208, %f219, %p24;
	and.pred  	%p25, %p21, %p22;
	@%p25 bra 	$L__BB10_21;
	add.f32 	%f220, %f18, %f18;
	mov.b32 	%r56, %f220;
	and.b32  	%r57, %r56, 2147483647;
	mov.b32 	%f544, %r57;
	bra.uni 	$L__BB10_21;
$L__BB10_20:
	div.rn.f32 	%f544, %f9, 0f414EB852;
$L__BB10_21:
	setp.leu.f32 	%p26, %f10, 0f3D25AEE6;
	@%p26 bra 	$L__BB10_27;
	add.f32 	%f223, %f10, 0f3D6147AE;
	div.rn.f32 	%f25, %f223, 0f3F870A3D;
	abs.f32 	%f26, %f25;
	setp.eq.f32 	%p27, %f25, 0f3F800000;
	mov.f32 	%f545, 0f3F800000;
	@%p27 bra 	$L__BB10_28;
	setp.num.f32 	%p28, %f26, %f26;
	@%p28 bra 	$L__BB10_25;
	mov.f32 	%f279, 0f4019999A;
	add.rn.f32 	%f545, %f25, %f279;
	bra.uni 	$L__BB10_28;
$L__BB10_25:
	setp.lt.f32 	%p29, %f26, 0f00800000;
	mul.f32 	%f224, %f26, 0f4B800000;
	selp.f32 	%f225, %f224, %f26, %p29;
	mov.b32 	%r58, %f225;
	add.s32 	%r59, %r58, -1060439283;
	and.b32  	%r60, %r59, -8388608;
	sub.s32 	%r61, %r58, %r60;
	mov.b32 	%f226, %r61;
	cvt.rn.f32.s32 	%f227, %r60;
	selp.f32 	%f228, 0fC1C00000, 0f00000000, %p29;
	fma.rn.f32 	%f229, %f227, 0f34000000, %f228;
	add.f32 	%f230, %f226, 0fBF800000;
	add.f32 	%f231, %f226, 0f3F800000;
	rcp.approx.ftz.f32 	%f232, %f231;
	add.f32 	%f233, %f230, %f230;
	mul.f32 	%f234, %f233, %f232;
	mul.f32 	%f235, %f234, %f234;
	neg.f32 	%f236, %f234;
	sub.f32 	%f237, %f230, %f234;
	add.f32 	%f238, %f237, %f237;
	fma.rn.f32 	%f239, %f236, %f230, %f238;
	mul.rn.f32 	%f240, %f232, %f239;
	fma.rn.f32 	%f241, %f235, 0f3A2C32E4, 0f3B52E7DB;
	fma.rn.f32 	%f242, %f241, %f235, 0f3C93BB73;
	fma.rn.f32 	%f243, %f242, %f235, 0f3DF6384F;
	mul.rn.f32 	%f244, %f243, %f235;
	fma.rn.f32 	%f245, %f234, 0f3FB8AA3B, %f229;
	mul.f32 	%f246, %f244, 0f40400000;
	sub.f32 	%f247, %f229, %f245;
	fma.rn.f32 	%f248, %f234, 0f3FB8AA3B, %f247;
	fma.rn.f32 	%f249, %f240, 0f3FB8AA3B, %f248;
	fma.rn.f32 	%f250, %f234, 0f32A55E34, %f249;
	fma.rn.f32 	%f251, %f246, %f240, %f250;
	fma.rn.f32 	%f252, %f244, %f234, %f251;
	add.rn.f32 	%f253, %f245, %f252;
	mov.f32 	%f254, 0f4019999A;
	mul.rn.f32 	%f255, %f253, %f254;
	cvt.rni.f32.f32 	%f256, %f255;
	sub.f32 	%f257, %f255, %f256;
	neg.f32 	%f258, %f255;
	fma.rn.f32 	%f259, %f253, 0f4019999A, %f258;
	neg.f32 	%f260, %f245;
	add.rn.f32 	%f261, %f253, %f260;
	neg.f32 	%f262, %f261;
	add.rn.f32 	%f263, %f252, %f262;
	fma.rn.f32 	%f264, %f263, 0f4019999A, %f259;
	add.f32 	%f265, %f257, %f264;
	setp.gt.f32 	%p30, %f256, 0f00000000;
	selp.b32 	%r62, 0, -2097152000, %p30;
	setp.neu.f32 	%p31, %f25, 0f00000000;
	setp.neu.f32 	%p32, %f26, 0f7F800000;
	setp.lt.f32 	%p33, %f255, 0f00000000;
	selp.f32 	%f266, 0f00000000, 0f7F800000, %p33;
	abs.f32 	%f267, %f255;
	setp.gt.f32 	%p34, %f267, 0f43180000;
	cvt.rzi.s32.f32 	%r63, %f256;
	shl.b32 	%r64, %r63, 23;
	sub.s32 	%r65, %r64, %r62;
	mov.b32 	%f268, %r65;
	add.s32 	%r66, %r62, 2130706432;
	mov.b32 	%f269, %r66;
	fma.rn.f32 	%f270, %f265, 0f391FCB8E, 0f3AAF85ED;
	fma.rn.f32 	%f271, %f270, %f265, 0f3C1D9856;
	fma.rn.f32 	%f272, %f271, %f265, 0f3D6357BB;
	fma.rn.f32 	%f273, %f272, %f265, 0f3E75FDEC;
	fma.rn.f32 	%f274, %f273, %f265, 0f3F317218;
	fma.rn.f32 	%f275, %f274, %f265, 0f3F800000;
	mul.f32 	%f276, %f275, %f269;
	mul.f32 	%f277, %f276, %f268;
	selp.f32 	%f545, %f266, %f277, %p34;
	and.pred  	%p35, %p31, %p32;
	@%p35 bra 	$L__BB10_28;
	add.f32 	%f278, %f25, %f25;
	mov.b32 	%r67, %f278;
	and.b32  	%r68, %r67, 2147483647;
	mov.b32 	%f545, %r68;
	bra.uni 	$L__BB10_28;
$L__BB10_27:
	div.rn.f32 	%f545, %f10, 0f414EB852;
$L__BB10_28:
	mul.f32 	%f280, %f544, 0f3EB714BA;
	fma.rn.f32 	%f281, %f543, 0f3ED32D0A, %f280;
	fma.rn.f32 	%f282, %f545, 0f3E38C0CF, %f281;
	mul.f32 	%f283, %f544, 0f3F3714BA;
	fma.rn.f32 	%f284, %f543, 0f3E59C66D, %f283;
	fma.rn.f32 	%f32, %f545, 0f3D93CD57, %f284;
	mul.f32 	%f285, %f544, 0f3DF41B76;
	fma.rn.f32 	%f286, %f543, 0f3C9E6256, %f285;
	fma.rn.f32 	%f287, %f545, 0f3F734214, %f286;
	div.rn.f32 	%f33, %f282, 0f3F735116;
	div.rn.f32 	%f34, %f287, 0f3F8B5C4B;
	setp.leu.f32 	%p36, %f33, 0f3C111AA7;
	@%p36 bra 	$L__BB10_30;
	abs.f32 	%f289, %f33;
	lg2.approx.f32 	%f290, %f289;
	mul.f32 	%f291, %f290, 0fBF2AAAAB;
	ex2.approx.ftz.f32 	%f292, %f291;
	mul.f32 	%f293, %f289, %f292;
	neg.f32 	%f294, %f293;
	mul.f32 	%f295, %f292, %f294;
	fma.rn.f32 	%f296, %f293, %f295, 0f3F800000;
	mul.f32 	%f297, %f296, 0f3EAAAAAB;
	fma.rn.f32 	%f298, %f293, %f297, %f293;
	add.f32 	%f299, %f33, %f33;
	setp.eq.f32 	%p37, %f299, %f33;
	selp.f32 	%f546, %f299, %f298, %p37;
	bra.uni 	$L__BB10_31;
$L__BB10_30:
	div.rn.f32 	%f288, %f33, 0f3E038028;
	add.f32 	%f546, %f288, 0f3E0D3DCB;
$L__BB10_31:
	setp.leu.f32 	%p38, %f32, 0f3C111AA7;
	@%p38 bra 	$L__BB10_33;
	abs.f32 	%f301, %f32;
	lg2.approx.f32 	%f302, %f301;
	mul.f32 	%f303, %f302, 0fBF2AAAAB;
	ex2.approx.ftz.f32 	%f304, %f303;
	mul.f32 	%f305, %f301, %f304;
	neg.f32 	%f306, %f305;
	mul.f32 	%f307, %f304, %f306;
	fma.rn.f32 	%f308, %f305, %f307, 0f3F800000;
	mul.f32 	%f309, %f308, 0f3EAAAAAB;
	fma.rn.f32 	%f310, %f305, %f309, %f305;
	add.f32 	%f311, %f32, %f32;
	setp.eq.f32 	%p39, %f311, %f32;
	selp.f32 	%f547, %f311, %f310, %p39;
	bra.uni 	$L__BB10_34;
$L__BB10_33:
	div.rn.f32 	%f300, %f32, 0f3E038028;
	add.f32 	%f547, %f300, 0f3E0D3DCB;
$L__BB10_34:
	setp.leu.f32 	%p40, %f34, 0f3C111AA7;
	@%p40 bra 	$L__BB10_36;
	abs.f32 	%f313, %f34;
	lg2.approx.f32 	%f314, %f313;
	mul.f32 	%f315, %f314, 0fBF2AAAAB;
	ex2.approx.ftz.f32 	%f316, %f315;
	mul.f32 	%f317, %f313, %f316;
	neg.f32 	%f318, %f317;
	mul.f32 	%f319, %f316, %f318;
	fma.rn.f32 	%f320, %f317, %f319, 0f3F800000;
	mul.f32 	%f321, %f320, 0f3EAAAAAB;
	fma.rn.f32 	%f322, %f317, %f321, %f317;
	add.f32 	%f323, %f34, %f34;
	setp.eq.f32 	%p41, %f323, %f34;
	selp.f32 	%f548, %f323, %f322, %p41;
	bra.uni 	$L__BB10_37;
$L__BB10_36:
	div.rn.f32 	%f312, %f34, 0f3E038028;
	add.f32 	%f548, %f312, 0f3E0D3DCB;
$L__BB10_37:
	sub.f32 	%f324, %f546, %f547;
	mul.f32 	%f325, %f324, 0f43FA0000;
	sub.f32 	%f326, %f547, %f548;
	mul.f32 	%f327, %f326, 0f43480000;
	mul.f32 	%f328, %f7, 0f42C80000;
	div.rn.f32 	%f329, %f328, 0f437F0000;
	add.f32 	%f330, %f329, 0f41800000;
	div.rn.f32 	%f331, %f330, 0f42E80000;
	div.rn.f32 	%f332, %f325, 0f43FA0000;
	add.f32 	%f333, %f331, %f332;
	div.rn.f32 	%f334, %f327, 0f43480000;
	sub.f32 	%f335, %f331, %f334;
	setp.gt.f32 	%p42, %f333, 0f3E53DCB1;
	mul.f32 	%f336, %f333, %f333;
	mul.f32 	%f337, %f333, %f336;
	add.f32 	%f338, %f333, 0fBE0D3DCB;
	mul.f32 	%f339, %f338, 0f3E038028;
	selp.f32 	%f340, %f337, %f339, %p42;
	mul.f32 	%f341, %f340, 0f3F735116;
	setp.gt.f32 	%p43, %f331, 0f3E53DCB1;
	mul.f32 	%f342, %f331, %f331;
	mul.f32 	%f343, %f331, %f342;
	add.f32 	%f344, %f331, 0fBE0D3DCB;
	mul.f32 	%f345, %f344, 0f3E038028;
	selp.f32 	%f346, %f343, %f345, %p43;
	setp.gt.f32 	%p44, %f335, 0f3E53DCB1;
	mul.f32 	%f347, %f335, %f335;
	mul.f32 	%f348, %f335, %f347;
	add.f32 	%f349, %f335, 0fBE0D3DCB;
	mul.f32 	%f350, %f349, 0f3E038028;
	selp.f32 	%f351, %f348, %f350, %p44;
	mul.f32 	%f352, %f351, 0f3F8B5C4B;
	mul.f32 	%f353, %f346, 0fBFC4C155;
	fma.rn.f32 	%f354, %f341, 0f404F6402, %f353;
	fma.rn.f32 	%f44, %f352, 0fBEFF3FFB, %f354;
	mul.f32 	%f355, %f341, 0fBF782129;
	fma.rn.f32 	%f356, %f346, 0f3FF02079, %f355;
	fma.rn.f32 	%f45, %f352, 0f3D2A36A0, %f356;
	mul.f32 	%f357, %f346, 0fBE50F0A6;
	fma.rn.f32 	%f358, %f341, 0f3D63EF28, %f357;
	fma.rn.f32 	%f46, %f352, 0f3F8755F8, %f358;
	setp.leu.f32 	%p45, %f44, 0f3B4D2E1C;
	@%p45 bra 	$L__BB10_44;
	abs.f32 	%f47, %f44;
	setp.eq.f32 	%p46, %f44, 0f3F800000;
	mov.f32 	%f549, 0f3F800000;
	@%p46 bra 	$L__BB10_43;
	setp.num.f32 	%p47, %f47, %f47;
	@%p47 bra 	$L__BB10_41;
	mov.f32 	%f415, 0f3ED55555;
	add.rn.f32 	%f549, %f44, %f415;
	bra.uni 	$L__BB10_43;
$L__BB10_41:
	setp.lt.f32 	%p48, %f47, 0f00800000;
	mul.f32 	%f360, %f47, 0f4B800000;
	selp.f32 	%f361, %f360, %f47, %p48;
	mov.b32 	%r69, %f361;
	add.s32 	%r70, %r69, -1060439283;
	and.b32  	%r71, %r70, -8388608;
	sub.s32 	%r72, %r69, %r71;
	mov.b32 	%f362, %r72;
	cvt.rn.f32.s32 	%f363, %r71;
	selp.f32 	%f364, 0fC1C00000, 0f00000000, %p48;
	fma.rn.f32 	%f365, %f363, 0f34000000, %f364;
	add.f32 	%f366, %f362, 0fBF800000;
	add.f32 	%f367, %f362, 0f3F800000;
	rcp.approx.ftz.f32 	%f368, %f367;
	add.f32 	%f369, %f366, %f366;
	mul.f32 	%f370, %f369, %f368;
	mul.f32 	%f371, %f370, %f370;
	neg.f32 	%f372, %f370;
	sub.f32 	%f373, %f366, %f370;
	add.f32 	%f374, %f373, %f373;
	fma.rn.f32 	%f375, %f372, %f366, %f374;
	mul.rn.f32 	%f376, %f368, %f375;
	fma.rn.f32 	%f377, %f371, 0f3A2C32E4, 0f3B52E7DB;
	fma.rn.f32 	%f378, %f377, %f371, 0f3C93BB73;
	fma.rn.f32 	%f379, %f378, %f371, 0f3DF6384F;
	mul.rn.f32 	%f380, %f379, %f371;
	fma.rn.f32 	%f381, %f370, 0f3FB8AA3B, %f365;
	mul.f32 	%f382, %f380, 0f40400000;
	sub.f32 	%f383, %f365, %f381;
	fma.rn.f32 	%f384, %f370, 0f3FB8AA3B, %f383;
	fma.rn.f32 	%f385, %f376, 0f3FB8AA3B, %f384;
	fma.rn.f32 	%f386, %f370, 0f32A55E34, %f385;
	fma.rn.f32 	%f387, %f382, %f376, %f386;
	fma.rn.f32 	%f388, %f380, %f370, %f387;
	add.rn.f32 	%f389, %f381, %f388;
	mov.f32 	%f390, 0f3ED55555;
	mul.rn.f32 	%f391, %f389, %f390;
	cvt.rni.f32.f32 	%f392, %f391;
	sub.f32 	%f393, %f391, %f392;
	neg.f32 	%f394, %f391;
	fma.rn.f32 	%f395, %f389, 0f3ED55555, %f394;
	neg.f32 	%f396, %f381;
	add.rn.f32 	%f397, %f389, %f396;
	neg.f32 	%f398, %f397;
	add.rn.f32 	%f399, %f388, %f398;
	fma.rn.f32 	%f400, %f399, 0f3ED55555, %f395;
	add.f32 	%f401, %f393, %f400;
	setp.gt.f32 	%p49, %f392, 0f00000000;
	selp.b32 	%r73, 0, -2097152000, %p49;
	setp.neu.f32 	%p50, %f47, 0f7F800000;
	setp.lt.f32 	%p51, %f391, 0f00000000;
	selp.f32 	%f402, 0f00000000, 0f7F800000, %p51;
	abs.f32 	%f403, %f391;
	setp.gt.f32 	%p52, %f403, 0f43180000;
	cvt.rzi.s32.f32 	%r74, %f392;
	shl.b32 	%r75, %r74, 23;
	sub.s32 	%r76, %r75, %r73;
	mov.b32 	%f404, %r76;
	add.s32 	%r77, %r73, 2130706432;
	mov.b32 	%f405, %r77;
	fma.rn.f32 	%f406, %f401, 0f391FCB8E, 0f3AAF85ED;
	fma.rn.f32 	%f407, %f406, %f401, 0f3C1D9856;
	fma.rn.f32 	%f408, %f407, %f401, 0f3D6357BB;
	fma.rn.f32 	%f409, %f408, %f401, 0f3E75FDEC;
	fma.rn.f32 	%f410, %f409, %f401, 0f3F317218;
	fma.rn.f32 	%f411, %f410, %f401, 0f3F800000;
	mul.f32 	%f412, %f411, %f405;
	mul.f32 	%f413, %f412, %f404;
	selp.f32 	%f549, %f402, %f413, %p52;
	@%p50 bra 	$L__BB10_43;
	add.f32 	%f414, %f44, %f44;
	mov.b32 	%r78, %f414;
	and.b32  	%r79, %r78, 2147483647;
	mov.b32 	%f549, %r79;
$L__BB10_43:
	fma.rn.f32 	%f550, %f549, 0f3F870A3D, 0fBD6147AE;
	bra.uni 	$L__BB10_45;
$L__BB10_44:
	mul.f32 	%f550, %f44, 0f414EB852;
$L__BB10_45:
	setp.leu.f32 	%p53, %f45, 0f3B4D2E1C;
	@%p53 bra 	$L__BB10_52;
	abs.f32 	%f55, %f45;
	setp.eq.f32 	%p54, %f45, 0f3F800000;
	mov.f32 	%f551, 0f3F800000;
	@%p54 bra 	$L__BB10_51;
	setp.num.f32 	%p55, %f55, %f55;
	@%p55 bra 	$L__BB10_49;
	mov.f32 	%f472, 0f3ED55555;
	add.rn.f32 	%f551, %f45, %f472;
	bra.uni 	$L__BB10_51;
$L__BB10_49:
	setp.lt.f32 	%p56, %f55, 0f00800000;
	mul.f32 	%f417, %f55, 0f4B800000;
	selp.f32 	%f418, %f417, %f55, %p56;
	mov.b32 	%r80, %f418;
	add.s32 	%r81, %r80, -1060439283;
	and.b32  	%r82, %r81, -8388608;
	sub.s32 	%r83, %r80, %r82;
	mov.b32 	%f419, %r83;
	cvt.rn.f32.s32 	%f420, %r82;
	selp.f32 	%f421, 0fC1C00000, 0f00000000, %p56;
	fma.rn.f32 	%f422, %f420, 0f34000000, %f421;
	add.f32 	%f423, %f419, 0fBF800000;
	add.f32 	%f424, %f419, 0f3F800000;
	rcp.approx.ftz.f32 	%f425, %f424;
	add.f32 	%f426, %f423, %f423;
	mul.f32 	%f427, %f426, %f425;
	mul.f32 	%f428, %f427, %f427;
	neg.f32 	%f429, %f427;
	sub.f32 	%f430, %f423, %f427;
	add.f32 	%f431, %f430, %f430;
	fma.rn.f32 	%f432, %f429, %f423, %f431;
	mul.rn.f32 	%f433, %f425, %f432;
	fma.rn.f32 	%f434, %f428, 0f3A2C32E4, 0f3B52E7DB;
	fma.rn.f32 	%f435, %f434, %f428, 0f3C93BB73;
	fma.rn.f32 	%f436, %f435, %f428, 0f3DF6384F;
	mul.rn.f32 	%f437, %f436, %f428;
	fma.rn.f32 	%f438, %f427, 0f3FB8AA3B, %f422;
	mul.f32 	%f439, %f437, 0f40400000;
	sub.f32 	%f440, %f422, %f438;
	fma.rn.f32 	%f441, %f427, 0f3FB8AA3B, %f440;
	fma.rn.f32 	%f442, %f433, 0f3FB8AA3B, %f441;
	fma.rn.f32 	%f443, %f427, 0f32A55E34, %f442;
	fma.rn.f32 	%f444, %f439, %f433, %f443;
	fma.rn.f32 	%f445, %f437, %f427, %f444;
	add.rn.f32 	%f446, %f438, %f445;
	mov.f32 	%f447, 0f3ED55555;
	mul.rn.f32 	%f448, %f446, %f447;
	cvt.rni.f32.f32 	%f449, %f448;
	sub.f32 	%f450, %f448, %f449;
	neg.f32 	%f451, %f448;
	fma.rn.f32 	%f452, %f446, 0f3ED55555, %f451;
	neg.f32 	%f453, %f438;
	add.rn.f32 	%f454, %f446, %f453;
	neg.f32 	%f455, %f454;
	add.rn.f32 	%f456, %f445, %f455;
	fma.rn.f32 	%f457, %f456, 0f3ED55555, %f452;
	add.f32 	%f458, %f450, %f457;
	setp.gt.f32 	%p57, %f449, 0f00000000;
	selp.b32 	%r84, 0, -2097152000, %p57;
	setp.neu.f32 	%p58, %f55, 0f7F800000;
	setp.lt.f32 	%p59, %f448, 0f00000000;
	selp.f32 	%f459, 0f00000000, 0f7F800000, %p59;
	abs.f32 	%f460, %f448;
	setp.gt.f32 	%p60, %f460, 0f43180000;
	cvt.rzi.s32.f32 	%r85, %f449;
	shl.b32 	%r86, %r85, 23;
	sub.s32 	%r87, %r86, %r84;
	mov.b32 	%f461, %r87;
	add.s32 	%r88, %r84, 2130706432;
	mov.b32 	%f462, %r88;
	fma.rn.f32 	%f463, %f458, 0f391FCB8E, 0f3AAF85ED;
	fma.rn.f32 	%f464, %f463, %f458, 0f3C1D9856;
	fma.rn.f32 	%f465, %f464, %f458, 0f3D6357BB;
	fma.rn.f32 	%f466, %f465, %f458, 0f3E75FDEC;
	fma.rn.f32 	%f467, %f466, %f458, 0f3F317218;
	fma.rn.f32 	%f468, %f467, %f458, 0f3F800000;
	mul.f32 	%f469, %f468, %f462;
	mul.f32 	%f470, %f469, %f461;
	selp.f32 	%f551, %f459, %f470, %p60;
	@%p58 bra 	$L__BB10_51;
	add.f32 	%f471, %f45, %f45;
	mov.b32 	%r89, %f471;
	and.b32  	%r90, %r89, 2147483647;
	mov.b32 	%f551, %r90;
$L__BB10_51:
	fma.rn.f32 	%f552, %f551, 0f3F870A3D, 0fBD6147AE;
	bra.uni 	$L__BB10_53;
$L__BB10_52:
	mul.f32 	%f552, %f45, 0f414EB852;
$L__BB10_53:
	setp.leu.f32 	%p61, %f46, 0f3B4D2E1C;
	@%p61 bra 	$L__BB10_60;
	abs.f32 	%f63, %f46;
	setp.eq.f32 	%p62, %f46, 0f3F800000;
	mov.f32 	%f553, 0f3F800000;
	@%p62 bra 	$L__BB10_59;
	setp.num.f32 	%p63, %f63, %f63;
	@%p63 bra 	$L__BB10_57;
	mov.f32 	%f529, 0f3ED55555;
	add.rn.f32 	%f553, %f46, %f529;
	bra.uni 	$L__BB10_59;
$L__BB10_57:
	setp.lt.f32 	%p64, %f63, 0f00800000;
	mul.f32 	%f474, %f63, 0f4B800000;
	selp.f32 	%f475, %f474, %f63, %p64;
	mov.b32 	%r91, %f475;
	add.s32 	%r92, %r91, -1060439283;
	and.b32  	%r93, %r92, -8388608;
	sub.s32 	%r94, %r91, %r93;
	mov.b32 	%f476, %r94;
	cvt.rn.f32.s32 	%f477, %r93;
	selp.f32 	%f478, 0fC1C00000, 0f00000000, %p64;
	fma.rn.f32 	%f479, %f477, 0f34000000, %f478;
	add.f32 	%f480, %f476, 0fBF800000;
	add.f32 	%f481, %f476, 0f3F800000;
	rcp.approx.ftz.f32 	%f482, %f481;
	add.f32 	%f483, %f480, %f480;
	mul.f32 	%f484, %f483, %f482;
	mul.f32 	%f485, %f484, %f484;
	neg.f32 	%f486, %f484;
	sub.f32 	%f487, %f480, %f484;
	add.f32 	%f488, %f487, %f487;
	fma.rn.f32 	%f489, %f486, %f480, %f488;
	mul.rn.f32 	%f490, %f482, %f489;
	fma.rn.f32 	%f491, %f485, 0f3A2C32E4, 0f3B52E7DB;
	fma.rn.f32 	%f492, %f491, %f485, 0f3C93BB73;
	fma.rn.f32 	%f493, %f492, %f485, 0f3DF6384F;
	mul.rn.f32 	%f494, %f493, %f485;
	fma.rn.f32 	%f495, %f484, 0f3FB8AA3B, %f479;
	mul.f32 	%f496, %f494, 0f40400000;
	sub.f32 	%f497, %f479, %f495;
	fma.rn.f32 	%f498, %f484, 0f3FB8AA3B, %f497;
	fma.rn.f32 	%f499, %f490, 0f3FB8AA3B, %f498;
	fma.rn.f32 	%f500, %f484, 0f32A55E34, %f499;
	fma.rn.f32 	%f501, %f496, %f490, %f500;
	fma.rn.f32 	%f502, %f494, %f484, %f501;
	add.rn.f32 	%f503, %f495, %f502;
	mov.f32 	%f504, 0f3ED55555;
	mul.rn.f32 	%f505, %f503, %f504;
	cvt.rni.f32.f32 	%f506, %f505;
	sub.f32 	%f507, %f505, %f506;
	neg.f32 	%f508, %f505;
	fma.rn.f32 	%f509, %f503, 0f3ED55555, %f508;
	neg.f32 	%f510, %f495;
	add.rn.f32 	%f511, %f503, %f510;
	neg.f32 	%f512, %f511;
	add.rn.f32 	%f513, %f502, %f512;
	fma.rn.f32 	%f514, %f513, 0f3ED55555, %f509;
	add.f32 	%f515, %f507, %f514;
	setp.gt.f32 	%p65, %f506, 0f00000000;
	selp.b32 	%r95, 0, -2097152000, %p65;
	setp.neu.f32 	%p66, %f63, 0f7F800000;
	setp.lt.f32 	%p67, %f505, 0f00000000;
	selp.f32 	%f516, 0f00000000, 0f7F800000, %p67;
	abs.f32 	%f517, %f505;
	setp.gt.f32 	%p68, %f517, 0f43180000;
	cvt.rzi.s32.f32 	%r96, %f506;
	shl.b32 	%r97, %r96, 23;
	sub.s32 	%r98, %r97, %r95;
	mov.b32 	%f518, %r98;
	add.s32 	%r99, %r95, 2130706432;
	mov.b32 	%f519, %r99;
	fma.rn.f32 	%f520, %f515, 0f391FCB8E, 0f3AAF85ED;
	fma.rn.f32 	%f521, %f520, %f515, 0f3C1D9856;
	fma.rn.f32 	%f522, %f521, %f515, 0f3D6357BB;
	fma.rn.f32 	%f523, %f522, %f515, 0f3E75FDEC;
	fma.rn.f32 	%f524, %f523, %f515, 0f3F317218;
	fma.rn.f32 	%f525, %f524, %f515, 0f3F800000;
	mul.f32 	%f526, %f525, %f519;
	mul.f32 	%f527, %f526, %f518;
	selp.f32 	%f553, %f516, %f527, %p68;
	@%p66 bra 	$L__BB10_59;
	add.f32 	%f528, %f46, %f46;
	mov.b32 	%r100, %f528;
	and.b32  	%r101, %r100, 2147483647;
	mov.b32 	%f553, %r101;
$L__BB10_59:
	fma.rn.f32 	%f554, %f553, 0f3F870A3D, 0fBD6147AE;
	bra.uni 	$L__BB10_61;
$L__BB10_60:
	mul.f32 	%f554, %f46, 0f414EB852;
$L__BB10_61:
	mul.f32 	%f530, %f550, 0f437F0000;
	max.f32 	%f531, %f530, 0f00000000;
	min.f32 	%f532, %f531, 0f437F0000;
	cvt.rni.s64.f32 	%rd26, %f532;
	mul.f32 	%f533, %f552, 0f437F0000;
	max.f32 	%f534, %f533, 0f00000000;
	min.f32 	%f535, %f534, 0f437F0000;
	cvt.rni.s64.f32 	%rd27, %f535;
	mul.f32 	%f536, %f554, 0f437F0000;
	max.f32 	%f537, %f536, 0f00000000;
	min.f32 	%f538, %f537, 0f437F0000;
	cvt.rni.s64.f32 	%rd28, %f538;
	cvta.to.global.u64 	%rd29, %rd3;
	add.s64 	%rd30, %rd29, %rd22;
	st.global.u8 	[%rd30], %rd26;
	st.global.u8 	[%rd30+1], %rd27;
	st.global.u8 	[%rd30+2], %rd28;
$L__BB10_62:
	ret;

}
	// .globl	_Z35mega_fused_hist_clip_cdf_lut_kernelPKhiiiiiifPh
.visible .entry _Z35mega_fused_hist_clip_cdf_lut_kernelPKhiiiiiifPh(
	.param .u64 .ptr .align 1 _Z35mega_fused_hist_clip_cdf_lut_kernelPKhiiiiiifPh_param_0,
	.param .u32 _Z35mega_fused_hist_clip_cdf_lut_kernelPKhiiiiiifPh_param_1,
	.param .u32 _Z35mega_fused_hist_clip_cdf_lut_kernelPKhiiiiiifPh_param_2,
	.param .u32 _Z35mega_fused_hist_clip_cdf_lut_kernelPKhiiiiiifPh_param_3,
	.param .u32 _Z35mega_fused_hist_clip_cdf_lut_kernelPKhiiiiiifPh_param_4,
	.param .u32 _Z35mega_fused_hist_clip_cdf_lut_kernelPKhiiiiiifPh_param_5,
	.param .u32 _Z35mega_fused_hist_clip_cdf_lut_kernelPKhiiiiiifPh_param_6,
	.param .f32 _Z35mega_fused_hist_clip_cdf_lut_kernelPKhiiiiiifPh_param_7,
	.param .u64 .ptr .align 1 _Z35mega_fused_hist_clip_cdf_lut_kernelPKhiiiiiifPh_param_8
)
{
	.reg .pred 	%p<50>;
	.reg .b16 	%rs<5>;
	.reg .b32 	%r<896>;
	.reg .b32 	%f<27>;
	.reg .b64 	%rd<26>;
	// demoted variable
	.shared .align 4 .u32 _ZZ35mega_fused_hist_clip_cdf_lut_kernelPKhiiiiiifPhE6excess;
	ld.param.u64 	%rd6, [_Z35mega_fused_hist_clip_cdf_lut_kernelPKhiiiiiifPh_param_0];
	ld.param.u32 	%r148, [_Z35mega_fused_hist_clip_cdf_lut_kernelPKhiiiiiifPh_param_1];
	ld.param.u32 	%r149, [_Z35mega_fused_hist_clip_cdf_lut_kernelPKhiiiiiifPh_param_2];
	ld.param.u32 	%r150, [_Z35mega_fused_hist_clip_cdf_lut_kernelPKhiiiiiifPh_param_3];
	ld.param.u32 	%r153, [_Z35mega_fused_hist_clip_cdf_lut_kernelPKhiiiiiifPh_param_4];
	ld.param.u32 	%r151, [_Z35mega_fused_hist_clip_cdf_lut_kernelPKhiiiiiifPh_param_5];
	ld.param.u32 	%r152, [_Z35mega_fused_hist_clip_cdf_lut_kernelPKhiiiiiifPh_param_6];
	ld.param.f32 	%f3, [_Z35mega_fused_hist_clip_cdf_lut_kernelPKhiiiiiifPh_param_7];
	ld.param.u64 	%rd7, [_Z35mega_fused_hist_clip_cdf_lut_kernelPKhiiiiiifPh_param_8];
	cvta.to.global.u64 	%rd1, %rd7;
	mov.u32 	%r1, %ntid.x;
	shr.u32 	%r2, %r1, 5;
	shl.b32 	%r3, %r2, 10;
	mov.u32 	%r4, %ctaid.x;
	mov.u32 	%r5, %ctaid.y;
	setp.ge.s32 	%p1, %r4, %r150;
	setp.ge.s32 	%p2, %r5, %r153;
	or.pred  	%p3, %p1, %p2;
	@%p3 bra 	$L__BB11_65;
	mov.u32 	%r895, %tid.x;
	and.b32  	%r858, %r895, 31;
	shl.b32 	%r154, %r895, 3;
	and.b32  	%r8, %r154, 7936;
	mov.u32 	%r855, %r858;
$L__BB11_2:
	add.s32 	%r155, %r8, %r855;
	shl.b32 	%r156, %r155, 2;
	mov.u32 	%r157, sdata;
	add.s32 	%r158, %r157, %r156;
	mov.b32 	%r159, 0;
	st.shared.u32 	[%r158], %r159;
	add.s32 	%r10, %r855, 32;
	setp.lt.u32 	%p4, %r855, 224;
	mov.u32 	%r855, %r10;
	@%p4 bra 	$L__BB11_2;
	add.s32 	%r11, %r157, %r3;
	setp.gt.u32 	%p5, %r895, 31;
	@%p5 bra 	$L__BB11_6;
	mov.u32 	%r856, %r858;
$L__BB11_5:
	shl.b32 	%r161, %r856, 2;
	add.s32 	%r162, %r11, %r161;
	mov.b32 	%r163, 0;
	st.shared.u32 	[%r162], %r163;
	st.shared.u32 	[%r162+1024], %r163;
	add.s32 	%r13, %r856, 32;
	setp.lt.u32 	%p6, %r856, 224;
	mov.u32 	%r856, %r13;
	@%p6 bra 	$L__BB11_5;
$L__BB11_6:
	bar.sync 	0;
	mul.lo.s32 	%r14, %r151, %r4;
	mul.lo.s32 	%r15, %r152, %r5;
	add.s32 	%r164, %r14, %r151;
	min.s32 	%r16, %r164, %r149;
	add.s32 	%r165, %r15, %r152;
	min.s32 	%r166, %r165, %r148;
	sub.s32 	%r17, %r16, %r14;
	sub.s32 	%r167, %r166, %r15;
	mul.lo.s32 	%r18, %r167, %r17;
	setp.ge.s32 	%p7, %r895, %r18;
	@%p7 bra 	$L__BB11_9;
	sub.s32 	%r19, %r14, %r16;
	cvta.to.global.u64 	%rd2, %rd6;
	mov.u32 	%r857, %r895;
$L__BB11_8:
	div.s32 	%r168, %r857, %r17;
	add.s32 	%r169, %r168, %r15;
	add.s32 	%r170, %r857, %r14;
	mad.lo.s32 	%r171, %r168, %r19, %r170;
	mad.lo.s32 	%r172, %r169, %r149, %r171;
	cvt.s64.s32 	%rd8, %r172;
	add.s64 	%rd9, %rd2, %rd8;
	ld.global.nc.u8 	%rs1, [%rd9];
	cvt.u32.u8 	%r173, %rs1;
	add.s32 	%r174, %r8, %r173;
	shl.b32 	%r175, %r174, 2;
	add.s32 	%r177, %r157, %r175;
	atom.shared.add.u32 	%r178, [%r177], 1;
	add.s32 	%r857, %r857, %r1;
	setp.lt.s32 	%p8, %r857, %r18;
	@%p8 bra 	$L__BB11_8;
$L__BB11_9:
	bar.sync 	0;
	add.s32 	%r22, %r2, -1;
	and.b32  	%r179, %r2, 7;
	add.s32 	%r23, %r179, -1;
	and.b32  	%r24, %r2, 56;
	and.b32  	%r25, %r1, 224;
	and.b32  	%r26, %r1, 96;
	and.b32  	%r27, %r1, 32;
	and.b32  	%r181, %r2, 134217720;
	neg.s32 	%r28, %r181;
$L__BB11_10:
	mov.u32 	%r29, %r858;
	setp.lt.u32 	%p9, %r1, 32;
	mov.b32 	%r871, 0;
	@%p9 bra 	$L__BB11_22;
	setp.lt.u32 	%p10, %r22, 7;
	mov.b32 	%r866, 0;
	mov.u32 	%r871, %r866;
	@%p10 bra 	$L__BB11_14;
	shl.b32 	%r186, %r29, 2;
	add.s32 	%r188, %r157, %r186;
	add.s32 	%r859, %r188, 4096;
	mov.b32 	%r871, 0;
	mov.u32 	%r860, %r28;
$L__BB11_13:
	.pragma "nounroll";
	ld.shared.u32 	%r189, [%r859+-4096];
	add.s32 	%r190, %r189, %r871;
	ld.shared.u32 	%r191, [%r859+-3072];
	add.s32 	%r192, %r191, %r190;
	ld.shared.u32 	%r193, [%r859+-2048];
	add.s32 	%r194, %r193, %r192;
	ld.shared.u32 	%r195, [%r859+-1024];
	add.s32 	%r196, %r195, %r194;
	ld.shared.u32 	%r197, [%r859];
	add.s32 	%r198, %r197, %r196;
	ld.shared.u32 	%r199, [%r859+1024];
	add.s32 	%r200, %r199, %r198;
	ld.shared.u32 	%r201, [%r859+2048];
	add.s32 	%r202, %r201, %r200;
	ld.shared.u32 	%r203, [%r859+3072];
	add.s32 	%r871, %r203, %r202;
	add.s32 	%r860, %r860, 8;
	add.s32 	%r859, %r859, 8192;
	setp.ne.s32 	%p11, %r860, 0;
	mov.u32 	%r866, %r24;
	@%p11 bra 	$L__BB11_13;
$L__BB11_14:
	setp.eq.s32 	%p12, %r25, 0;
	@%p12 bra 	$L__BB11_22;
	setp.lt.u32 	%p13, %r23, 3;
	@%p13 bra 	$L__BB11_17;
	shl.b32 	%r205, %r866, 8;
	add.s32 	%r206, %r205, %r29;
	shl.b32 	%r207, %r206, 2;
	add.s32 	%r209, %r157, %r207;
	ld.shared.u32 	%r210, [%r209];
	add.s32 	%r211, %r210, %r871;
	ld.shared.u32 	%r212, [%r209+1024];
	add.s32 	%r213, %r212, %r211;
	ld.shared.u32 	%r214, [%r209+2048];
	add.s32 	%r215, %r214, %r213;
	ld.shared.u32 	%r216, [%r209+3072];
	add.s32 	%r871, %r216, %r215;
	add.s32 	%r866, %r866, 4;
$L__BB11_17:
	setp.eq.s32 	%p14, %r26, 0;
	@%p14 bra 	$L__BB11_22;
	setp.eq.s32 	%p15, %r26, 32;
	@%p15 bra 	$L__BB11_20;
	shl.b32 	%r218, %r866, 8;
	add.s32 	%r219, %r218, %r29;
	shl.b32 	%r220, %r219, 2;
	add.s32 	%r222, %r157, %r220;
	ld.shared.u32 	%r223, [%r222];
	add.s32 	%r224, %r223, %r871;
	ld.shared.u32 	%r225, [%r222+1024];
	add.s32 	%r871, %r225, %r224;
	add.s32 	%r866, %r866, 2;
$L__BB11_20:
	setp.eq.s32 	%p16, %r27, 0;
	@%p16 bra 	$L__BB11_22;
	shl.b32 	%r226, %r866, 8;
	add.s32 	%r227, %r226, %r29;
	shl.b32 	%r228, %r227, 2;
	add.s32 	%r230, %r157, %r228;
	ld.shared.u32 	%r231, [%r230];
	add.s32 	%r871, %r231, %r871;
$L__BB11_22:
	shl.b32 	%r232, %r29, 2;
	add.s32 	%r233, %r11, %r232;
	st.shared.u32 	[%r233], %r871;
	add.s32 	%r858, %r29, 32;
	setp.lt.u32 	%p17, %r29, 224;
	@%p17 bra 	$L__BB11_10;
	bar.sync 	0;
	max.s32 	%r234, %r18, 1;
	cvt.rn.f32.u32 	%f1, %r234;
	mul.f32 	%f4, %f3, %f1;
	mul.f32 	%f5, %f4, 0f3B800000;
	cvt.rzi.u32.f32 	%r235, %f5;
	max.u32 	%r53, %r235, 1;
	setp.ne.s32 	%p18, %r895, 0;
	@%p18 bra 	$L__BB11_25;
	mov.b32 	%r236, 0;
	st.shared.u32 	[_ZZ35mega_fused_hist_clip_cdf_lut_kernelPKhiiiiiifPhE6excess], %r236;
$L__BB11_25:
	bar.sync 	0;
	setp.gt.u32 	%p19, %r895, 255;
	@%p19 bra 	$L__BB11_42;
	add.s32 	%r237, %r895, %r1;
	max.u32 	%r238, %r237, 256;
	setp.lt.u32 	%p20, %r237, 256;
	selp.u32 	%r239, 1, 0, %p20;
	add.s32 	%r240, %r237, %r239;
	sub.s32 	%r241, %r238, %r240;
	div.u32 	%r242, %r241, %r1;
	add.s32 	%r54, %r242, %r239;
	and.b32  	%r243, %r54, 3;
	setp.eq.s32 	%p21, %r243, 3;
	mov.u32 	%r876, %r895;
	@%p21 bra 	$L__BB11_31;
	add.s32 	%r244, %r54, 1;
	and.b32  	%r245, %r244, 3;
	shl.b32 	%r246, %r895, 2;
	add.s32 	%r247, %r3, %r246;
	add.s32 	%r873, %r157, %r247;
	shl.b32 	%r56, %r1, 2;
	neg.s32 	%r872, %r245;
	mad.lo.s32 	%r876, %r1, %r245, %r895;
$L__BB11_28:
	.pragma "nounroll";
	ld.shared.u32 	%r61, [%r873];
	setp.le.u32 	%p22, %r61, %r53;
	@%p22 bra 	$L__BB11_30;
	sub.s32 	%r249, %r61, %r53;
	st.shared.u32 	[%r873], %r53;
	atom.shared.add.u32 	%r250, [_ZZ35mega_fused_hist_clip_cdf_lut_kernelPKhiiiiiifPhE6excess], %r249;
$L__BB11_30:
	add.s32 	%r873, %r873, %r56;
	add.s32 	%r872, %r872, 1;
	setp.ne.s32 	%p23, %r872, 0;
	@%p23 bra 	$L__BB11_28;
$L__BB11_31:
	setp.lt.u32 	%p24, %r54, 3;
	@%p24 bra 	$L__BB11_42;
	shl.b32 	%r65, %r1, 2;
	shl.b32 	%r251, %r876, 2;
	add.s32 	%r252, %r3, %r251;
	add.s32 	%r875, %r157, %r252;
	shl.b32 	%r67, %r1, 4;
	shl.b32 	%r68, %r1, 3;
	mul.lo.s32 	%r69, %r1, 12;
$L__BB11_33:
	ld.shared.u32 	%r72, [%r875];
	setp.le.u32 	%p25, %r72, %r53;
	@%p25 bra 	$L__BB11_35;
	sub.s32 	%r254, %r72, %r53;
	st.shared.u32 	[%r875], %r53;
	atom.shared.add.u32 	%r255, [_ZZ35mega_fused_hist_clip_cdf_lut_kernelPKhiiiiiifPhE6excess], %r254;
$L__BB11_35:
	add.s32 	%r73, %r875, %r65;
	ld.shared.u32 	%r74, [%r73];
	setp.le.u32 	%p26, %r74, %r53;
	@%p26 bra 	$L__BB11_37;
	sub.s32 	%r256, %r74, %r53;
	st.shared.u32 	[%r73], %r53;
	atom.shared.add.u32 	%r257, [_ZZ35mega_fused_hist_clip_cdf_lut_kernelPKhiiiiiifPhE6excess], %r256;
$L__BB11_37:
	add.s32 	%r75, %r875, %r68;
	ld.shared.u32 	%r76, [%r75];
	setp.le.u32 	%p27, %r76, %r53;
	@%p27 bra 	$L__BB11_39;
	sub.s32 	%r258, %r76, %r53;
	st.shared.u32 	[%r75], %r53;
	atom.shared.add.u32 	%r259, [_ZZ35mega_fused_hist_clip_cdf_lut_kernelPKhiiiiiifPhE6excess], %r258;
$L__BB11_39:
	add.s32 	%r77, %r875, %r69;
	ld.shared.u32 	%r78, [%r77];
	setp.le.u32 	%p28, %r78, %r53;
	@%p28 bra 	$L__BB11_41;
	sub.s32 	%r260, %r78, %r53;
	st.shared.u32 	[%r77], %r53;
	atom.shared.add.u32 	%r261, [_ZZ35mega_fused_hist_clip_cdf_lut_kernelPKhiiiiiifPhE6excess], %r260;
$L__BB11_41:
	add.s32 	%r876, %r876, %r65;
	add.s32 	%r875, %r875, %r67;
	setp.lt.u32 	%p29, %r876, 256;
	@%p29 bra 	$L__BB11_33;
$L__BB11_42:
	setp.gt.u32 	%p30, %r895, 255;
	bar.sync 	0;
	ld.shared.u32 	%r262, [_ZZ35mega_fused_hist_clip_cdf_lut_kernelPKhiiiiiifPhE6excess];
	shr.u32 	%r81, %r262, 8;
	and.b32  	%r82, %r262, 255;
	@%p30 bra 	$L__BB11_49;
	add.s32 	%r263, %r895, %r1;
	max.u32 	%r264, %r263, 256;
	setp.lt.u32 	%p31, %r263, 256;
	selp.u32 	%r265, 1, 0, %p31;
	add.s32 	%r266, %r263, %r265;
	sub.s32 	%r267, %r264, %r266;
	div.u32 	%r268, %r267, %r1;
	add.s32 	%r83, %r268, %r265;
	and.b32  	%r269, %r83, 3;
	setp.eq.s32 	%p32, %r269, 3;
	mov.u32 	%r881, %r895;
	@%p32 bra 	$L__BB11_46;
	add.s32 	%r270, %r83, 1;
	and.b32  	%r271, %r270, 3;
	shl.b32 	%r272, %r895, 2;
	add.s32 	%r273, %r3, %r272;
	add.s32 	%r878, %r157, %r273;
	shl.b32 	%r85, %r1, 2;
	neg.s32 	%r877, %r271;
	mad.lo.s32 	%r881, %r1, %r271, %r895;
$L__BB11_45:
	.pragma "nounroll";
	ld.shared.u32 	%r275, [%r878];
	add.s32 	%r276, %r275, %r81;
	st.shared.u32 	[%r878], %r276;
	add.s32 	%r878, %r878, %r85;
	add.s32 	%r877, %r877, 1;
	setp.ne.s32 	%p33, %r877, 0;
	@%p33 bra 	$L__BB11_45;
$L__BB11_46:
	setp.lt.u32 	%p34, %r83, 3;
	@%p34 bra 	$L__BB11_49;
	shl.b32 	%r93, %r1, 2;
	shl.b32 	%r277, %r881, 2;
	add.s32 	%r278, %r3, %r277;
	add.s32 	%r880, %r157, %r278;
	shl.b32 	%r95, %r1, 4;
	shl.b32 	%r96, %r1, 3;
	mul.lo.s32 	%r97, %r1, 12;
$L__BB11_48:
	ld.shared.u32 	%r280, [%r880];
	add.s32 	%r281, %r280, %r81;
	st.shared.u32 	[%r880], %r281;
	add.s32 	%r282, %r880, %r93;
	ld.shared.u32 	%r283, [%r282];
	add.s32 	%r284, %r283, %r81;
	st.shared.u32 	[%r282], %r284;
	add.s32 	%r285, %r880, %r96;
	ld.shared.u32 	%r286, [%r285];
	add.s32 	%r287, %r286, %r81;
	st.shared.u32 	[%r285], %r287;
	add.s32 	%r288, %r880, %r97;
	ld.shared.u32 	%r289, [%r288];
	add.s32 	%r290, %r289, %r81;
	st.shared.u32 	[%r288], %r290;
	add.s32 	%r881, %r881, %r93;
	add.s32 	%r880, %r880, %r95;
	setp.lt.u32 	%p35, %r881, 256;
	@%p35 bra 	$L__BB11_48;
$L__BB11_49:
	setp.ne.s32 	%p36, %r895, 0;
	bar.sync 	0;
	setp.eq.s32 	%p37, %r82, 0;
	or.pred  	%p38, %p36, %p37;
	@%p38 bra 	$L__BB11_56;
	cvt.u16.u32 	%rs2, %r82;
	div.u16 	%rs3, 256, %rs2;
	cvt.u32.u16 	%r102, %rs3;
	div.u16 	%rs4, 255, %rs3;
	cvt.u32.u16 	%r293, %rs4;
	add.s32 	%r294, %r82, -1;
	min.u32 	%r295, %r293, %r294;
	add.s32 	%r103, %r295, 1;
	and.b32  	%r104, %r103, 3;
	setp.lt.u32 	%p39, %r295, 3;
	mov.b32 	%r884, 0;
	@%p39 bra 	$L__BB11_53;
	and.b32  	%r297, %r103, 508;
	neg.s32 	%r882, %r297;
	mov.b32 	%r884, 0;
$L__BB11_52:
	shl.b32 	%r298, %r884, 2;
	add.s32 	%r299, %r11, %r298;
	ld.shared.u32 	%r300, [%r299];
	add.s32 	%r301, %r300, 1;
	st.shared.u32 	[%r299], %r301;
	shl.b32 	%r302, %r102, 2;
	add.s32 	%r303, %r299, %r302;
	ld.shared.u32 	%r304, [%r303];
	add.s32 	%r305, %r304, 1;
	st.shared.u32 	[%r303], %r305;
	add.s32 	%r306, %r303, %r302;
	ld.shared.u32 	%r307, [%r306];
	add.s32 	%r308, %r307, 1;
	st.shared.u32 	[%r306], %r308;
	add.s32 	%r309, %r306, %r302;
	ld.shared.u32 	%r310, [%r309];
	add.s32 	%r311, %r310, 1;
	st.shared.u32 	[%r309], %r311;
	add.s32 	%r884, %r302, %r884;
	add.s32 	%r882, %r882, 4;
	setp.ne.s32 	%p40, %r882, 0;
	@%p40 bra 	$L__BB11_52;
$L__BB11_53:
	setp.eq.s32 	%p41, %r104, 0;
	@%p41 bra 	$L__BB11_56;
	neg.s32 	%r885, %r104;
$L__BB11_55:
	.pragma "nounroll";
	shl.b32 	%r312, %r884, 2;
	add.s32 	%r313, %r11, %r312;
	ld.shared.u32 	%r314, [%r313];
	add.s32 	%r315, %r314, 1;
	st.shared.u32 	[%r313], %r315;
	add.s32 	%r884, %r884, %r102;
	add.s32 	%r885, %r885, 1;
	setp.ne.s32 	%p42, %r885, 0;
	@%p42 bra 	$L__BB11_55;
$L__BB11_56:
	setp.ne.s32 	%p43, %r895, 0;
	bar.sync 	0;
	@%p43 bra 	$L__BB11_58;
	ld.shared.v4.u32 	{%r316, %r317, %r318, %r319}, [%r11];
	add.s32 	%r320, %r317, %r316;
	add.s32 	%r321, %r318, %r320;
	add.s32 	%r322, %r319, %r321;
	st.shared.v4.u32 	[%r11+1024], {%r316, %r320, %r321, %r322};
	ld.shared.v4.u32 	{%r323, %r324, %r325, %r326}, [%r11+16];
	add.s32 	%r327, %r323, %r322;
	add.s32 	%r328, %r324, %r327;
	add.s32 	%r329, %r325, %r328;
	add.s32 	%r330, %r326, %r329;
	st.shared.v4.u32 	[%r11+1040], {%r327, %r328, %r329, %r330};
	ld.shared.v4.u32 	{%r331, %r332, %r333, %r334}, [%r11+32];
	add.s32 	%r335, %r331, %r330;
	add.s32 	%r336, %r332, %r335;
	add.s32 	%r337, %r333, %r336;
	add.s32 	%r338, %r334, %r337;
	st.shared.v4.u32 	[%r11+1056], {%r335, %r336, %r337, %r338};
	ld.shared.v4.u32 	{%r339, %r340, %r341, %r342}, [%r11+48];
	add.s32 	%r343, %r339, %r338;
	add.s32 	%r344, %r340, %r343;
	add.s32 	%r345, %r341, %r344;
	add.s32 	%r346, %r342, %r345;
	st.shared.v4.u32 	[%r11+1072], {%r343, %r344, %r345, %r346};
	ld.shared.v4.u32 	{%r347, %r348, %r349, %r350}, [%r11+64];
	add.s32 	%r351, %r347, %r346;
	add.s32 	%r352, %r348, %r351;
	add.s32 	%r353, %r349, %r352;
	add.s32 	%r354, %r350, %r353;
	st.shared.v4.u32 	[%r11+1088], {%r351, %r352, %r353, %r354};
	ld.shared.v4.u32 	{%r355, %r356, %r357, %r358}, [%r11+80];
	add.s32 	%r359, %r355, %r354;
	add.s32 	%r360, %r356, %r359;
	add.s32 	%r361, %r357, %r360;
	add.s32 	%r362, %r358, %r361;
	st.shared.v4.u32 	[%r11+1104], {%r359, %r360, %r361, %r362};
	ld.shared.v4.u32 	{%r363, %r364, %r365, %r366}, [%r11+96];
	add.s32 	%r367, %r363, %r362;
	add.s32 	%r368, %r364, %r367;
	add.s32 	%r369, %r365, %r368;
	add.s32 	%r370, %r366, %r369;
	st.shared.v4.u32 	[%r11+1120], {%r367, %r368, %r369, %r370};
	ld.shared.v4.u32 	{%r371, %r372, %r373, %r374}, [%r11+112];
	add.s32 	%r375, %r371, %r370;
	add.s32 	%r376, %r372, %r375;
	add.s32 	%r377, %r373, %r376;
	add.s32 	%r378, %r374, %r377;
	st.shared.v4.u32 	[%r11+1136], {%r375, %r376, %r377, %r378};
	ld.shared.v4.u32 	{%r379, %r380, %r381, %r382}, [%r11+128];
	add.s32 	%r383, %r379, %r378;
	add.s32 	%r384, %r380, %r383;
	add.s32 	%r385, %r381, %r384;
	add.s32 	%r386, %r382, %r385;
	st.shared.v4.u32 	[%r11+1152], {%r383, %r384, %r385, %r386};
	ld.shared.v4.u32 	{%r387, %r388, %r389, %r390}, [%r11+144];
	add.s32 	%r391, %r387, %r386;
	add.s32 	%r392, %r388, %r391;
	add.s32 	%r393, %r389, %r392;
	add.s32 	%r394, %r390, %r393;
	st.shared.v4.u32 	[%r11+1168], {%r391, %r392, %r393, %r394};
	ld.shared.v4.u32 	{%r395, %r396, %r397, %r398}, [%r11+160];
	add.s32 	%r399, %r395, %r394;
	add.s32 	%r400, %r396, %r399;
	add.s32 	%r401, %r397, %r400;
	add.s32 	%r402, %r398, %r401;
	st.shared.v4.u32 	[%r11+1184], {%r399, %r400, %r401, %r402};
	ld.shared.v4.u32 	{%r403, %r404, %r405, %r406}, [%r11+176];
	add.s32 	%r407, %r403, %r402;
	add.s32 	%r408, %r404, %r407;
	add.s32 	%r409, %r405, %r408;
	add.s32 	%r410, %r406, %r409;
	st.shared.v4.u32 	[%r11+1200], {%r407, %r408, %r409, %r410};
	ld.shared.v4.u32 	{%r411, %r412, %r413, %r414}, [%r11+192];
	add.s32 	%r415, %r411, %r410;
	add.s32 	%r416, %r412, %r415;
	add.s32 	%r417, %r413, %r416;
	add.s32 	%r418, %r414, %r417;
	st.shared.v4.u32 	[%r11+1216], {%r415, %r416, %r417, %r418};
	ld.shared.v4.u32 	{%r419, %r420, %r421, %r422}, [%r11+208];
	add.s32 	%r423, %r419, %r418;
	add.s32 	%r424, %r420, %r423;
	add.s32 	%r425, %r421, %r424;
	add.s32 	%r426, %r422, %r425;
	st.shared.v4.u32 	[%r11+1232], {%r423, %r424, %r425, %r426};
	ld.shared.v4.u32 	{%r427, %r428, %r429, %r430}, [%r11+224];
	add.s32 	%r431, %r427, %r426;
	add.s32 	%r432, %r428, %r431;
	add.s32 	%r433, %r429, %r432;
	add.s32 	%r434, %r430, %r433;
	st.shared.v4.u32 	[%r11+1248], {%r431, %r432, %r433, %r434};
	ld.shared.v4.u32 	{%r435, %r436, %r437, %r438}, [%r11+240];
	add.s32 	%r439, %r435, %r434;
	add.s32 	%r440, %r436, %r439;
	add.s32 	%r441, %r437, %r440;
	add.s32 	%r442, %r438, %r441;
	st.shared.v4.u32 	[%r11+1264], {%r439, %r440, %r441, %r442};
	ld.shared.v4.u32 	{%r443, %r444, %r445, %r446}, [%r11+256];
	add.s32 	%r447, %r443, %r442;
	add.s32 	%r448, %r444, %r447;
	add.s32 	%r449, %r445, %r448;
	add.s32 	%r450, %r446, %r449;
	st.shared.v4.u32 	[%r11+1280], {%r447, %r448, %r449, %r450};
	ld.shared.v4.u32 	{%r451, %r452, %r453, %r454}, [%r11+272];
	add.s32 	%r455, %r451, %r450;
	add.s32 	%r456, %r452, %r455;
	add.s32 	%r457, %r453, %r456;
	add.s32 	%r458, %r454, %r457;
	st.shared.v4.u32 	[%r11+1296], {%r455, %r456, %r457, %r458};
	ld.shared.v4.u32 	{%r459, %r460, %r461, %r462}, [%r11+288];
	add.s32 	%r463, %r459, %r458;
	add.s32 	%r464, %r460, %r463;
	add.s32 	%r465, %r461, %r464;
	add.s32 	%r466, %r462, %r465;
	st.shared.v4.u32 	[%r11+1312], {%r463, %r464, %r465, %r466};
	ld.shared.v4.u32 	{%r467, %r468, %r469, %r470}, [%r11+304];
	add.s32 	%r471, %r467, %r466;
	add.s32 	%r472, %r468, %r471;
	add.s32 	%r473, %r469, %r472;
	add.s32 	%r474, %r470, %r473;
	st.shared.v4.u32 	[%r11+1328], {%r471, %r472, %r473, %r474};
	ld.shared.v4.u32 	{%r475, %r476, %r477, %r478}, [%r11+320];
	add.s32 	%r479, %r475, %r474;
	add.s32 	%r480, %r476, %r479;
	add.s32 	%r481, %r477, %r480;
	add.s32 	%r482, %r478, %r481;
	st.shared.v4.u32 	[%r11+1344], {%r479, %r480, %r481, %r482};
	ld.shared.v4.u32 	{%r483, %r484, %r485, %r486}, [%r11+336];
	add.s32 	%r487, %r483, %r482;
	add.s32 	%r488, %r484, %r487;
	add.s32 	%r489, %r485, %r488;
	add.s32 	%r490, %r486, %r489;
	st.shared.v4.u32 	[%r11+1360], {%r487, %r488, %r489, %r490};
	ld.shared.v4.u32 	{%r491, %r492, %r493, %r494}, [%r11+352];
	add.s32 	%r495, %r491, %r490;
	add.s32 	%r496, %r492, %r495;
	add.s32 	%r497, %r493, %r496;
	add.s32 	%r498, %r494, %r497;
	st.shared.v4.u32 	[%r11+1376], {%r495, %r496, %r497, %r498};
	ld.shared.v4.u32 	{%r499, %r500, %r501, %r502}, [%r11+368];
	add.s32 	%r503, %r499, %r498;
	add.s32 	%r504, %r500, %r503;
	add.s32 	%r505, %r501, %r504;
	add.s32 	%r506, %r502, %r505;
	st.shared.v4.u32 	[%r11+1392], {%r503, %r504, %r505, %r506};
	ld.shared.v4.u32 	{%r507, %r508, %r509, %r510}, [%r11+384];
	add.s32 	%r511, %r507, %r506;
	add.s32 	%r512, %r508, %r511;
	add.s32 	%r513, %r509, %r512;
	add.s32 	%r514, %r510, %r513;
	st.shared.v4.u32 	[%r11+1408], {%r511, %r512, %r513, %r514};
	ld.shared.v4.u32 	{%r515, %r516, %r517, %r518}, [%r11+400];
	add.s32 	%r519, %r515, %r514;
	add.s32 	%r520, %r516, %r519;
	add.s32 	%r521, %r517, %r520;
	add.s32 	%r522, %r518, %r521;
	st.shared.v4.u32 	[%r11+1424], {%r519, %r520, %r521, %r522};
	ld.shared.v4.u32 	{%r523, %r524, %r525, %r526}, [%r11+416];
	add.s32 	%r527, %r523, %r522;
	add.s32 	%r528, %r524, %r527;
	add.s32 	%r529, %r525, %r528;
	add.s32 	%r530, %r526, %r529;
	st.shared.v4.u32 	[%r11+1440], {%r527, %r528, %r529, %r530};
	ld.shared.v4.u32 	{%r531, %r532, %r533, %r534}, [%r11+432];
	add.s32 	%r535, %r531, %r530;
	add.s32 	%r536, %r532, %r535;
	add.s32 	%r537, %r533, %r536;
	add.s32 	%r538, %r534, %r537;
	st.shared.v4.u32 	[%r11+1456], {%r535, %r536, %r537, %r538};
	ld.shared.v4.u32 	{%r539, %r540, %r541, %r542}, [%r11+448];
	add.s32 	%r543, %r539, %r538;
	add.s32 	%r544, %r540, %r543;
	add.s32 	%r545, %r541, %r544;
	add.s32 	%r546, %r542, %r545;
	st.shared.v4.u32 	[%r11+1472], {%r543, %r544, %r545, %r546};
	ld.shared.v4.u32 	{%r547, %r548, %r549, %r550}, [%r11+464];
	add.s32 	%r551, %r547, %r546;
	add.s32 	%r552, %r548, %r551;
	add.s32 	%r553, %r549, %r552;
	add.s32 	%r554, %r550, %r553;
	st.shared.v4.u32 	[%r11+1488], {%r551, %r552, %r553, %r554};
	ld.shared.v4.u32 	{%r555, %r556, %r557, %r558}, [%r11+480];
	add.s32 	%r559, %r555, %r554;
	add.s32 	%r560, %r556, %r559;
	add.s32 	%r561, %r557, %r560;
	add.s32 	%r562, %r558, %r561;
	st.shared.v4.u32 	[%r11+1504], {%r559, %r560, %r561, %r562};
	ld.shared.v4.u32 	{%r563, %r564, %r565, %r566}, [%r11+496];
	add.s32 	%r567, %r563, %r562;
	add.s32 	%r568, %r564, %r567;
	add.s32 	%r569, %r565, %r568;
	add.s32 	%r570, %r566, %r569;
	st.shared.v4.u32 	[%r11+1520], {%r567, %r568, %r569, %r570};
	ld.shared.v4.u32 	{%r571, %r572, %r573, %r574}, [%r11+512];
	add.s32 	%r575, %r571, %r570;
	add.s32 	%r576, %r572, %r575;
	add.s32 	%r577, %r573, %r576;
	add.s32 	%r578, %r574, %r577;
	st.shared.v4.u32 	[%r11+1536], {%r575, %r576, %r577, %r578};
	ld.shared.v4.u32 	{%r579, %r580, %r581, %r582}, [%r11+528];
	add.s32 	%r583, %r579, %r578;
	add.s32 	%r584, %r580, %r583;
	add.s32 	%r585, %r581, %r584;
	add.s32 	%r586, %r582, %r585;
	st.shared.v4.u32 	[%r11+1552], {%r583, %r584, %r585, %r586};
	ld.shared.v4.u32 	{%r587, %r588, %r589, %r590}, [%r11+544];
	add.s32 	%r591, %r587, %r586;
	add.s32 	%r592, %r588, %r591;
	add.s32 	%r593, %r589, %r592;
	add.s32 	%r594, %r590, %r593;
	st.shared.v4.u32 	[%r11+1568], {%r591, %r592, %r593, %r594};
	ld.shared.v4.u32 	{%r595, %r596, %r597, %r598}, [%r11+560];
	add.s32 	%r599, %r595, %r594;
	add.s32 	%r600, %r596, %r599;
	add.s32 	%r601, %r597, %r600;
	add.s32 	%r602, %r598, %r601;
	st.shared.v4.u32 	[%r11+1584], {%r599, %r600, %r601, %r602};
	ld.shared.v4.u32 	{%r603, %r604, %r605, %r606}, [%r11+576];
	add.s32 	%r607, %r603, %r602;
	add.s32 	%r608, %r604, %r607;
	add.s32 	%r609, %r605, %r608;
	add.s32 	%r610, %r606, %r609;
	st.shared.v4.u32 	[%r11+1600], {%r607, %r608, %r609, %r610};
	ld.shared.v4.u32 	{%r611, %r612, %r613, %r614}, [%r11+592];
	add.s32 	%r615, %r611, %r610;
	add.s32 	%r616, %r612, %r615;
	add.s32 	%r617, %r613, %r616;
	add.s32 	%r618, %r614, %r617;
	st.shared.v4.u32 	[%r11+1616], {%r615, %r616, %r617, %r618};
	ld.shared.v4.u32 	{%r619, %r620, %r621, %r622}, [%r11+608];
	add.s32 	%r623, %r619, %r618;
	add.s32 	%r624, %r620, %r623;
	add.s32 	%r625, %r621, %r624;
	add.s32 	%r626, %r622, %r625;
	st.shared.v4.u32 	[%r11+1632], {%r623, %r624, %r625, %r626};
	ld.shared.v4.u32 	{%r627, %r628, %r629, %r630}, [%r11+624];
	add.s32 	%r631, %r627, %r626;
	add.s32 	%r632, %r628, %r631;
	add.s32 	%r633, %r629, %r632;
	add.s32 	%r634, %r630, %r633;
	st.shared.v4.u32 	[%r11+1648], {%r631, %r632, %r633, %r634};
	ld.shared.v4.u32 	{%r635, %r636, %r637, %r638}, [%r11+640];
	add.s32 	%r639, %r635, %r634;
	add.s32 	%r640, %r636, %r639;
	add.s32 	%r641, %r637, %r640;
	add.s32 	%r642, %r638, %r641;
	st.shared.v4.u32 	[%r11+1664], {%r639, %r640, %r641, %r642};
	ld.shared.v4.u32 	{%r643, %r644, %r645, %r646}, [%r11+656];
	add.s32 	%r647, %r643, %r642;
	add.s32 	%r648, %r644, %r647;
	add.s32 	%r649, %r645, %r648;
	add.s32 	%r650, %r646, %r649;
	st.shared.v4.u32 	[%r11+1680], {%r647, %r648, %r649, %r650};
	ld.shared.v4.u32 	{%r651, %r652, %r653, %r654}, [%r11+672];
	add.s32 	%r655, %r651, %r650;
	add.s32 	%r656, %r652, %r655;
	add.s32 	%r657, %r653, %r656;
	add.s32 	%r658, %r654, %r657;
	st.shared.v4.u32 	[%r11+1696], {%r655, %r656, %r657, %r658};
	ld.shared.v4.u32 	{%r659, %r660, %r661, %r662}, [%r11+688];
	add.s32 	%r663, %r659, %r658;
	add.s32 	%r664, %r660, %r663;
	add.s32 	%r665, %r661, %r664;
	add.s32 	%r666, %r662, %r665;
	st.shared.v4.u32 	[%r11+1712], {%r663, %r664, %r665, %r666};
	ld.shared.v4.u32 	{%r667, %r668, %r669, %r670}, [%r11+704];
	add.s32 	%r671, %r667, %r666;
	add.s32 	%r672, %r668, %r671;
	add.s32 	%r673, %r669, %r672;
	add.s32 	%r674, %r670, %r673;
	st.shared.v4.u32 	[%r11+1728], {%r671, %r672, %r673, %r674};
	ld.shared.v4.u32 	{%r675, %r676, %r677, %r678}, [%r11+720];
	add.s32 	%r679, %r675, %r674;
	add.s32 	%r680, %r676, %r679;
	add.s32 	%r681, %r677, %r680;
	add.s32 	%r682, %r678, %r681;
	st.shared.v4.u32 	[%r11+1744], {%r679, %r680, %r681, %r682};
	ld.shared.v4.u32 	{%r683, %r684, %r685, %r686}, [%r11+736];
	add.s32 	%r687, %r683, %r682;
	add.s32 	%r688, %r684, %r687;
	add.s32 	%r689, %r685, %r688;
	add.s32 	%r690, %r686, %r689;
	st.shared.v4.u32 	[%r11+1760], {%r687, %r688, %r689, %r690};
	ld.shared.v4.u32 	{%r691, %r692, %r693, %r694}, [%r11+752];
	add.s32 	%r695, %r691, %r690;
	add.s32 	%r696, %r692, %r695;
	add.s32 	%r697, %r693, %r696;
	add.s32 	%r698, %r694, %r697;
	st.shared.v4.u32 	[%r11+1776], {%r695, %r696, %r697, %r698};
	ld.shared.v4.u32 	{%r699, %r700, %r701, %r702}, [%r11+768];
	add.s32 	%r703, %r699, %r698;
	add.s32 	%r704, %r700, %r703;
	add.s32 	%r705, %r701, %r704;
	add.s32 	%r706, %r702, %r705;
	st.shared.v4.u32 	[%r11+1792], {%r703, %r704, %r705, %r706};
	ld.shared.v4.u32 	{%r707, %r708, %r709, %r710}, [%r11+784];
	add.s32 	%r711, %r707, %r706;
	add.s32 	%r712, %r708, %r711;
	add.s32 	%r713, %r709, %r712;
	add.s32 	%r714, %r710, %r713;
	st.shared.v4.u32 	[%r11+1808], {%r711, %r712, %r713, %r714};
	ld.shared.v4.u32 	{%r715, %r716, %r717, %r718}, [%r11+800];
	add.s32 	%r719, %r715, %r714;
	add.s32 	%r720, %r716, %r719;
	add.s32 	%r721, %r717, %r720;
	add.s32 	%r722, %r718, %r721;
	st.shared.v4.u32 	[%r11+1824], {%r719, %r720, %r721, %r722};
	ld.shared.v4.u32 	{%r723, %r724, %r725, %r726}, [%r11+816];
	add.s32 	%r727, %r723, %r722;
	add.s32 	%r728, %r724, %r727;
	add.s32 	%r729, %r725, %r728;
	add.s32 	%r730, %r726, %r729;
	st.shared.v4.u32 	[%r11+1840], {%r727, %r728, %r729, %r730};
	ld.shared.v4.u32 	{%r731, %r732, %r733, %r734}, [%r11+832];
	add.s32 	%r735, %r731, %r730;
	add.s32 	%r736, %r732, %r735;
	add.s32 	%r737, %r733, %r736;
	add.s32 	%r738, %r734, %r737;
	st.shared.v4.u32 	[%r11+1856], {%r735, %r736, %r737, %r738};
	ld.shared.v4.u32 	{%r739, %r740, %r741, %r742}, [%r11+848];
	add.s32 	%r743, %r739, %r738;
	add.s32 	%r744, %r740, %r743;
	add.s32 	%r745, %r741, %r744;
	add.s32 	%r746, %r742, %r745;
	st.shared.v4.u32 	[%r11+1872], {%r743, %r744, %r745, %r746};
	ld.shared.v4.u32 	{%r747, %r748, %r749, %r750}, [%r11+864];
	add.s32 	%r751, %r747, %r746;
	add.s32 	%r752, %r748, %r751;
	add.s32 	%r753, %r749, %r752;
	add.s32 	%r754, %r750, %r753;
	st.shared.v4.u32 	[%r11+1888], {%r751, %r752, %r753, %r754};
	ld.shared.v4.u32 	{%r755, %r756, %r757, %r758}, [%r11+880];
	add.s32 	%r759, %r755, %r754;
	add.s32 	%r760, %r756, %r759;
	add.s32 	%r761, %r757, %r760;
	add.s32 	%r762, %r758, %r761;
	st.shared.v4.u32 	[%r11+1904], {%r759, %r760, %r761, %r762};
	ld.shared.v4.u32 	{%r763, %r764, %r765, %r766}, [%r11+896];
	add.s32 	%r767, %r763, %r762;
	add.s32 	%r768, %r764, %r767;
	add.s32 	%r769, %r765, %r768;
	add.s32 	%r770, %r766, %r769;
	st.shared.v4.u32 	[%r11+1920], {%r767, %r768, %r769, %r770};
	ld.shared.v4.u32 	{%r771, %r772, %r773, %r774}, [%r11+912];
	add.s32 	%r775, %r771, %r770;
	add.s32 	%r776, %r772, %r775;
	add.s32 	%r777, %r773, %r776;
	add.s32 	%r778, %r774, %r777;
	st.shared.v4.u32 	[%r11+1936], {%r775, %r776, %r777, %r778};
	ld.shared.v4.u32 	{%r779, %r780, %r781, %r782}, [%r11+928];
	add.s32 	%r783, %r779, %r778;
	add.s32 	%r784, %r780, %r783;
	add.s32 	%r785, %r781, %r784;
	add.s32 	%r786, %r782, %r785;
	st.shared.v4.u32 	[%r11+1952], {%r783, %r784, %r785, %r786};
	ld.shared.v4.u32 	{%r787, %r788, %r789, %r790}, [%r11+944];
	add.s32 	%r791, %r787, %r786;
	add.s32 	%r792, %r788, %r791;
	add.s32 	%r793, %r789, %r792;
	add.s32 	%r794, %r790, %r793;
	st.shared.v4.u32 	[%r11+1968], {%r791, %r792, %r793, %r794};
	ld.shared.v4.u32 	{%r795, %r796, %r797, %r798}, [%r11+960];
	add.s32 	%r799, %r795, %r794;
	add.s32 	%r800, %r796, %r799;
	add.s32 	%r801, %r797, %r800;
	add.s32 	%r802, %r798, %r801;
	st.shared.v4.u32 	[%r11+1984], {%r799, %r800, %r801, %r802};
	ld.shared.v4.u32 	{%r803, %r804, %r805, %r806}, [%r11+976];
	add.s32 	%r807, %r803, %r802;
	add.s32 	%r808, %r804, %r807;
	add.s32 	%r809, %r805, %r808;
	add.s32 	%r810, %r806, %r809;
	st.shared.v4.u32 	[%r11+2000], {%r807, %r808, %r809, %r810};
	ld.shared.v4.u32 	{%r811, %r812, %r813, %r814}, [%r11+992];
	add.s32 	%r815, %r811, %r810;
	add.s32 	%r816, %r812, %r815;
	add.s32 	%r817, %r813, %r816;
	add.s32 	%r818, %r814, %r817;
	st.shared.v4.u32 	[%r11+2016], {%r815, %r816, %r817, %r818};
	ld.shared.v4.u32 	{%r819, %r820, %r821, %r822}, [%r11+1008];
	add.s32 	%r823, %r819, %r818;
	add.s32 	%r824, %r820, %r823;
	add.s32 	%r825, %r821, %r824;
	add.s32 	%r826, %r822, %r825;
	st.shared.v4.u32 	[%r11+2032], {%r823, %r824, %r825, %r826};
$L__BB11_58:
	setp.gt.u32 	%p44, %r895, 255;
	bar.sync 	0;
	mad.lo.s32 	%r827, %r150, %r5, %r4;
	shl.b32 	%r116, %r827, 8;
	mov.f32 	%f6, 0f437F0000;
	div.rn.f32 	%f2, %f6, %f1;
	@%p44 bra 	$L__BB11_65;
	add.s32 	%r828, %r895, %r1;
	max.u32 	%r829, %r828, 256;
	setp.lt.u32 	%p45, %r828, 256;
	selp.u32 	%r830, 1, 0, %p45;
	add.s32 	%r831, %r828, %r830;
	sub.s32 	%r832, %r829, %r831;
	div.u32 	%r833, %r832, %r1;
	add.s32 	%r117, %r833, %r830;
	and.b32  	%r834, %r117, 3;
	setp.eq.s32 	%p46, %r834, 3;
	@%p46 bra 	$L__BB11_62;
	add.s32 	%r835, %r117, 1;
	and.b32  	%r836, %r835, 3;
	shl.b32 	%r837, %r895, 2;
	add.s32 	%r838, %r3, %r837;
	add.s32 	%r840, %r838, %r157;
	add.s32 	%r888, %r840, 1024;
	shl.b32 	%r119, %r1, 2;
	add.s32 	%r841, %r895, %r116;
	cvt.u64.u32 	%rd10, %r841;
	add.s64 	%rd25, %rd1, %rd10;
	neg.s32 	%r887, %r836;
	mad.lo.s32 	%r895, %r1, %r836, %r895;
	cvt.u64.u32 	%rd11, %r1;
$L__BB11_61:
	.pragma "nounroll";
	ld.shared.u32 	%r842, [%r888];
	cvt.rn.f32.u32 	%f7, %r842;
	mul.f32 	%f8, %f2, %f7;
	max.f32 	%f9, %f8, 0f00000000;
	min.f32 	%f10, %f9, 0f437F0000;
	cvt.rni.s64.f32 	%rd12, %f10;
	st.global.u8 	[%rd25], %rd12;
	add.s32 	%r888, %r888, %r119;
	add.s64 	%rd25, %rd25, %rd11;
	add.s32 	%r887, %r887, 1;
	setp.ne.s32 	%p47, %r887, 0;
	@%p47 bra 	$L__BB11_61;
$L__BB11_62:
	setp.lt.u32 	%p48, %r117, 3;
	@%p48 bra 	$L__BB11_65;
	shl.b32 	%r127, %r1, 2;
	shl.b32 	%r843, %r895, 2;
	add.s32 	%r844, %r3, %r843;
	add.s32 	%r846, %r844, %r157;
	add.s32 	%r894, %r846, 1024;
	shl.b32 	%r129, %r1, 4;
	shl.b32 	%r130, %r1, 3;
	mul.lo.s32 	%r131, %r1, 12;
	add.s32 	%r890, %r895, %r116;
	add.s32 	%r893, %r890, %r1;
	shl.b32 	%r847, %r1, 1;
	add.s32 	%r892, %r890, %r847;
	mad.lo.s32 	%r891, %r1, 3, %r890;
$L__BB11_64:
	ld.shared.u32 	%r848, [%r894];
	cvt.rn.f32.u32 	%f11, %r848;
	mul.f32 	%f12, %f2, %f11;
	max.f32 	%f13, %f12, 0f00000000;
	min.f32 	%f14, %f13, 0f437F0000;
	cvt.rni.s64.f32 	%rd13, %f14;
	cvt.u64.u32 	%rd14, %r890;
	add.s64 	%rd15, %rd1, %rd14;
	st.global.u8 	[%rd15], %rd13;
	add.s32 	%r849, %r894, %r127;
	ld.shared.u32 	%r850, [%r849];
	cvt.rn.f32.u32 	%f15, %r850;
	mul.f32 	%f16, %f2, %f15;
	max.f32 	%f17, %f16, 0f00000000;
	min.f32 	%f18, %f17, 0f437F0000;
	cvt.rni.s64.f32 	%rd16, %f18;
	cvt.u64.u32 	%rd17, %r893;
	add.s64 	%rd18, %rd1, %rd17;
	st.global.u8 	[%rd18], %rd16;
	add.s32 	%r851, %r894, %r130;
	ld.shared.u32 	%r852, [%r851];
	cvt.rn.f32.u32 	%f19, %r852;
	mul.f32 	%f20, %f2, %f19;
	max.f32 	%f21, %f20, 0f00000000;
	min.f32 	%f22, %f21, 0f437F0000;
	cvt.rni.s64.f32 	%rd19, %f22;
	cvt.u64.u32 	%rd20, %r892;
	add.s64 	%rd21, %rd1, %rd20;
	st.global.u8 	[%rd21], %rd19;
	add.s32 	%r853, %r894, %r131;
	ld.shared.u32 	%r854, [%r853];
	cvt.rn.f32.u32 	%f23, %r854;
	mul.f32 	%f24, %f2, %f23;
	max.f32 	%f25, %f24, 0f00000000;
	min.f32 	%f26, %f25, 0f437F0000;
	cvt.rni.s64.f32 	%rd22, %f26;
	cvt.u64.u32 	%rd23, %r891;
	add.s64 	%rd24, %rd1, %rd23;
	st.global.u8 	[%rd24], %rd22;
	add.s32 	%r895, %r895, %r127;
	add.s32 	%r894, %r894, %r129;
	add.s32 	%r893, %r893, %r127;
	add.s32 	%r892, %r892, %r127;
	add.s32 	%r891, %r891, %r127;
	add.s32 	%r890, %r890, %r127;
	setp.lt.u32 	%p49, %r895, 256;
	@%p49 bra 	$L__BB11_64;
$L__BB11_65:
	ret;

}


// ===== COMPILED SASS (sm_100) =====

	.target	sm_100

	.elftype	@"ET_EXEC"


//--------------------- .note.nv.tkinfo           --------------------------
	.section	.note.nv.tkinfo,"",@"SHT_NOTE"
	.sectionflags	@"SHF_NOTE_NV_TKINFO"
	.tkinfo
        /*0018*/ 	.word	0x00000002
        /*0030*/ 	.string	""
        /*0030*/ 	.string	"ptxas"
        /*0030*/ 	.string	"Cuda compilation tools, release 13.0, V13.0.88"
        /*0030*/ 	.string	"Build cuda_13.0.r13.0/compiler.36424714_0"
        /*0030*/ 	.string	"-arch sm_100 -m 64 "



//--------------------- .note.nv.cuinfo           --------------------------
	.section	.note.nv.cuinfo,"",@"SHT_NOTE"
	.sectionflags	@"SHF_NOTE_NV_CUINFO"
        /*0018*/ 	.short	0x0002
        /*001a*/ 	.short	0x0064
        /*001c*/ 	.short	0x0082
	.zero		2


//--------------------- .nv.info                  --------------------------
	.section	.nv.info,"",@"SHT_CUDA_INFO"
	.align	4


	//----- nvinfo : EIATTR_REGCOUNT
	.align		4
        /*0000*/ 	.byte	0x04, 0x2f
        /*0002*/ 	.short	(.L_1 - .L_0)
	.align		4
.L_0:
        /*0004*/ 	.word	index@(_Z23rgb_to_y_u8_nhwc_kernelPKhPhii)
        /*0008*/ 	.word	0x0000000a


	//----- nvinfo : EIATTR_FRAME_SIZE
	.align		4
.L_1:
        /*000c*/ 	.byte	0x04, 0x11
        /*000e*/ 	.short	(.L_3 - .L_2)
	.align		4
.L_2:
        /*0010*/ 	.word	index@(_Z23rgb_to_y_u8_nhwc_kernelPKhPhii)
        /*0014*/ 	.word	0x00000000


	//----- nvinfo : EIATTR_REGCOUNT
	.align		4
.L_3:
        /*0018*/ 	.byte	0x04, 0x2f
        /*001a*/ 	.short	(.L_5 - .L_4)
	.align		4
.L_4:
        /*001c*/ 	.word	index@(_Z34rgb_to_y_u8_nhwc_vectorized_kernelPKhPhii)
        /*0020*/ 	.word	0x0000000c


	//----- nvinfo : EIATTR_FRAME_SIZE
	.align		4
.L_5:
        /*0024*/ 	.byte	0x04, 0x11
        /*0026*/ 	.short	(.L_7 - .L_6)
	.align		4
.L_6:
        /*0028*/ 	.word	index@(_Z34rgb_to_y_u8_nhwc_vectorized_kernelPKhPhii)
        /*002c*/ 	.word	0x00000000


	//----- nvinfo : EIATTR_REGCOUNT
	.align		4
.L_7:
        /*0030*/ 	.byte	0x04, 0x2f
        /*0032*/ 	.short	(.L_9 - .L_8)
	.align		4
.L_8:
        /*0034*/ 	.word	index@(_Z26fused_rgb_to_y_hist_kernelPKhPhiiiiPj)
        /*0038*/ 	.word	0x00000020


	//----- nvinfo : EIATTR_FRAME_SIZE
	.align		4
.L_9:
        /*003c*/ 	.byte	0x04, 0x11
        /*003e*/ 	.short	(.L_11 - .L_10)
	.align		4
.L_10:
        /*0040*/ 	.word	index@($__internal_9_$__cuda_sm3x_div_rn_noftz_f32_slowpath)
        /*0044*/ 	.word	0x00000000


	//----- nvinfo : EIATTR_FRAME_SIZE
	.align		4
.L_11:
        /*0048*/ 	.byte	0x04, 0x11
        /*004a*/ 	.short	(.L_13 - .L_12)
	.align		4
.L_12:
        /*004c*/ 	.word	index@(_Z26fused_rgb_to_y_hist_kernelPKhPhiiiiPj)
        /*0050*/ 	.word	0x00000000


	//----- nvinfo : EIATTR_REGCOUNT
	.align		4
.L_13:
        /*0054*/ 	.byte	0x04, 0x2f
        /*0056*/ 	.short	(.L_15 - .L_14)
	.align		4
.L_14:
        /*0058*/ 	.word	index@(_Z39hist_per_tile_256_warp_optimized_kernelPKhiiiiPj)
        /*005c*/ 	.word	0x0000001c


	//----- nvinfo : EIATTR_FRAME_SIZE
	.align		4
.L_15:
        /*0060*/ 	.byte	0x04, 0x11
        /*0062*/ 	.short	(.L_17 - .L_16)
	.align		4
.L_16:
        /*0064*/ 	.word	index@(_Z39hist_per_tile_256_warp_optimized_kernelPKhiiiiPj)
        /*0068*/ 	.word	0x00000000


	//----- nvinfo : EIATTR_REGCOUNT
	.align		4
.L_17:
        /*006c*/ 	.byte	0x04, 0x2f
        /*006e*/ 	.short	(.L_19 - .L_18)
	.align		4
.L_18:
        /*0070*/ 	.word	index@(_Z24hist_per_tile_256_kernelPKhiiiiPj)
        /*0074*/ 	.word	0x0000001c


	//----- nvinfo : EIATTR_FRAME_SIZE
	.align		4
.L_19:
        /*0078*/ 	.byte	0x04, 0x11
        /*007a*/ 	.short	(.L_21 - .L_20)
	.align		4
.L_20:
        /*007c*/ 	.word	index@(_Z24hist_per_tile_256_kernelPKhiiiiPj)
        /*0080*/ 	.word	0x00000000


	//----- nvinfo : EIATTR_REGCOUNT
	.align		4
.L_21:
        /*0084*/ 	.byte	0x04, 0x2f
        /*0086*/ 	.short	(.L_23 - .L_22)
	.align		4
.L_22:
        /*0088*/ 	.word	index@(_Z23clip_cdf_lut_256_kernelPjiiiiiifPh)
        /*008c*/ 	.word	0x0000001c


	//----- nvinfo : EIATTR_FRAME_SIZE
	.align		4
.L_23:
        /*0090*/ 	.byte	0x04, 0x11
        /*0092*/ 	.short	(.L_25 - .L_24)
	.align		4
.L_24:
        /*0094*/ 	.word	index@($__internal_8_$__cuda_sm3x_div_rn_noftz_f32_slowpath)
        /*0098*/ 	.word	0x00000000


	//----- nvinfo : EIATTR_FRAME_SIZE
	.align		4
.L_25:
        /*009c*/ 	.byte	0x04, 0x11
        /*009e*/ 	.short	(.L_27 - .L_26)
	.align		4
.L_26:
        /*00a0*/ 	.word	index@($__internal_7_$__cuda_sm20_div_u16)
        /*00a4*/ 	.word	0x00000000


	//----- nvinfo : EIATTR_FRAME_SIZE
	.align		4
.L_27:
        /*00a8*/ 	.byte	0x04, 0x11
        /*00aa*/ 	.short	(.L_29 - .L_28)
	.align		4
.L_28:
        /*00ac*/ 	.word	index@(_Z23clip_cdf_lut_256_kernelPjiiiiiifPh)
        /*00b0*/ 	.word	0x00000000


	//----- nvinfo : EIATTR_REGCOUNT
	.align		4
.L_29:
        /*00b4*/ 	.byte	0x04, 0x2f
        /*00b6*/ 	.short	(.L_31 - .L_30)
	.align		4
.L_30:
        /*00b8*/ 	.word	index@(_Z41apply_lut_bilinear_gray_vectorized_kernelPKhPhiiiiS0_)
        /*00bc*/ 	.word	0x0000001a


	//----- nvinfo : EIATTR_FRAME_SIZE
	.align		4
.L_31:
        /*00c0*/ 	.byte	0x04, 0x11
        /*00c2*/ 	.short	(.L_33 - .L_32)
	.align		4
.L_32:
        /*00c4*/ 	.word	index@($__internal_6_$__cuda_sm3x_div_rn_noftz_f32_slowpath)
        /*00c8*/ 	.word	0x00000000


	//----- nvinfo : EIATTR_FRAME_SIZE
	.align		4
.L_33:
        /*00cc*/ 	.byte	0x04, 0x11
        /*00ce*/ 	.short	(.L_35 - .L_34)
	.align		4
.L_34:
        /*00d0*/ 	.word	index@(_Z41apply_lut_bilinear_gray_vectorized_kernelPKhPhiiiiS0_)
        /*00d4*/ 	.word	0x00000000


	//----- nvinfo : EIATTR_REGCOUNT
	.align		4
.L_35:
        /*00d8*/ 	.byte	0x04, 0x2f
        /*00da*/ 	.short	(.L_37 - .L_36)
	.align		4
.L_36:
        /*00dc*/ 	.word	index@(_Z30apply_lut_bilinear_gray_kernelPKhPhiiiiS0_)
        /*00e0*/ 	.word	0x00000015


	//----- nvinfo : EIATTR_FRAME_SIZE
	.align		4
.L_37:
        /*00e4*/ 	.byte	0x04, 0x11
        /*00e6*/ 	.short	(.L_39 - .L_38)
	.align		4
.L_38:
        /*00e8*/ 	.word	index@($__internal_5_$__cuda_sm3x_div_rn_noftz_f32_slowpath)
        /*00ec*/ 	.word	0x00000000


	//----- nvinfo : EIATTR_FRAME_SIZE
	.align		4
.L_39:
        /*00f0*/ 	.byte	0x04, 0x11
        /*00f2*/ 	.short	(.L_41 - .L_40)
	.align		4
.L_40:
        /*00f4*/ 	.word	index@(_Z30apply_lut_bilinear_gray_kernelPKhPhiiiiS0_)
        /*00f8*/ 	.word	0x00000000


	//----- nvinfo : EIATTR_REGCOUNT
	.align		4
.L_41:
        /*00fc*/ 	.byte	0x04, 0x2f
        /*00fe*/ 	.short	(.L_43 - .L_42)
	.align		4
.L_42:
        /*0100*/ 	.word	index@(_Z38apply_lut_bilinear_gray_texture_kernelPKhPhiiiiyi)
        /*0104*/ 	.word	0x00000015


	//----- nvinfo : EIATTR_FRAME_SIZE
	.align		4
.L_43:
        /*0108*/ 	.byte	0x04, 0x11
        /*010a*/ 	.short	(.L_45 - .L_44)
	.align		4
.L_44:
        /*010c*/ 	.word	index@($__internal_4_$__cuda_sm3x_div_rn_noftz_f32_slowpath)
        /*0110*/ 	.word	0x00000000


	//----- nvinfo : EIATTR_FRAME_SIZE
	.align		4
.L_45:
        /*0114*/ 	.byte	0x04, 0x11
        /*0116*/ 	.short	(.L_47 - .L_46)
	.align		4
.L_46:
        /*0118*/ 	.word	index@(_Z38apply_lut_bilinear_gray_texture_kernelPKhPhiiiiyi)
        /*011c*/ 	.word	0x00000000


	//----- nvinfo : EIATTR_REGCOUNT
	.align		4
.L_47:
        /*0120*/ 	.byte	0x04, 0x2f
        /*0122*/ 	.short	(.L_49 - .L_48)
	.align		4
.L_48:
        /*0124*/ 	.word	index@(_Z40apply_lut_bilinear_rgb_vectorized_kernelPKhS0_PhiiiiS0_)
        /*0128*/ 	.word	0x0000001d


	//----- nvinfo : EIATTR_FRAME_SIZE
	.align		4
.L_49:
        /*012c*/ 	.byte	0x04, 0x11
        /*012e*/ 	.short	(.L_51 - .L_50)
	.align		4
.L_50:
        /*0130*/ 	.word	index@($__internal_3_$__cuda_sm3x_div_rn_noftz_f32_slowpath)
        /*0134*/ 	.word	0x00000000


	//----- nvinfo : EIATTR_FRAME_SIZE
	.align		4
.L_51:
        /*0138*/ 	.byte	0x04, 0x11
        /*013a*/ 	.short	(.L_53 - .L_52)
	.align		4
.L_52:
        /*013c*/ 	.word	index@(_Z40apply_lut_bilinear_rgb_vectorized_kernelPKhS0_PhiiiiS0_)
        /*0140*/ 	.word	0x00000000


	//----- nvinfo : EIATTR_REGCOUNT
	.align		4
.L_53:
        /*0144*/ 	.byte	0x04, 0x2f
        /*0146*/ 	.short	(.L_55 - .L_54)
	.align		4
.L_54:
        /*0148*/ 	.word	index@(_Z29apply_lut_bilinear_rgb_kernelPKhS0_PhiiiiS0_)
        /*014c*/ 	.word	0x00000019


	//----- nvinfo : EIATTR_FRAME_SIZE
	.align		4
.L_55:
        /*0150*/ 	.byte	0x04, 0x11
        /*0152*/ 	.short	(.L_57 - .L_56)
	.align		4
.L_56:
        /*0154*/ 	.word	index@($__internal_2_$__cuda_sm3x_div_rn_noftz_f32_slowpath)
        /*0158*/ 	.word	0x00000000


	//----- nvinfo : EIATTR_FRAME_SIZE
	.align		4
.L_57:
        /*015c*/ 	.byte	0x04, 0x11
        /*015e*/ 	.short	(.L_59 - .L_58)
	.align		4
.L_58:
        /*0160*/ 	.word	index@(_Z29apply_lut_bilinear_rgb_kernelPKhS0_PhiiiiS0_)
        /*0164*/ 	.word	0x00000000


	//----- nvinfo : EIATTR_REGCOUNT
	.align		4
.L_59:
        /*0168*/ 	.byte	0x04, 0x2f
        /*016a*/ 	.short	(.L_61 - .L_60)
	.align		4
.L_60:
        /*016c*/ 	.word	index@(_Z35mega_fused_hist_clip_cdf_lut_kernelPKhiiiiiifPh)
        /*0170*/ 	.word	0x0000001b


	//----- nvinfo : EIATTR_FRAME_SIZE
	.align		4
.L_61:
        /*0174*/ 	.byte	0x04, 0x11
        /*0176*/ 	.short	(.L_63 - .L_62)
	.align		4
.L_62:
        /*0178*/ 	.word	index@($__internal_1_$__cuda_sm3x_div_rn_noftz_f32_slowpath)
        /*017c*/ 	.word	0x00000000


	//----- nvinfo : EIATTR_FRAME_SIZE
	.align		4
.L_63:
        /*0180*/ 	.byte	0x04, 0x11
        /*0182*/ 	.short	(.L_65 - .L_64)
	.align		4
.L_64:
        /*0184*/ 	.word	index@($__internal_0_$__cuda_sm20_div_u16)
        /*0188*/ 	.word	0x00000000


	//----- nvinfo : EIATTR_FRAME_SIZE
	.align		4
.L_65:
        /*018c*/ 	.byte	0x04, 0x11
        /*018e*/ 	.short	(.L_67 - .L_66)
	.align		4
.L_66:
        /*0190*/ 	.word	index@(_Z35mega_fused_hist_clip_cdf_lut_kernelPKhiiiiiifPh)
        /*0194*/ 	.word	0x00000000


	//----- nvinfo : EIATTR_MIN_STACK_SIZE
	.align		4
.L_67:
        /*0198*/ 	.byte	0x04, 0x12
        /*019a*/ 	.short	(.L_69 - .L_68)
	.align		4
.L_68:
        /*019c*/ 	.word	index@(_Z35mega_fused_hist_clip_cdf_lut_kernelPKhiiiiiifPh)
        /*01a0*/ 	.word	0x00000000


	//----- nvinfo : EIATTR_MIN_STACK_SIZE
	.align		4
.L_69:
        /*01a4*/ 	.byte	0x04, 0x12
        /*01a6*/ 	.short	(.L_71 - .L_70)
	.align		4
.L_70:
        /*01a8*/ 	.word	index@(_Z29apply_lut_bilinear_rgb_kernelPKhS0_PhiiiiS0_)
        /*01ac*/ 	.word	0x00000000


	//----- nvinfo : EIATTR_MIN_STACK_SIZE
	.align		4
.L_71:
        /*01b0*/ 	.byte	0x04, 0x12
        /*01b2*/ 	.short	(.L_73 - .L_72)
	.align		4
.L_72:
        /*01b4*/ 	.word	index@(_Z40apply_lut_bilinear_rgb_vectorized_kernelPKhS0_PhiiiiS0_)
        /*01b8*/ 	.word	0x00000000


	//----- nvinfo : EIATTR_MIN_STACK_SIZE
	.align		4
.L_73:
        /*01bc*/ 	.byte	0x04, 0x12
        /*01be*/ 	.short	(.L_75 - .L_74)
	.align		4
.L_74:
        /*01c0*/ 	.word	index@(_Z38apply_lut_bilinear_gray_texture_kernelPKhPhiiiiyi)
        /*01c4*/ 	.word	0x00000000


	//----- nvinfo : EIATTR_MIN_STACK_SIZE
	.align		4
.L_75:
        /*01c8*/ 	.byte	0x04, 0x12
        /*01ca*/ 	.short	(.L_77 - .L_76)
	.align		4
.L_76:
        /*01cc*/ 	.word	index@(_Z30apply_lut_bilinear_gray_kernelPKhPhiiiiS0_)
        /*01d0*/ 	.word	0x00000000


	//----- nvinfo : EIATTR_MIN_STACK_SIZE
	.align		4
.L_77:
        /*01d4*/ 	.byte	0x04, 0x12
        /*01d6*/ 	.short	(.L_79 - .L_78)
	.align		4
.L_78:
        /*01d8*/ 	.word	index@(_Z41apply_lut_bilinear_gray_vectorized_kernelPKhPhiiiiS0_)
        /*01dc*/ 	.word	0x00000000


	//----- nvinfo : EIATTR_MIN_STACK_SIZE
	.align		4
.L_79:
        /*01e0*/ 	.byte	0x04, 0x12
        /*01e2*/ 	.short	(.L_81 - .L_80)
	.align		4
.L_80:
        /*01e4*/ 	.word	index@(_Z23clip_cdf_lut_256_kernelPjiiiiiifPh)
        /*01e8*/ 	.word	0x00000000


	//----- nvinfo : EIATTR_MIN_STACK_SIZE
	.align		4
.L_81:
        /*01ec*/ 	.byte	0x04, 0x12
        /*01ee*/ 	.short	(.L_83 - .L_82)
	.align		4
.L_82:
        /*01f0*/ 	.word	index@(_Z24hist_per_tile_256_kernelPKhiiiiPj)
        /*01f4*/ 	.word	0x00000000


	//----- nvinfo : EIATTR_MIN_STACK_SIZE
	.align		4
.L_83:
        /*01f8*/ 	.byte	0x04, 0x12
        /*01fa*/ 	.short	(.L_85 - .L_84)
	.align		4
.L_84:
        /*01fc*/ 	.word	index@(_Z39hist_per_tile_256_warp_optimized_kernelPKhiiiiPj)
        /*0200*/ 	.word	0x00000000


	//----- nvinfo : EIATTR_MIN_STACK_SIZE
	.align		4
.L_85:
        /*0204*/ 	.byte	0x04, 0x12
        /*0206*/ 	.short	(.L_87 - .L_86)
	.align		4
.L_86:
        /*0208*/ 	.word	index@(_Z26fused_rgb_to_y_hist_kernelPKhPhiiiiPj)
        /*020c*/ 	.word	0x00000000


	//----- nvinfo : EIATTR_MIN_STACK_SIZE
	.align		4
.L_87:
        /*0210*/ 	.byte	0x04, 0x12
        /*0212*/ 	.short	(.L_89 - .L_88)
	.align		4
.L_88:
        /*0214*/ 	.word	index@(_Z34rgb_to_y_u8_nhwc_vectorized_kernelPKhPhii)
        /*0218*/ 	.word	0x00000000


	//----- nvinfo : EIATTR_MIN_STACK_SIZE
	.align		4
.L_89:
        /*021c*/ 	.byte	0x04, 0x12
        /*021e*/ 	.short	(.L_91 - .L_90)
	.align		4
.L_90:
        /*0220*/ 	.word	index@(_Z23rgb_to_y_u8_nhwc_kernelPKhPhii)
        /*0224*/ 	.word	0x00000000
.L_91:


//--------------------- .nv.compat                --------------------------
	.section	.nv.compat,"",@"SHT_CUDA_COMPAT_INFO"
	.align	4
        /*0000*/ 	.byte	0x02, 0x09, 0x00, 0x00, 0x02, 0x02, 0x02, 0x00, 0x02, 0x05, 0x05, 0x00, 0x03, 0x07, 0x01, 0x01
        /*0010*/ 	.byte	0x02, 0x03, 0x00, 0x00, 0x02, 0x06, 0x01, 0x00, 0x04, 0x0b, 0x08, 0x00, 0x01, 0x00, 0x00, 0x00
        /*0020*/ 	.byte	0x00, 0x00, 0x00, 0x00


//--------------------- .nv.info._Z35mega_fused_hist_clip_cdf_lut_kernelPKhiiiiiifPh --------------------------
	.section	.nv.info._Z35mega_fused_hist_clip_cdf_lut_kernelPKhiiiiiifPh,"",@"SHT_CUDA_INFO"
	.sectionflags	@""
	.align	4


	//----- nvinfo : EIATTR_CUDA_API_VERSION
	.align		4
        /*0000*/ 	.byte	0x04, 0x37
        /*0002*/ 	.short	(.L_93 - .L_92)
.L_92:
        /*0004*/ 	.word	0x00000082


	//----- nvinfo : EIATTR_KPARAM_INFO
	.align		4
.L_93:
        /*0008*/ 	.byte	0x04, 0x17
        /*000a*/ 	.short	(.L_95 - .L_94)
.L_94:
        /*000c*/ 	.word	0x00000000
        /*0010*/ 	.short	0x0008
        /*0012*/ 	.short	0x0028
        /*0014*/ 	.byte	0x00, 0xf5, 0x21, 0x00


	//----- nvinfo : EIATTR_KPARAM_INFO
	.align		4
.L_95:
        /*0018*/ 	.byte	0x04, 0x17
        /*001a*/ 	.short	(.L_97 - .L_96)
.L_96:
        /*001c*/ 	.word	0x00000000
        /*0020*/ 	.short	0x0007
        /*0022*/ 	.short	0x0020
        /*0024*/ 	.byte	0x00, 0xf0, 0x11, 0x00


	//----- nvinfo : EIATTR_KPARAM_INFO
	.align		4
.L_97:
        /*0028*/ 	.byte	0x04, 0x17
        /*002a*/ 	.short	(.L_99 - .L_98)
.L_98:
        /*002c*/ 	.word	0x00000000
        /*0030*/ 	.short	0x0006
        /*0032*/ 	.short	0x001c
        /*0034*/ 	.byte	0x00, 0xf0, 0x11, 0x00


	//----- nvinfo : EIATTR_KPARAM_INFO
	.align		4
.L_99:
        /*0038*/ 	.byte	0x04, 0x17
        /*003a*/ 	.short	(.L_101 - .L_100)
.L_100:
        /*003c*/ 	.word	0x00000000
        /*0040*/ 	.short	0x0005
        /*0042*/ 	.short	0x0018
        /*0044*/ 	.byte	0x00, 0xf0, 0x11, 0x00


	//----- nvinfo : EIATTR_KPARAM_INFO
	.align		4
.L_101:
        /*0048*/ 	.byte	0x04, 0x17
        /*004a*/ 	.short	(.L_103 - .L_102)
.L_102:
        /*004c*/ 	.word	0x00000000
        /*0050*/ 	.short	0x0004
        /*0052*/ 	.short	0x0014
        /*0054*/ 	.byte	0x00, 0xf0, 0x11, 0x00


	//----- nvinfo : EIATTR_KPARAM_INFO
	.align		4
.L_103:
        /*0058*/ 	.byte	0x04, 0x17
        /*005a*/ 	.short	(.L_105 - .L_104)
.L_104:
        /*005c*/ 	.word	0x00000000
        /*0060*/ 	.short	0x0003
        /*0062*/ 	.short	0x0010
        /*0064*/ 	.byte	0x00, 0xf0, 0x11, 0x00


	//----- nvinfo : EIATTR_KPARAM_INFO
	.align		4
.L_105:
        /*0068*/ 	.byte	0x04, 0x17
        /*006a*/ 	.short	(.L_107 - .L_106)
.L_106:
        /*006c*/ 	.word	0x00000000
        /*0070*/ 	.short	0x0002
        /*0072*/ 	.short	0x000c
        /*0074*/ 	.byte	0x00, 0xf0, 0x11, 0x00


	//----- nvinfo : EIATTR_KPARAM_INFO
	.align		4
.L_107:
        /*0078*/ 	.byte	0x04, 0x17
        /*007a*/ 	.short	(.L_109 - .L_108)
.L_108:
        /*007c*/ 	.word	0x00000000
        /*0080*/ 	.short	0x0001
        /*0082*/ 	.short	0x0008
        /*0084*/ 	.byte	0x00, 0xf0, 0x11, 0x00


	//----- nvinfo : EIATTR_KPARAM_INFO
	.align		4
.L_109:
        /*0088*/ 	.byte	0x04, 0x17
        /*008a*/ 	.short	(.L_111 - .L_110)
.L_110:
        /*008c*/ 	.word	0x00000000
        /*0090*/ 	.short	0x0000
        /*0092*/ 	.short	0x0000
        /*0094*/ 	.byte	0x00, 0xf5, 0x21, 0x00


	//----- nvinfo : EIATTR_SPARSE_MMA_MASK
	.align		4
.L_111:
        /*0098*/ 	.byte	0x03, 0x50
        /*009a*/ 	.short	0x0000


	//----- nvinfo : EIATTR_MAXREG_COUNT
	.align		4
        /*009c*/ 	.byte	0x03, 0x1b
        /*009e*/ 	.short	0x00ff


	//----- nvinfo : EIATTR_NUM_BARRIERS
	.align		4
        /*00a0*/ 	.byte	0x02, 0x4c
        /*00a2*/ 	.byte	0x01
	.zero		1


	//----- nvinfo : EIATTR_MERCURY_ISA_VERSION
	.align		4
        /*00a4*/ 	.byte	0x03, 0x5f
        /*00a6*/ 	.short	0x0101


	//----- nvinfo : EIATTR_INT_WARP_WIDE_INSTR_OFFSETS
	.align		4
        /*00a8*/ 	.byte	0x04, 0x31
        /*00aa*/ 	.short	(.L_113 - .L_112)


	//   ....[0]....
.L_112:
        /*00ac*/ 	.word	0x00000e70


	//   ....[1]....
        /*00b0*/ 	.word	0x00000e90


	//   ....[2]....
        /*00b4*/ 	.word	0x00001010


	//   ....[3]....
        /*00b8*/ 	.word	0x00001030


	//   ....[4]....
        /*00bc*/ 	.word	0x00001130


	//   ....[5]....
        /*00c0*/ 	.word	0x00001150


	//   ....[6]....
        /*00c4*/ 	.word	0x00001250


	//   ....[7]....
        /*00c8*/ 	.word	0x00001270


	//   ....[8]....
        /*00cc*/ 	.word	0x00001380


	//   ....[9]....
        /*00d0*/ 	.word	0x000013a0


	//----- nvinfo : EIATTR_VRC_CTA_INIT_COUNT
	.align		4
.L_113:
        /*00d4*/ 	.byte	0x02, 0x4a
	.zero		1
	.zero		1


	//----- nvinfo : EIATTR_EXIT_INSTR_OFFSETS
	.align		4
        /*00d8*/ 	.byte	0x04, 0x1c
        /*00da*/ 	.short	(.L_115 - .L_114)


	//   ....[0]....
.L_114:
        /*00dc*/ 	.word	0x00000060


	//   ....[1]....
        /*00e0*/ 	.word	0x000035e0


	//   ....[2]....
        /*00e4*/ 	.word	0x00003970


	//   ....[3]....
        /*00e8*/ 	.word	0x00003d00


	//----- nvinfo : EIATTR_CRS_STACK_SIZE
	.align		4
.L_115:
        /*00ec*/ 	.byte	0x04, 0x1e
        /*00ee*/ 	.short	(.L_117 - .L_116)
.L_116:
        /*00f0*/ 	.word	0x00000000


	//----- nvinfo : EIATTR_CBANK_PARAM_SIZE
	.align		4
.L_117:
        /*00f4*/ 	.byte	0x03, 0x19
        /*00f6*/ 	.short	0x0030


	//----- nvinfo : EIATTR_PARAM_CBANK
	.align		4
        /*00f8*/ 	.byte	0x04, 0x0a
        /*00fa*/ 	.short	(.L_119 - .L_118)
	.align		4
.L_118:
        /*00fc*/ 	.word	index@(.nv.constant0._Z35mega_fused_hist_clip_cdf_lut_kernelPKhiiiiiifPh)
        /*0100*/ 	.short	0x0380
        /*0102*/ 	.short	0x0030


	//----- nvinfo : EIATTR_SW_WAR
	.align		4
.L_119:
        /*0104*/ 	.byte	0x04, 0x36
        /*0106*/ 	.short	(.L_121 - .L_120)
.L_120:
        /*0108*/ 	.word	0x00000008
.L_121:


//--------------------- .nv.info._Z29apply_lut_bilinear_rgb_kernelPKhS0_PhiiiiS0_ --------------------------
	.section	.nv.info._Z29apply_lut_bilinear_rgb_kernelPKhS0_PhiiiiS0_,"",@"SHT_CUDA_INFO"
	.sectionflags	@""
	.align	4


	//----- nvinfo : EIATTR_CUDA_API_VERSION
	.align		4
        /*0000*/ 	.byte	0x04, 0x37
        /*0002*/ 	.short	(.L_123 - .L_122)
.L_122:
        /*0004*/ 	.word	0x00000082


	//----- nvinfo : EIATTR_KPARAM_INFO
	.align		4
.L_123:
        /*0008*/ 	.byte	0x04, 0x17
        /*000a*/ 	.short	(.L_125 - .L_124)
.L_124:
        /*000c*/ 	.word	0x00000000
        /*0010*/ 	.short	0x0007
        /*0012*/ 	.short	0x0028
        /*0014*/ 	.byte	0x00, 0xf5, 0x21, 0x00


	//----- nvinfo : EIATTR_KPARAM_INFO
	.align		4
.L_125:
        /*0018*/ 	.byte	0x04, 0x17
        /*001a*/ 	.short	(.L_127 - .L_126)
.L_126:
        /*001c*/ 	.word	0x00000000
        /*0020*/ 	.short	0x0006
        /*0022*/ 	.short	0x0024
        /*0024*/ 	.byte	0x00, 0xf0, 0x11, 0x00


	//----- nvinfo : EIATTR_KPARAM_INFO
	.align		4
.L_127:
        /*0028*/ 	.byte	0x04, 0x17
        /*002a*/ 	.short	(.L_129 - .L_128)
.L_128:
        /*002c*/ 	.word	0x00000000
        /*0030*/ 	.short	0x0005
        /*0032*/ 	.short	0x0020
        /*0034*/ 	.byte	0x00, 0xf0, 0x11, 0x00


	//----- nvinfo : EIATTR_KPARAM_INFO
	.align		4
.L_129:
        /*0038*/ 	.byte	0x04, 0x17
        /*003a*/ 	.short	(.L_131 - .L_130)
.L_130:
        /*003c*/ 	.word	0x00000000
        /*0040*/ 	.short	0x0004
        /*0042*/ 	.short	0x001c
        /*0044*/ 	.byte	0x00, 0xf0, 0x11, 0x00


	//----- nvinfo : EIATTR_KPARAM_INFO
	.align		4
.L_131:
        /*0048*/ 	.byte	0x04, 0x17
        /*004a*/ 	.short	(.L_133 - .L_132)
.L_132:
        /*004c*/ 	.word	0x00000000
        /*0050*/ 	.short	0x0003
        /*0052*/ 	.short	0x0018
        /*0054*/ 	.byte	0x00, 0xf0, 0x11, 0x00


	//----- nvinfo : EIATTR_KPARAM_INFO
	.align		4
.L_133:
        /*0058*/ 	.byte	0x04, 0x17
        /*005a*/ 	.short	(.L_135 - .L_134)
.L_134:
        /*005c*/ 	.word	0x00000000
        /*0060*/ 	.short	0x0002
        /*0062*/ 	.short	0x0010
        /*0064*/ 	.byte	0x00, 0xf5, 0x21, 0x00


	//----- nvinfo : EIATTR_KPARAM_INFO
	.align		4
.L_135:
        /*0068*/ 	.byte	0x04, 0x17
        /*006a*/ 	.short	(.L_137 - .L_136)
.L_136:
        /*006c*/ 	.word	0x00000000
        /*0070*/ 	.short	0x0001
        /*0072*/ 	.short	0x0008
        /*0074*/ 	.byte	0x00, 0xf5, 0x21, 0x00


	//----- nvinfo : EIATTR_KPARAM_INFO
	.align		4
.L_137:
        /*0078*/ 	.byte	0x04, 0x17
        /*007a*/ 	.short	(.L_139 - .L_138)
.L_138:
        /*007c*/ 	.word	0x00000000
        /*0080*/ 	.short	0x0000
        /*0082*/ 	.short	0x0000
        /*0084*/ 	.byte	0x00, 0xf5, 0x21, 0x00


	//----- nvinfo : EIATTR_SPARSE_MMA_MASK
	.align		4
.L_139:
        /*0088*/ 	.byte	0x03, 0x50
        /*008a*/ 	.short	0x0000


	//----- nvinfo : EIATTR_MAXREG_COUNT
	.align		4
        /*008c*/ 	.byte	0x03, 0x1b
        /*008e*/ 	.short	0x00ff


	//----- nvinfo : EIATTR_MERCURY_ISA_VERSION
	.align		4
        /*0090*/ 	.byte	0x03, 0x5f
        /*0092*/ 	.short	0x0101


	//----- nvinfo : EIATTR_VRC_CTA_INIT_COUNT
	.align		4
        /*0094*/ 	.byte	0x02, 0x4a
	.zero		1
	.zero		1


	//----- nvinfo : EIATTR_EXIT_INSTR_OFFSETS
	.align		4
        /*0098*/ 	.byte	0x04, 0x1c
        /*009a*/ 	.short	(.L_141 - .L_140)


	//   ....[0]....
.L_140:
        /*009c*/ 	.word	0x00000080


	//   ....[1]....
        /*00a0*/ 	.word	0x00003ee0


	//----- nvinfo : EIATTR_CRS_STACK_SIZE
	.align		4
.L_141:
        /*00a4*/ 	.byte	0x04, 0x1e
        /*00a6*/ 	.short	(.L_143 - .L_142)
.L_142:
        /*00a8*/ 	.word	0x00000000


	//----- nvinfo : EIATTR_CBANK_PARAM_SIZE
	.align		4
.L_143:
        /*00ac*/ 	.byte	0x03, 0x19
        /*00ae*/ 	.short	0x0030


	//----- nvinfo : EIATTR_PARAM_CBANK
	.align		4
        /*00b0*/ 	.byte	0x04, 0x0a
        /*00b2*/ 	.short	(.L_145 - .L_144)
	.align		4
.L_144:
        /*00b4*/ 	.word	index@(.nv.constant0._Z29apply_lut_bilinear_rgb_kernelPKhS0_PhiiiiS0_)
        /*00b8*/ 	.short	0x0380
        /*00ba*/ 	.short	0x0030


	//----- nvinfo : EIATTR_SW_WAR
	.align		4
.L_145:
        /*00bc*/ 	.byte	0x04, 0x36
        /*00be*/ 	.short	(.L_147 - .L_146)
.L_146:
        /*00c0*/ 	.word	0x00000008
.L_147:


//--------------------- .nv.info._Z40apply_lut_bilinear_rgb_vectorized_kernelPKhS0_PhiiiiS0_ --------------------------
	.section	.nv.info._Z40apply_lut_bilinear_rgb_vectorized_kernelPKhS0_PhiiiiS0_,"",@"SHT_CUDA_INFO"
	.sectionflags	@""
	.align	4


	//----- nvinfo : EIATTR_CUDA_API_VERSION
	.align		4
        /*0000*/ 	.byte	0x04, 0x37
        /*0002*/ 	.short	(.L_149 - .L_148)
.L_148:
        /*0004*/ 	.word	0x00000082


	//----- nvinfo : EIATTR_KPARAM_INFO
	.align		4
.L_149:
        /*0008*/ 	.byte	0x04, 0x17
        /*000a*/ 	.short	(.L_151 - .L_150)
.L_150:
        /*000c*/ 	.word	0x00000000
        /*0010*/ 	.short	0x0007
        /*0012*/ 	.short	0x0028
        /*0014*/ 	.byte	0x00, 0xf5, 0x21, 0x00


	//----- nvinfo : EIATTR_KPARAM_INFO
	.align		4
.L_151:
        /*0018*/ 	.byte	0x04, 0x17
        /*001a*/ 	.short	(.L_153 - .L_152)
.L_152:
        /*001c*/ 	.word	0x00000000
        /*0020*/ 	.short	0x0006
        /*0022*/ 	.short	0x0024
        /*0024*/ 	.byte	0x00, 0xf0, 0x11, 0x00


	//----- nvinfo : EIATTR_KPARAM_INFO
	.align		4
.L_153:
        /*0028*/ 	.byte	0x04, 0x17
        /*002a*/ 	.short	(.L_155 - .L_154)
.L_154:
        /*002c*/ 	.word	0x00000000
        /*0030*/ 	.short	0x0005
        /*0032*/ 	.short	0x0020
        /*0034*/ 	.byte	0x00, 0xf0, 0x11, 0x00


	//----- nvinfo : EIATTR_KPARAM_INFO
	.align		4
.L_155:
        /*0038*/ 	.byte	0x04, 0x17
        /*003a*/ 	.short	(.L_157 - .L_156)
.L_156:
        /*003c*/ 	.word	0x00000000
        /*0040*/ 	.short	0x0004
        /*0042*/ 	.short	0x001c
        /*0044*/ 	.byte	0x00, 0xf0, 0x11, 0x00


	//----- nvinfo : EIATTR_KPARAM_INFO
	.align		4
.L_157:
        /*0048*/ 	.byte	0x04, 0x17
        /*004a*/ 	.short	(.L_159 - .L_158)
.L_158:
        /*004c*/ 	.word	0x00000000
        /*0050*/ 	.short	0x0003
        /*0052*/ 	.short	0x0018
        /*0054*/ 	.byte	0x00, 0xf0, 0x11, 0x00


	//----- nvinfo : EIATTR_KPARAM_INFO
	.align		4
.L_159:
        /*0058*/ 	.byte	0x04, 0x17
        /*005a*/ 	.short	(.L_161 - .L_160)
.L_160:
        /*005c*/ 	.word	0x00000000
        /*0060*/ 	.short	0x0002
        /*0062*/ 	.short	0x0010
        /*0064*/ 	.byte	0x00, 0xf5, 0x21, 0x00


	//----- nvinfo : EIATTR_KPARAM_INFO
	.align		4
.L_161:
        /*0068*/ 	.byte	0x04, 0x17
        /*006a*/ 	.short	(.L_163 - .L_162)
.L_162:
        /*006c*/ 	.word	0x00000000
        /*0070*/ 	.short	0x0001
        /*0072*/ 	.short	0x0008
        /*0074*/ 	.byte	0x00, 0xf5, 0x21, 0x00


	//----- nvinfo : EIATTR_KPARAM_INFO
	.align		4
.L_163:
        /*0078*/ 	.byte	0x04, 0x17
        /*007a*/ 	.short	(.L_165 - .L_164)
.L_164:
        /*007c*/ 	.word	0x00000000
        /*0080*/ 	.short	0x0000
        /*0082*/ 	.short	0x0000
        /*0084*/ 	.byte	0x00, 0xf5, 0x21, 0x00


	//----- nvinfo : EIATTR_SPARSE_MMA_MASK
	.align		4
.L_165:
        /*0088*/ 	.byte	0x03, 0x50
        /*008a*/ 	.short	0x0000


	//----- nvinfo : EIATTR_MAXREG_COUNT
	.align		4
        /*008c*/ 	.byte	0x03, 0x1b
        /*008e*/ 	.short	0x00ff


	//----- nvinfo : EIATTR_MERCURY_ISA_VERSION
	.align		4
        /*0090*/ 	.byte	0x03, 0x5f
        /*0092*/ 	.short	0x0101


	//----- nvinfo : EIATTR_VRC_CTA_INIT_COUNT
	.align		4
        /*0094*/ 	.byte	0x02, 0x4a
	.zero		1
	.zero		1


	//----- nvinfo : EIATTR_EXIT_INSTR_OFFSETS
	.align		4
        /*0098*/ 	.byte	0x04, 0x1c
        /*009a*/ 	.short	(.L_167 - .L_166)


	//   ....[0]....
.L_166:
        /*009c*/ 	.word	0x00000280


	//   ....[1]....
        /*00a0*/ 	.word	0x00003ee0


	//   ....[2]....
        /*00a4*/ 	.word	0x00007b50


	//----- nvinfo : EIATTR_CRS_STACK_SIZE
	.align		4
.L_167:
        /*00a8*/ 	.byte	0x04, 0x1e
        /*00aa*/ 	.short	(.L_169 - .L_168)
.L_168:
        /*00ac*/ 	.word	0x00000000


	//----- nvinfo : EIATTR_CBANK_PARAM_SIZE
	.align		4
.L_169:
        /*00b0*/ 	.byte	0x03, 0x19
        /*00b2*/ 	.short	0x0030


	//----- nvinfo : EIATTR_PARAM_CBANK
	.align		4
        /*00b4*/ 	.byte	0x04, 0x0a
        /*00b6*/ 	.short	(.L_171 - .L_170)
	.align		4
.L_170:
        /*00b8*/ 	.word	index@(.nv.constant0._Z40apply_lut_bilinear_rgb_vectorized_kernelPKhS0_PhiiiiS0_)
        /*00bc*/ 	.short	0x0380
        /*00be*/ 	.short	0x0030


	//----- nvinfo : EIATTR_SW_WAR
	.align		4
.L_171:
        /*00c0*/ 	.byte	0x04, 0x36
        /*00c2*/ 	.short	(.L_173 - .L_172)
.L_172:
        /*00c4*/ 	.word	0x00000008
.L_173:


//--------------------- .nv.info._Z38apply_lut_bilinear_gray_texture_kernelPKhPhiiiiyi --------------------------
	.section	.nv.info._Z38apply_lut_bilinear_gray_texture_kernelPKhPhiiiiyi,"",@"SHT_CUDA_INFO"
	.sectionflags	@""
	.align	4


	//----- nvinfo : EIATTR_CUDA_API_VERSION
	.align		4
        /*0000*/ 	.byte	0x04, 0x37
        /*0002*/ 	.short	(.L_175 - .L_174)
.L_174:
        /*0004*/ 	.word	0x00000082


	//----- nvinfo : EIATTR_KPARAM_INFO
	.align		4
.L_175:
        /*0008*/ 	.byte	0x04, 0x17
        /*000a*/ 	.short	(.L_177 - .L_176)
.L_176:
        /*000c*/ 	.word	0x00000000
        /*0010*/ 	.short	0x0007
        /*0012*/ 	.short	0x0028
        /*0014*/ 	.byte	0x00, 0xf0, 0x11, 0x00


	//----- nvinfo : EIATTR_KPARAM_INFO
	.align		4
.L_177:
        /*0018*/ 	.byte	0x04, 0x17
        /*001a*/ 	.short	(.L_179 - .L_178)
.L_178:
        /*001c*/ 	.word	0x00000000
        /*0020*/ 	.short	0x0006
        /*0022*/ 	.short	0x0020
        /*0024*/ 	.byte	0x00, 0xf0, 0x21, 0x00


	//----- nvinfo : EIATTR_KPARAM_INFO
	.align		4
.L_179:
        /*0028*/ 	.byte	0x04, 0x17
        /*002a*/ 	.short	(.L_181 - .L_180)
.L_180:
        /*002c*/ 	.word	0x00000000
        /*0030*/ 	.short	0x0005
        /*0032*/ 	.short	0x001c
        /*0034*/ 	.byte	0x00, 0xf0, 0x11, 0x00


	//----- nvinfo : EIATTR_KPARAM_INFO
	.align		4
.L_181:
        /*0038*/ 	.byte	0x04, 0x17
        /*003a*/ 	.short	(.L_183 - .L_182)
.L_182:
        /*003c*/ 	.word	0x00000000
        /*0040*/ 	.short	0x0004
        /*0042*/ 	.short	0x0018
        /*0044*/ 	.byte	0x00, 0xf0, 0x11, 0x00


	//----- nvinfo : EIATTR_KPARAM_INFO
	.align		4
.L_183:
        /*0048*/ 	.byte	0x04, 0x17
        /*004a*/ 	.short	(.L_185 - .L_184)
.L_184:
        /*004c*/ 	.word	0x00000000
        /*0050*/ 	.short	0x0003
        /*0052*/ 	.short	0x0014
        /*0054*/ 	.byte	0x00, 0xf0, 0x11, 0x00


	//----- nvinfo : EIATTR_KPARAM_INFO
	.align		4
.L_185:
        /*0058*/ 	.byte	0x04, 0x17
        /*005a*/ 	.short	(.L_187 - .L_186)
.L_186:
        /*005c*/ 	.word	0x00000000
        /*0060*/ 	.short	0x0002
        /*0062*/ 	.short	0x0010
        /*0064*/ 	.byte	0x00, 0xf0, 0x11, 0x00


	//----- nvinfo : EIATTR_KPARAM_INFO
	.align		4
.L_187:
        /*0068*/ 	.byte	0x04, 0x17
        /*006a*/ 	.short	(.L_189 - .L_188)
.L_188:
        /*006c*/ 	.word	0x00000000
        /*0070*/ 	.short	0x0001
        /*0072*/ 	.short	0x0008
        /*0074*/ 	.byte	0x00, 0xf5, 0x21, 0x00


	//----- nvinfo : EIATTR_KPARAM_INFO
	.align		4
.L_189:
        /*0078*/ 	.byte	0x04, 0x17
        /*007a*/ 	.short	(.L_191 - .L_190)
.L_190:
        /*007c*/ 	.word	0x00000000
        /*0080*/ 	.short	0x0000
        /*0082*/ 	.short	0x0000
        /*0084*/ 	.byte	0x00, 0xf5, 0x21, 0x00


	//----- nvinfo : EIATTR_SPARSE_MMA_MASK
	.align		4
.L_191:
        /*0088*/ 	.byte	0x03, 0x50
        /*008a*/ 	.short	0x0000


	//----- nvinfo : EIATTR_MAXREG_COUNT
	.align		4
        /*008c*/ 	.byte	0x03, 0x1b
        /*008e*/ 	.short	0x00ff


	//----- nvinfo : EIATTR_MERCURY_ISA_VERSION
	.align		4
        /*0090*/ 	.byte	0x03, 0x5f
        /*0092*/ 	.short	0x0101


	//----- nvinfo : EIATTR_VRC_CTA_INIT_COUNT
	.align		4
        /*0094*/ 	.byte	0x02, 0x4a
	.zero		1
	.zero		1


	//----- nvinfo : EIATTR_EXIT_INSTR_OFFSETS
	.align		4
        /*0098*/ 	.byte	0x04, 0x1c
        /*009a*/ 	.short	(.L_193 - .L_192)


	//   ....[0]....
.L_192:
        /*009c*/ 	.word	0x00000080


	//   ....[1]....
        /*00a0*/ 	.word	0x00000cb0


	//----- nvinfo : EIATTR_CRS_STACK_SIZE
	.align		4
.L_193:
        /*00a4*/ 	.byte	0x04, 0x1e
        /*00a6*/ 	.short	(.L_195 - .L_194)
.L_194:
        /*00a8*/ 	.word	0x00000000


	//----- nvinfo : EIATTR_CBANK_PARAM_SIZE
	.align		4
.L_195:
        /*00ac*/ 	.byte	0x03, 0x19
        /*00ae*/ 	.short	0x002c


	//----- nvinfo : EIATTR_PARAM_CBANK
	.align		4
        /*00b0*/ 	.byte	0x04, 0x0a
        /*00b2*/ 	.short	(.L_197 - .L_196)
	.align		4
.L_196:
        /*00b4*/ 	.word	index@(.nv.constant0._Z38apply_lut_bilinear_gray_texture_kernelPKhPhiiiiyi)
        /*00b8*/ 	.short	0x0380
        /*00ba*/ 	.short	0x002c


	//----- nvinfo : EIATTR_SW_WAR
	.align		4
.L_197:
        /*00bc*/ 	.byte	0x04, 0x36
        /*00be*/ 	.short	(.L_199 - .L_198)
.L_198:
        /*00c0*/ 	.word	0x00000008
.L_199:


//--------------------- .nv.info._Z30apply_lut_bilinear_gray_kernelPKhPhiiiiS0_ --------------------------
	.section	.nv.info._Z30apply_lut_bilinear_gray_kernelPKhPhiiiiS0_,"",@"SHT_CUDA_INFO"
	.sectionflags	@""
	.align	4


	//----- nvinfo : EIATTR_CUDA_API_VERSION
	.align		4
        /*0000*/ 	.byte	0x04, 0x37
        /*0002*/ 	.short	(.L_201 - .L_200)
.L_200:
        /*0004*/ 	.word	0x00000082


	//----- nvinfo : EIATTR_KPARAM_INFO
	.align		4
.L_201:
        /*0008*/ 	.byte	0x04, 0x17
        /*000a*/ 	.short	(.L_203 - .L_202)
.L_202:
        /*000c*/ 	.word	0x00000000
        /*0010*/ 	.short	0x0006
        /*0012*/ 	.short	0x0020
        /*0014*/ 	.byte	0x00, 0xf5, 0x21, 0x00


	//----- nvinfo : EIATTR_KPARAM_INFO
	.align		4
.L_203:
        /*0018*/ 	.byte	0x04, 0x17
        /*001a*/ 	.short	(.L_205 - .L_204)
.L_204:
        /*001c*/ 	.word	0x00000000
        /*0020*/ 	.short	0x0005
        /*0022*/ 	.short	0x001c
        /*0024*/ 	.byte	0x00, 0xf0, 0x11, 0x00


	//----- nvinfo : EIATTR_KPARAM_INFO
	.align		4
.L_205:
        /*0028*/ 	.byte	0x04, 0x17
        /*002a*/ 	.short	(.L_207 - .L_206)
.L_206:
        /*002c*/ 	.word	0x00000000
        /*0030*/ 	.short	0x0004
        /*0032*/ 	.short	0x0018
        /*0034*/ 	.byte	0x00, 0xf0, 0x11, 0x00


	//----- nvinfo : EIATTR_KPARAM_INFO
	.align		4
.L_207:
        /*0038*/ 	.byte	0x04, 0x17
        /*003a*/ 	.short	(.L_209 - .L_208)
.L_208:
        /*003c*/ 	.word	0x00000000
        /*0040*/ 	.short	0x0003
        /*0042*/ 	.short	0x0014
        /*0044*/ 	.byte	0x00, 0xf0, 0x11, 0x00


	//----- nvinfo : EIATTR_KPARAM_INFO
	.align		4
.L_209:
        /*0048*/ 	.byte	0x04, 0x17
        /*004a*/ 	.short	(.L_211 - .L_210)
.L_210:
        /*004c*/ 	.word	0x00000000
        /*0050*/ 	.short	0x0002
        /*0052*/ 	.short	0x0010
        /*0054*/ 	.byte	0x00, 0xf0, 0x11, 0x00


	//----- nvinfo : EIATTR_KPARAM_INFO
	.align		4
.L_211:
        /*0058*/ 	.byte	0x04, 0x17
        /*005a*/ 	.short	(.L_213 - .L_212)
.L_212:
        /*005c*/ 	.word	0x00000000
        /*0060*/ 	.short	0x0001
        /*0062*/ 	.short	0x0008
        /*0064*/ 	.byte	0x00, 0xf5, 0x21, 0x00


	//----- nvinfo : EIATTR_KPARAM_INFO
	.align		4
.L_213:
        /*0068*/ 	.byte	0x04, 0x17
        /*006a*/ 	.short	(.L_215 - .L_214)
.L_214:
        /*006c*/ 	.word	0x00000000
        /*0070*/ 	.short	0x0000
        /*0072*/ 	.short	0x0000
        /*0074*/ 	.byte	0x00, 0xf5, 0x21, 0x00


	//----- nvinfo : EIATTR_SPARSE_MMA_MASK
	.align		4
.L_215:
        /*0078*/ 	.byte	0x03, 0x50
        /*007a*/ 	.short	0x0000


	//----- nvinfo : EIATTR_MAXREG_COUNT
	.align		4
        /*007c*/ 	.byte	0x03, 0x1b
        /*007e*/ 	.short	0x00ff


	//----- nvinfo : EIATTR_MERCURY_ISA_VERSION
	.align		4
        /*0080*/ 	.byte	0x03, 0x5f
        /*0082*/ 	.short	0x0101


	//----- nvinfo : EIATTR_VRC_CTA_INIT_COUNT
	.align		4
        /*0084*/ 	.byte	0x02, 0x4a
	.zero		1
	.zero		1


	//----- nvinfo : EIATTR_EXIT_INSTR_OFFSETS
	.align		4
        /*0088*/ 	.byte	0x04, 0x1c
        /*008a*/ 	.short	(.L_217 - .L_216)


	//   ....[0]....
.L_216:
        /*008c*/ 	.word	0x00000080


	//   ....[1]....
        /*0090*/ 	.word	0x00000cf0


	//----- nvinfo : EIATTR_CRS_STACK_SIZE
	.align		4
.L_217:
        /*0094*/ 	.byte	0x04, 0x1e
        /*0096*/ 	.short	(.L_219 - .L_218)
.L_218:
        /*0098*/ 	.word	0x00000000


	//----- nvinfo : EIATTR_CBANK_PARAM_SIZE
	.align		4
.L_219:
        /*009c*/ 	.byte	0x03, 0x19
        /*009e*/ 	.short	0x0028


	//----- nvinfo : EIATTR_PARAM_CBANK
	.align		4
        /*00a0*/ 	.byte	0x04, 0x0a
        /*00a2*/ 	.short	(.L_221 - .L_220)
	.align		4
.L_220:
        /*00a4*/ 	.word	index@(.nv.constant0._Z30apply_lut_bilinear_gray_kernelPKhPhiiiiS0_)
        /*00a8*/ 	.short	0x0380
        /*00aa*/ 	.short	0x0028


	//----- nvinfo : EIATTR_SW_WAR
	.align		4
.L_221:
        /*00ac*/ 	.byte	0x04, 0x36
        /*00ae*/ 	.short	(.L_223 - .L_222)
.L_222:
        /*00b0*/ 	.word	0x00000008
.L_223:


//--------------------- .nv.info._Z41apply_lut_bilinear_gray_vectorized_kernelPKhPhiiiiS0_ --------------------------
	.section	.nv.info._Z41apply_lut_bilinear_gray_vectorized_kernelPKhPhiiiiS0_,"",@"SHT_CUDA_INFO"
	.sectionflags	@""
	.align	4


	//----- nvinfo : EIATTR_CUDA_API_VERSION
	.align		4
        /*0000*/ 	.byte	0x04, 0x37
        /*0002*/ 	.short	(.L_225 - .L_224)
.L_224:
        /*0004*/ 	.word	0x00000082


	//----- nvinfo : EIATTR_KPARAM_INFO
	.align		4
.L_225:
        /*0008*/ 	.byte	0x04, 0x17
        /*000a*/ 	.short	(.L_227 - .L_226)
.L_226:
        /*000c*/ 	.word	0x00000000
        /*0010*/ 	.short	0x0006
        /*0012*/ 	.short	0x0020
        /*0014*/ 	.byte	0x00, 0xf5, 0x21, 0x00


	//----- nvinfo : EIATTR_KPARAM_INFO
	.align		4
.L_227:
        /*0018*/ 	.byte	0x04, 0x17
        /*001a*/ 	.short	(.L_229 - .L_228)
.L_228:
        /*001c*/ 	.word	0x00000000
        /*0020*/ 	.short	0x0005
        /*0022*/ 	.short	0x001c
        /*0024*/ 	.byte	0x00, 0xf0, 0x11, 0x00


	//----- nvinfo : EIATTR_KPARAM_INFO
	.align		4
.L_229:
        /*0028*/ 	.byte	0x04, 0x17
        /*002a*/ 	.short	(.L_231 - .L_230)
.L_230:
        /*002c*/ 	.word	0x00000000
        /*0030*/ 	.short	0x0004
        /*0032*/ 	.short	0x0018
        /*0034*/ 	.byte	0x00, 0xf0, 0x11, 0x00


	//----- nvinfo : EIATTR_KPARAM_INFO
	.align		4
.L_231:
        /*0038*/ 	.byte	0x04, 0x17
        /*003a*/ 	.short	(.L_233 - .L_232)
.L_232:
        /*003c*/ 	.word	0x00000000
        /*0040*/ 	.short	0x0003
        /*0042*/ 	.short	0x0014
        /*0044*/ 	.byte	0x00, 0xf0, 0x11, 0x00


	//----- nvinfo : EIATTR_KPARAM_INFO
	.align		4
.L_233:
        /*0048*/ 	.byte	0x04, 0x17
        /*004a*/ 	.short	(.L_235 - .L_234)
.L_234:
        /*004c*/ 	.word	0x00000000
        /*0050*/ 	.short	0x0002
        /*0052*/ 	.short	0x0010
        /*0054*/ 	.byte	0x00, 0xf0, 0x11, 0x00


	//----- nvinfo : EIATTR_KPARAM_INFO
	.align		4
.L_235:
        /*0058*/ 	.byte	0x04, 0x17
        /*005a*/ 	.short	(.L_237 - .L_236)
.L_236:
        /*005c*/ 	.word	0x00000000
        /*0060*/ 	.short	0x0001
        /*0062*/ 	.short	0x0008
        /*0064*/ 	.byte	0x00, 0xf5, 0x21, 0x00


	//----- nvinfo : EIATTR_KPARAM_INFO
	.align		4
.L_237:
        /*0068*/ 	.byte	0x04, 0x17
        /*006a*/ 	.short	(.L_239 - .L_238)
.L_238:
        /*006c*/ 	.word	0x00000000
        /*0070*/ 	.short	0x0000
        /*0072*/ 	.short	0x0000
        /*0074*/ 	.byte	0x00, 0xf5, 0x21, 0x00


	//----- nvinfo : EIATTR_SPARSE_MMA_MASK
	.align		4
.L_239:
        /*0078*/ 	.byte	0x03, 0x50
        /*007a*/ 	.short	0x0000


	//----- nvinfo : EIATTR_MAXREG_COUNT
	.align		4
        /*007c*/ 	.byte	0x03, 0x1b
        /*007e*/ 	.short	0x00ff


	//----- nvinfo : EIATTR_MERCURY_ISA_VERSION
	.align		4
        /*0080*/ 	.byte	0x03, 0x5f
        /*0082*/ 	.short	0x0101


	//----- nvinfo : EIATTR_VRC_CTA_INIT_COUNT
	.align		4
        /*0084*/ 	.byte	0x02, 0x4a
	.zero		1
	.zero		1


	//----- nvinfo : EIATTR_EXIT_INSTR_OFFSETS
	.align		4
        /*0088*/ 	.byte	0x04, 0x1c
        /*008a*/ 	.short	(.L_241 - .L_240)


	//   ....[0]....
.L_240:
        /*008c*/ 	.word	0x000000b0


	//   ....[1]....
        /*0090*/ 	.word	0x00000d20


	//   ....[2]....
        /*0094*/ 	.word	0x000015b0


	//   ....[3]....
        /*0098*/ 	.word	0x00001e40


	//   ....[4]....
        /*009c*/ 	.word	0x000026e0


	//----- nvinfo : EIATTR_CRS_STACK_SIZE
	.align		4
.L_241:
        /*00a0*/ 	.byte	0x04, 0x1e
        /*00a2*/ 	.short	(.L_243 - .L_242)
.L_242:
        /*00a4*/ 	.word	0x00000000


	//----- nvinfo : EIATTR_CBANK_PARAM_SIZE
	.align		4
.L_243:
        /*00a8*/ 	.byte	0x03, 0x19
        /*00aa*/ 	.short	0x0028


	//----- nvinfo : EIATTR_PARAM_CBANK
	.align		4
        /*00ac*/ 	.byte	0x04, 0x0a
        /*00ae*/ 	.short	(.L_245 - .L_244)
	.align		4
.L_244:
        /*00b0*/ 	.word	index@(.nv.constant0._Z41apply_lut_bilinear_gray_vectorized_kernelPKhPhiiiiS0_)
        /*00b4*/ 	.short	0x0380
        /*00b6*/ 	.short	0x0028


	//----- nvinfo : EIATTR_SW_WAR
	.align		4
.L_245:
        /*00b8*/ 	.byte	0x04, 0x36
        /*00ba*/ 	.short	(.L_247 - .L_246)
.L_246:
        /*00bc*/ 	.word	0x00000008
.L_247:


//--------------------- .nv.info._Z23clip_cdf_lut_256_kernelPjiiiiiifPh --------------------------
	.section	.nv.info._Z23clip_cdf_lut_256_kernelPjiiiiiifPh,"",@"SHT_CUDA_INFO"
	.sectionflags	@""
	.align	4


	//----- nvinfo : EIATTR_CUDA_API_VERSION
	.align		4
        /*0000*/ 	.byte	0x04, 0x37
        /*0002*/ 	.short	(.L_249 - .L_248)
.L_248:
        /*0004*/ 	.word	0x00000082


	//----- nvinfo : EIATTR_KPARAM_INFO
	.align		4
.L_249:
        /*0008*/ 	.byte	0x04, 0x17
        /*000a*/ 	.short	(.L_251 - .L_250)
.L_250:
        /*000c*/ 	.word	0x00000000
        /*0010*/ 	.short	0x0008
        /*0012*/ 	.short	0x0028
        /*0014*/ 	.byte	0x00, 0xf5, 0x21, 0x00


	//----- nvinfo : EIATTR_KPARAM_INFO
	.align		4
.L_251:
        /*0018*/ 	.byte	0x04, 0x17
        /*001a*/ 	.short	(.L_253 - .L_252)
.L_252:
        /*001c*/ 	.word	0x00000000
        /*0020*/ 	.short	0x0007
        /*0022*/ 	.short	0x0020
        /*0024*/ 	.byte	0x00, 0xf0, 0x11, 0x00


	//----- nvinfo : EIATTR_KPARAM_INFO
	.align		4
.L_253:
        /*0028*/ 	.byte	0x04, 0x17
        /*002a*/ 	.short	(.L_255 - .L_254)
.L_254:
        /*002c*/ 	.word	0x00000000
        /*0030*/ 	.short	0x0006
        /*0032*/ 	.short	0x001c
        /*0034*/ 	.byte	0x00, 0xf0, 0x11, 0x00


	//----- nvinfo : EIATTR_KPARAM_INFO
	.align		4
.L_255:
        /*0038*/ 	.byte	0x04, 0x17
        /*003a*/ 	.short	(.L_257 - .L_256)
.L_256:
        /*003c*/ 	.word	0x00000000
        /*0040*/ 	.short	0x0005
        /*0042*/ 	.short	0x0018
        /*0044*/ 	.byte	0x00, 0xf0, 0x11, 0x00


	//----- nvinfo : EIATTR_KPARAM_INFO
	.align		4
.L_257:
        /*0048*/ 	.byte	0x04, 0x17
        /*004a*/ 	.short	(.L_259 - .L_258)
.L_258:
        /*004c*/ 	.word	0x00000000
        /*0050*/ 	.short	0x0004
        /*0052*/ 	.short	0x0014
        /*0054*/ 	.byte	0x00, 0xf0, 0x11, 0x00


	//----- nvinfo : EIATTR_KPARAM_INFO
	.align		4
.L_259:
        /*0058*/ 	.byte	0x04, 0x17
        /*005a*/ 	.short	(.L_261 - .L_260)
.L_260:
        /*005c*/ 	.word	0x00000000
        /*0060*/ 	.short	0x0003
        /*0062*/ 	.short	0x0010
        /*0064*/ 	.byte	0x00, 0xf0, 0x11, 0x00


	//----- nvinfo : EIATTR_KPARAM_INFO
	.align		4
.L_261:
        /*0068*/ 	.byte	0x04, 0x17
        /*006a*/ 	.short	(.L_263 - .L_262)
.L_262:
        /*006c*/ 	.word	0x00000000
        /*0070*/ 	.short	0x0002
        /*0072*/ 	.short	0x000c
        /*0074*/ 	.byte	0x00, 0xf0, 0x11, 0x00


	//----- nvinfo : EIATTR_KPARAM_INFO
	.align		4
.L_263:
        /*0078*/ 	.byte	0x04, 0x17
        /*007a*/ 	.short	(.L_265 - .L_264)
.L_264:
        /*007c*/ 	.word	0x00000000
        /*0080*/ 	.short	0x0001
        /*0082*/ 	.short	0x0008
        /*0084*/ 	.byte	0x00, 0xf0, 0x11, 0x00


	//----- nvinfo : EIATTR_KPARAM_INFO
	.align		4
.L_265:
        /*0088*/ 	.byte	0x04, 0x17
        /*008a*/ 	.short	(.L_267 - .L_266)
.L_266:
        /*008c*/ 	.word	0x00000000
        /*0090*/ 	.short	0x0000
        /*0092*/ 	.short	0x0000
        /*0094*/ 	.byte	0x00, 0xf5, 0x21, 0x00


	//----- nvinfo : EIATTR_SPARSE_MMA_MASK
	.align		4
.L_267:
        /*0098*/ 	.byte	0x03, 0x50
        /*009a*/ 	.short	0x0000


	//----- nvinfo : EIATTR_MAXREG_COUNT
	.align		4
        /*009c*/ 	.byte	0x03, 0x1b
        /*009e*/ 	.short	0x00ff


	//----- nvinfo : EIATTR_NUM_BARRIERS
	.align		4
        /*00a0*/ 	.byte	0x02, 0x4c
        /*00a2*/ 	.byte	0x01
	.zero		1


	//----- nvinfo : EIATTR_MERCURY_ISA_VERSION
	.align		4
        /*00a4*/ 	.byte	0x03, 0x5f
        /*00a6*/ 	.short	0x0101


	//----- nvinfo : EIATTR_INT_WARP_WIDE_INSTR_OFFSETS
	.align		4
        /*00a8*/ 	.byte	0x04, 0x31
        /*00aa*/ 	.short	(.L_269 - .L_268)


	//   ....[0]....
.L_268:
        /*00ac*/ 	.word	0x00000ac0


	//   ....[1]....
        /*00b0*/ 	.word	0x00000ae0


	//   ....[2]....
        /*00b4*/ 	.word	0x00000c90


	//   ....[3]....
        /*00b8*/ 	.word	0x00000cb0


	//   ....[4]....
        /*00bc*/ 	.word	0x00000dc0


	//   ....[5]....
        /*00c0*/ 	.word	0x00000de0


	//   ....[6]....
        /*00c4*/ 	.word	0x00000ef0


	//   ....[7]....
        /*00c8*/ 	.word	0x00000f10


	//   ....[8]....
        /*00cc*/ 	.word	0x00001030


	//   ....[9]....
        /*00d0*/ 	.word	0x00001050


	//----- nvinfo : EIATTR_VRC_CTA_INIT_COUNT
	.align		4
.L_269:
        /*00d4*/ 	.byte	0x02, 0x4a
	.zero		1
	.zero		1


	//----- nvinfo : EIATTR_EXIT_INSTR_OFFSETS
	.align		4
        /*00d8*/ 	.byte	0x04, 0x1c
        /*00da*/ 	.short	(.L_271 - .L_270)


	//   ....[0]....
.L_270:
        /*00dc*/ 	.word	0x00000060


	//   ....[1]....
        /*00e0*/ 	.word	0x00002190


	//   ....[2]....
        /*00e4*/ 	.word	0x00002560


	//   ....[3]....
        /*00e8*/ 	.word	0x00002920


	//----- nvinfo : EIATTR_CRS_STACK_SIZE
	.align		4
.L_271:
        /*00ec*/ 	.byte	0x04, 0x1e
        /*00ee*/ 	.short	(.L_273 - .L_272)
.L_272:
        /*00f0*/ 	.word	0x00000000


	//----- nvinfo : EIATTR_CBANK_PARAM_SIZE
	.align		4
.L_273:
        /*00f4*/ 	.byte	0x03, 0x19
        /*00f6*/ 	.short	0x0030


	//----- nvinfo : EIATTR_PARAM_CBANK
	.align		4
        /*00f8*/ 	.byte	0x04, 0x0a
        /*00fa*/ 	.short	(.L_275 - .L_274)
	.align		4
.L_274:
        /*00fc*/ 	.word	index@(.nv.constant0._Z23clip_cdf_lut_256_kernelPjiiiiiifPh)
        /*0100*/ 	.short	0x0380
        /*0102*/ 	.short	0x0030


	//----- nvinfo : EIATTR_SW_WAR
	.align		4
.L_275:
        /*0104*/ 	.byte	0x04, 0x36
        /*0106*/ 	.short	(.L_277 - .L_276)
.L_276:
        /*0108*/ 	.word	0x00000008
.L_277:


//--------------------- .nv.info._Z24hist_per_tile_256_kernelPKhiiiiPj --------------------------
	.section	.nv.info._Z24hist_per_tile_256_kernelPKhiiiiPj,"",@"SHT_CUDA_INFO"
	.sectionflags	@""
	.align	4


	//----- nvinfo : EIATTR_CUDA_API_VERSION
	.align		4
        /*0000*/ 	.byte	0x04, 0x37
        /*0002*/ 	.short	(.L_279 - .L_278)
.L_278:
        /*0004*/ 	.word	0x00000082


	//----- nvinfo : EIATTR_KPARAM_INFO
	.align		4
.L_279:
        /*0008*/ 	.byte	0x04, 0x17
        /*000a*/ 	.short	(.L_281 - .L_280)
.L_280:
        /*000c*/ 	.word	0x00000000
        /*0010*/ 	.short	0x0005
        /*0012*/ 	.short	0x0018
        /*0014*/ 	.byte	0x00, 0xf5, 0x21, 0x00


	//----- nvinfo : EIATTR_KPARAM_INFO
	.align		4
.L_281:
        /*0018*/ 	.byte	0x04, 0x17
        /*001a*/ 	.short	(.L_283 - .L_282)
.L_282:
        /*001c*/ 	.word	0x00000000
        /*0020*/ 	.short	0x0004
        /*0022*/ 	.short	0x0014
        /*0024*/ 	.byte	0x00, 0xf0, 0x11, 0x00


	//----- nvinfo : EIATTR_KPARAM_INFO
	.align		4
.L_283:
        /*0028*/ 	.byte	0x04, 0x17
        /*002a*/ 	.short	(.L_285 - .L_284)
.L_284:
        /*002c*/ 	.word	0x00000000
        /*0030*/ 	.short	0x0003
        /*0032*/ 	.short	0x0010
        /*0034*/ 	.byte	0x00, 0xf0, 0x11, 0x00


	//----- nvinfo : EIATTR_KPARAM_INFO
	.align		4
.L_285:
        /*0038*/ 	.byte	0x04, 0x17
        /*003a*/ 	.short	(.L_287 - .L_286)
.L_286:
        /*003c*/ 	.word	0x00000000
        /*0040*/ 	.short	0x0002
        /*0042*/ 	.short	0x000c
        /*0044*/ 	.byte	0x00, 0xf0, 0x11, 0x00


	//----- nvinfo : EIATTR_KPARAM_INFO
	.align		4
.L_287:
        /*0048*/ 	.byte	0x04, 0x17
        /*004a*/ 	.short	(.L_289 - .L_288)
.L_288:
        /*004c*/ 	.word	0x00000000
        /*0050*/ 	.short	0x0001
        /*0052*/ 	.short	0x0008
        /*0054*/ 	.byte	0x00, 0xf0, 0x11, 0x00


	//----- nvinfo : EIATTR_KPARAM_INFO
	.align		4
.L_289:
        /*0058*/ 	.byte	0x04, 0x17
        /*005a*/ 	.short	(.L_291 - .L_290)
.L_290:
        /*005c*/ 	.word	0x00000000
        /*0060*/ 	.short	0x0000
        /*0062*/ 	.short	0x0000
        /*0064*/ 	.byte	0x00, 0xf5, 0x21, 0x00


	//----- nvinfo : EIATTR_SPARSE_MMA_MASK
	.align		4
.L_291:
        /*0068*/ 	.byte	0x03, 0x50
        /*006a*/ 	.short	0x0000


	//----- nvinfo : EIATTR_MAXREG_COUNT
	.align		4
        /*006c*/ 	.byte	0x03, 0x1b
        /*006e*/ 	.short	0x00ff


	//----- nvinfo : EIATTR_NUM_BARRIERS
	.align		4
        /*0070*/ 	.byte	0x02, 0x4c
        /*0072*/ 	.byte	0x01
	.zero		1


	//----- nvinfo : EIATTR_MERCURY_ISA_VERSION
	.align		4
        /*0074*/ 	.byte	0x03, 0x5f
        /*0076*/ 	.short	0x0101


	//----- nvinfo : EIATTR_VRC_CTA_INIT_COUNT
	.align		4
        /*0078*/ 	.byte	0x02, 0x4a
	.zero		1
	.zero		1


	//----- nvinfo : EIATTR_EXIT_INSTR_OFFSETS
	.align		4
        /*007c*/ 	.byte	0x04, 0x1c
        /*007e*/ 	.short	(.L_293 - .L_292)


	//   ....[0]....
.L_292:
        /*0080*/ 	.word	0x00000060


	//   ....[1]....
        /*0084*/ 	.word	0x00000bc0


	//   ....[2]....
        /*0088*/ 	.word	0x00000ee0


	//   ....[3]....
        /*008c*/ 	.word	0x000010f0


	//----- nvinfo : EIATTR_CRS_STACK_SIZE
	.align		4
.L_293:
        /*0090*/ 	.byte	0x04, 0x1e
        /*0092*/ 	.short	(.L_295 - .L_294)
.L_294:
        /*0094*/ 	.word	0x00000000


	//----- nvinfo : EIATTR_CBANK_PARAM_SIZE
	.align		4
.L_295:
        /*0098*/ 	.byte	0x03, 0x19
        /*009a*/ 	.short	0x0020


	//----- nvinfo : EIATTR_PARAM_CBANK
	.align		4
        /*009c*/ 	.byte	0x04, 0x0a
        /*009e*/ 	.short	(.L_297 - .L_296)
	.align		4
.L_296:
        /*00a0*/ 	.word	index@(.nv.constant0._Z24hist_per_tile_256_kernelPKhiiiiPj)
        /*00a4*/ 	.short	0x0380
        /*00a6*/ 	.short	0x0020


	//----- nvinfo : EIATTR_SW_WAR
	.align		4
.L_297:
        /*00a8*/ 	.byte	0x04, 0x36
        /*00aa*/ 	.short	(.L_299 - .L_298)
.L_298:
        /*00ac*/ 	.word	0x00000008
.L_299:


//--------------------- .nv.info._Z39hist_per_tile_256_warp_optimized_kernelPKhiiiiPj --------------------------
	.section	.nv.info._Z39hist_per_tile_256_warp_optimized_kernelPKhiiiiPj,"",@"SHT_CUDA_INFO"
	.sectionflags	@""
	.align	4


	//----- nvinfo : EIATTR_CUDA_API_VERSION
	.align		4
        /*0000*/ 	.byte	0x04, 0x37
        /*0002*/ 	.short	(.L_301 - .L_300)
.L_300:
        /*0004*/ 	.word	0x00000082


	//----- nvinfo : EIATTR_KPARAM_INFO
	.align		4
.L_301:
        /*0008*/ 	.byte	0x04, 0x17
        /*000a*/ 	.short	(.L_303 - .L_302)
.L_302:
        /*000c*/ 	.word	0x00000000
        /*0010*/ 	.short	0x0005
        /*0012*/ 	.short	0x0018
        /*0014*/ 	.byte	0x00, 0xf5, 0x21, 0x00


	//----- nvinfo : EIATTR_KPARAM_INFO
	.align		4
.L_303:
        /*0018*/ 	.byte	0x04, 0x17
        /*001a*/ 	.short	(.L_305 - .L_304)
.L_304:
        /*001c*/ 	.word	0x00000000
        /*0020*/ 	.short	0x0004
        /*0022*/ 	.short	0x0014
        /*0024*/ 	.byte	0x00, 0xf0, 0x11, 0x00


	//----- nvinfo : EIATTR_KPARAM_INFO
	.align		4
.L_305:
        /*0028*/ 	.byte	0x04, 0x17
        /*002a*/ 	.short	(.L_307 - .L_306)
.L_306:
        /*002c*/ 	.word	0x00000000
        /*0030*/ 	.short	0x0003
        /*0032*/ 	.short	0x0010
        /*0034*/ 	.byte	0x00, 0xf0, 0x11, 0x00


	//----- nvinfo : EIATTR_KPARAM_INFO
	.align		4
.L_307:
        /*0038*/ 	.byte	0x04, 0x17
        /*003a*/ 	.short	(.L_309 - .L_308)
.L_308:
        /*003c*/ 	.word	0x00000000
        /*0040*/ 	.short	0x0002
        /*0042*/ 	.short	0x000c
        /*0044*/ 	.byte	0x00, 0xf0, 0x11, 0x00


	//----- nvinfo : EIATTR_KPARAM_INFO
	.align		4
.L_309:
        /*0048*/ 	.byte	0x04, 0x17
        /*004a*/ 	.short	(.L_311 - .L_310)
.L_310:
        /*004c*/ 	.word	0x00000000
        /*0050*/ 	.short	0x0001
        /*0052*/ 	.short	0x0008
        /*0054*/ 	.byte	0x00, 0xf0, 0x11, 0x00


	//----- nvinfo : EIATTR_KPARAM_INFO
	.align		4
.L_311:
        /*0058*/ 	.byte	0x04, 0x17
        /*005a*/ 	.short	(.L_313 - .L_312)
.L_312:
        /*005c*/ 	.word	0x00000000
        /*0060*/ 	.short	0x0000
        /*0062*/ 	.short	0x0000
        /*0064*/ 	.byte	0x00, 0xf5, 0x21, 0x00


	//----- nvinfo : EIATTR_SPARSE_MMA_MASK
	.align		4
.L_313:
        /*0068*/ 	.byte	0x03, 0x50
        /*006a*/ 	.short	0x0000


	//----- nvinfo : EIATTR_MAXREG_COUNT
	.align		4
        /*006c*/ 	.byte	0x03, 0x1b
        /*006e*/ 	.short	0x00ff


	//----- nvinfo : EIATTR_NUM_BARRIERS
	.align		4
        /*0070*/ 	.byte	0x02, 0x4c
        /*0072*/ 	.byte	0x01
	.zero		1


	//----- nvinfo : EIATTR_MERCURY_ISA_VERSION
	.align		4
        /*0074*/ 	.byte	0x03, 0x5f
        /*0076*/ 	.short	0x0101


	//----- nvinfo : EIATTR_VRC_CTA_INIT_COUNT
	.align		4
        /*0078*/ 	.byte	0x02, 0x4a
	.zero		1
	.zero		1


	//----- nvinfo : EIATTR_EXIT_INSTR_OFFSETS
	.align		4
        /*007c*/ 	.byte	0x04, 0x1c
        /*007e*/ 	.short	(.L_315 - .L_314)


	//   ....[0]....
.L_314:
        /*0080*/ 	.word	0x00000060


	//   ....[1]....
        /*0084*/ 	.word	0x00000dc0


	//   ....[2]....
        /*0088*/ 	.word	0x000010b0


	//   ....[3]....
        /*008c*/ 	.word	0x000012a0


	//----- nvinfo : EIATTR_CRS_STACK_SIZE
	.align		4
.L_315:
        /*0090*/ 	.byte	0x04, 0x1e
        /*0092*/ 	.short	(.L_317 - .L_316)
.L_316:
        /*0094*/ 	.word	0x00000000


	//----- nvinfo : EIATTR_CBANK_PARAM_SIZE
	.align		4
.L_317:
        /*0098*/ 	.byte	0x03, 0x19
        /*009a*/ 	.short	0x0020


	//----- nvinfo : EIATTR_PARAM_CBANK
	.align		4
        /*009c*/ 	.byte	0x04, 0x0a
        /*009e*/ 	.short	(.L_319 - .L_318)
	.align		4
.L_318:
        /*00a0*/ 	.word	index@(.nv.constant0._Z39hist_per_tile_256_warp_optimized_kernelPKhiiiiPj)
        /*00a4*/ 	.short	0x0380
        /*00a6*/ 	.short	0x0020


	//----- nvinfo : EIATTR_SW_WAR
	.align		4
.L_319:
        /*00a8*/ 	.byte	0x04, 0x36
        /*00aa*/ 	.short	(.L_321 - .L_320)
.L_320:
        /*00ac*/ 	.word	0x00000008
.L_321:


//--------------------- .nv.info._Z26fused_rgb_to_y_hist_kernelPKhPhiiiiPj --------------------------
	.section	.nv.info._Z26fused_rgb_to_y_hist_kernelPKhPhiiiiPj,"",@"SHT_CUDA_INFO"
	.sectionflags	@""
	.align	4


	//----- nvinfo : EIATTR_CUDA_API_VERSION
	.align		4
        /*0000*/ 	.byte	0x04, 0x37
        /*0002*/ 	.short	(.L_323 - .L_322)
.L_322:
        /*0004*/ 	.word	0x00000082


	//----- nvinfo : EIATTR_KPARAM_INFO
	.align		4
.L_323:
        /*0008*/ 	.byte	0x04, 0x17
        /*000a*/ 	.short	(.L_325 - .L_324)
.L_324:
        /*000c*/ 	.word	0x00000000
        /*0010*/ 	.short	0x0006
        /*0012*/ 	.short	0x0020
        /*0014*/ 	.byte	0x00, 0xf5, 0x21, 0x00


	//----- nvinfo : EIATTR_KPARAM_INFO
	.align		4
.L_325:
        /*0018*/ 	.byte	0x04, 0x17
        /*001a*/ 	.short	(.L_327 - .L_326)
.L_326:
        /*001c*/ 	.word	0x00000000
        /*0020*/ 	.short	0x0005
        /*0022*/ 	.short	0x001c
        /*0024*/ 	.byte	0x00, 0xf0, 0x11, 0x00


	//----- nvinfo : EIATTR_KPARAM_INFO
	.align		4
.L_327:
        /*0028*/ 	.byte	0x04, 0x17
        /*002a*/ 	.short	(.L_329 - .L_328)
.L_328:
        /*002c*/ 	.word	0x00000000
        /*0030*/ 	.short	0x0004
        /*0032*/ 	.short	0x0018
        /*0034*/ 	.byte	0x00, 0xf0, 0x11, 0x00


	//----- nvinfo : EIATTR_KPARAM_INFO
	.align		4
.L_329:
        /*0038*/ 	.byte	0x04, 0x17
        /*003a*/ 	.short	(.L_331 - .L_330)
.L_330:
        /*003c*/ 	.word	0x00000000
        /*0040*/ 	.short	0x0003
        /*0042*/ 	.short	0x0014
        /*0044*/ 	.byte	0x00, 0xf0, 0x11, 0x00


	//----- nvinfo : EIATTR_KPARAM_INFO
	.align		4
.L_331:
        /*0048*/ 	.byte	0x04, 0x17
        /*004a*/ 	.short	(.L_333 - .L_332)
.L_332:
        /*004c*/ 	.word	0x00000000
        /*0050*/ 	.short	0x0002
        /*0052*/ 	.short	0x0010
        /*0054*/ 	.byte	0x00, 0xf0, 0x11, 0x00


	//----- nvinfo : EIATTR_KPARAM_INFO
	.align		4
.L_333:
        /*0058*/ 	.byte	0x04, 0x17
        /*005a*/ 	.short	(.L_335 - .L_334)
.L_334:
        /*005c*/ 	.word	0x00000000
        /*0060*/ 	.short	0x0001
        /*0062*/ 	.short	0x0008
        /*0064*/ 	.byte	0x00, 0xf5, 0x21, 0x00


	//----- nvinfo : EIATTR_KPARAM_INFO
	.align		4
.L_335:
        /*0068*/ 	.byte	0x04, 0x17
        /*006a*/ 	.short	(.L_337 - .L_336)
.L_336:
        /*006c*/ 	.word	0x00000000
        /*0070*/ 	.short	0x0000
        /*0072*/ 	.short	0x0000
        /*0074*/ 	.byte	0x00, 0xf5, 0x21, 0x00


	//----- nvinfo : EIATTR_SPARSE_MMA_MASK
	.align		4
.L_337:
        /*0078*/ 	.byte	0x03, 0x50
        /*007a*/ 	.short	0x0000


	//----- nvinfo : EIATTR_MAXREG_COUNT
	.align		4
        /*007c*/ 	.byte	0x03, 0x1b
        /*007e*/ 	.short	0x00ff


	//----- nvinfo : EIATTR_NUM_BARRIERS
	.align		4
        /*0080*/ 	.byte	0x02, 0x4c
        /*0082*/ 	.byte	0x01
	.zero		1


	//----- nvinfo : EIATTR_MERCURY_ISA_VERSION
	.align		4
        /*0084*/ 	.byte	0x03, 0x5f
        /*0086*/ 	.short	0x0101


	//----- nvinfo : EIATTR_VRC_CTA_INIT_COUNT
	.align		4
        /*0088*/ 	.byte	0x02, 0x4a
	.zero		1
	.zero		1


	//----- nvinfo : EIATTR_EXIT_INSTR_OFFSETS
	.align		4
        /*008c*/ 	.byte	0x04, 0x1c
        /*008e*/ 	.short	(.L_339 - .L_338)


	//   ....[0]....
.L_338:
        /*0090*/ 	.word	0x00000060


	//   ....[1]....
        /*0094*/ 	.word	0x00002600


	//   ....[2]....
        /*0098*/ 	.word	0x00002920


	//   ....[3]....
        /*009c*/ 	.word	0x00002b30


	//----- nvinfo : EIATTR_CRS_STACK_SIZE
	.align		4
.L_339:
        /*00a0*/ 	.byte	0x04, 0x1e
        /*00a2*/ 	.short	(.L_341 - .L_340)
.L_340:
        /*00a4*/ 	.word	0x00000000


	//----- nvinfo : EIATTR_CBANK_PARAM_SIZE
	.align		4
.L_341:
        /*00a8*/ 	.byte	0x03, 0x19
        /*00aa*/ 	.short	0x0028


	//----- nvinfo : EIATTR_PARAM_CBANK
	.align		4
        /*00ac*/ 	.byte	0x04, 0x0a
        /*00ae*/ 	.short	(.L_343 - .L_342)
	.align		4
.L_342:
        /*00b0*/ 	.word	index@(.nv.constant0._Z26fused_rgb_to_y_hist_kernelPKhPhiiiiPj)
        /*00b4*/ 	.short	0x0380
        /*00b6*/ 	.short	0x0028


	//----- nvinfo : EIATTR_SW_WAR
	.align		4
.L_343:
        /*00b8*/ 	.byte	0x04, 0x36
        /*00ba*/ 	.short	(.L_345 - .L_344)
.L_344:
        /*00bc*/ 	.word	0x00000008
.L_345:


//--------------------- .nv.info._Z34rgb_to_y_u8_nhwc_vectorized_kernelPKhPhii --------------------------
	.section	.nv.info._Z34rgb_to_y_u8_nhwc_vectorized_kernelPKhPhii,"",@"SHT_CUDA_INFO"
	.sectionflags	@""
	.align	4


	//----- nvinfo : EIATTR_CUDA_API_VERSION
	.align		4
        /*0000*/ 	.byte	0x04, 0x37
        /*0002*/ 	.short	(.L_347 - .L_346)
.L_346:
        /*0004*/ 	.word	0x00000082


	//----- nvinfo : EIATTR_KPARAM_INFO
	.align		4
.L_347:
        /*0008*/ 	.byte	0x04, 0x17
        /*000a*/ 	.short	(.L_349 - .L_348)
.L_348:
        /*000c*/ 	.word	0x00000000
        /*0010*/ 	.short	0x0003
        /*0012*/ 	.short	0x0014
        /*0014*/ 	.byte	0x00, 0xf0, 0x11, 0x00


	//----- nvinfo : EIATTR_KPARAM_INFO
	.align		4
.L_349:
        /*0018*/ 	.byte	0x04, 0x17
        /*001a*/ 	.short	(.L_351 - .L_350)
.L_350:
        /*001c*/ 	.word	0x00000000
        /*0020*/ 	.short	0x0002
        /*0022*/ 	.short	0x0010
        /*0024*/ 	.byte	0x00, 0xf0, 0x11, 0x00


	//----- nvinfo : EIATTR_KPARAM_INFO
	.align		4
.L_351:
        /*0028*/ 	.byte	0x04, 0x17
        /*002a*/ 	.short	(.L_353 - .L_352)
.L_352:
        /*002c*/ 	.word	0x00000000
        /*0030*/ 	.short	0x0001
        /*0032*/ 	.short	0x0008
        /*0034*/ 	.byte	0x00, 0xf5, 0x21, 0x00


	//----- nvinfo : EIATTR_KPARAM_INFO
	.align		4
.L_353:
        /*0038*/ 	.byte	0x04, 0x17
        /*003a*/ 	.short	(.L_355 - .L_354)
.L_354:
        /*003c*/ 	.word	0x00000000
        /*0040*/ 	.short	0x0000
        /*0042*/ 	.short	0x0000
        /*0044*/ 	.byte	0x00, 0xf5, 0x21, 0x00


	//----- nvinfo : EIATTR_SPARSE_MMA_MASK
	.align		4
.L_355:
        /*0048*/ 	.byte	0x03, 0x50
        /*004a*/ 	.short	0x0000


	//----- nvinfo : EIATTR_MAXREG_COUNT
	.align		4
        /*004c*/ 	.byte	0x03, 0x1b
        /*004e*/ 	.short	0x00ff


	//----- nvinfo : EIATTR_MERCURY_ISA_VERSION
	.align		4
        /*0050*/ 	.byte	0x03, 0x5f
        /*0052*/ 	.short	0x0101


	//----- nvinfo : EIATTR_VRC_CTA_INIT_COUNT
	.align		4
        /*0054*/ 	.byte	0x02, 0x4a
	.zero		1
	.zero		1


	//----- nvinfo : EIATTR_EXIT_INSTR_OFFSETS
	.align		4
        /*0058*/ 	.byte	0x04, 0x1c
        /*005a*/ 	.short	(.L_357 - .L_356)


	//   ....[0]....
.L_356:
        /*005c*/ 	.word	0x00000090


	//   ....[1]....
        /*0060*/ 	.word	0x00000270


	//----- nvinfo : EIATTR_CRS_STACK_SIZE
	.align		4
.L_357:
        /*0064*/ 	.byte	0x04, 0x1e
        /*0066*/ 	.short	(.L_359 - .L_358)
.L_358:
        /*0068*/ 	.word	0x00000000


	//----- nvinfo : EIATTR_CBANK_PARAM_SIZE
	.align		4
.L_359:
        /*006c*/ 	.byte	0x03, 0x19
        /*006e*/ 	.short	0x0018


	//----- nvinfo : EIATTR_PARAM_CBANK
	.align		4
        /*0070*/ 	.byte	0x04, 0x0a
        /*0072*/ 	.short	(.L_361 - .L_360)
	.align		4
.L_360:
        /*0074*/ 	.word	index@(.nv.constant0._Z34rgb_to_y_u8_nhwc_vectorized_kernelPKhPhii)
        /*0078*/ 	.short	0x0380
        /*007a*/ 	.short	0x0018


	//----- nvinfo : EIATTR_SW_WAR
	.align		4
.L_361:
        /*007c*/ 	.byte	0x04, 0x36
        /*007e*/ 	.short	(.L_363 - .L_362)
.L_362:
        /*0080*/ 	.word	0x00000008
.L_363:


//--------------------- .nv.info._Z23rgb_to_y_u8_nhwc_kernelPKhPhii --------------------------
	.section	.nv.info._Z23rgb_to_y_u8_nhwc_kernelPKhPhii,"",@"SHT_CUDA_INFO"
	.sectionflags	@""
	.align	4


	//----- nvinfo : EIATTR_CUDA_API_VERSION
	.align		4
        /*0000*/ 	.byte	0x04, 0x37
        /*0002*/ 	.short	(.L_365 - .L_364)
.L_364:
        /*0004*/ 	.word	0x00000082


	//----- nvinfo : EIATTR_KPARAM_INFO
	.align		4
.L_365:
        /*0008*/ 	.byte	0x04, 0x17
        /*000a*/ 	.short	(.L_367 - .L_366)
.L_366:
        /*000c*/ 	.word	0x00000000
        /*0010*/ 	.short	0x0003
        /*0012*/ 	.short	0x0014
        /*0014*/ 	.byte	0x00, 0xf0, 0x11, 0x00


	//----- nvinfo : EIATTR_KPARAM_INFO
	.align		4
.L_367:
        /*0018*/ 	.byte	0x04, 0x17
        /*001a*/ 	.short	(.L_369 - .L_368)
.L_368:
        /*001c*/ 	.word	0x00000000
        /*0020*/ 	.short	0x0002
        /*0022*/ 	.short	0x0010
        /*0024*/ 	.byte	0x00, 0xf0, 0x11, 0x00


	//----- nvinfo : EIATTR_KPARAM_INFO
	.align		4
.L_369:
        /*0028*/ 	.byte	0x04, 0x17
        /*002a*/ 	.short	(.L_371 - .L_370)
.L_370:
        /*002c*/ 	.word	0x00000000
        /*0030*/ 	.short	0x0001
        /*0032*/ 	.short	0x0008
        /*0034*/ 	.byte	0x00, 0xf5, 0x21, 0x00


	//----- nvinfo : EIATTR_KPARAM_INFO
	.align		4
.L_371:
        /*0038*/ 	.byte	0x04, 0x17
        /*003a*/ 	.short	(.L_373 - .L_372)
.L_372:
        /*003c*/ 	.word	0x00000000
        /*0040*/ 	.short	0x0000
        /*0042*/ 	.short	0x0000
        /*0044*/ 	.byte	0x00, 0xf5, 0x21, 0x00


	//----- nvinfo : EIATTR_SPARSE_MMA_MASK
	.align		4
.L_373:
        /*0048*/ 	.byte	0x03, 0x50
        /*004a*/ 	.short	0x0000


	//----- nvinfo : EIATTR_MAXREG_COUNT
	.align		4
        /*004c*/ 	.byte	0x03, 0x1b
        /*004e*/ 	.short	0x00ff


	//----- nvinfo : EIATTR_MERCURY_ISA_VERSION
	.align		4
        /*0050*/ 	.byte	0x03, 0x5f
        /*0052*/ 	.short	0x0101


	//----- nvinfo : EIATTR_VRC_CTA_INIT_COUNT
	.align		4
        /*0054*/ 	.byte	0x02, 0x4a
	.zero		1
	.zero		1


	//----- nvinfo : EIATTR_EXIT_INSTR_OFFSETS
	.align		4
        /*0058*/ 	.byte	0x04, 0x1c
        /*005a*/ 	.short	(.L_375 - .L_374)


	//   ....[0]....
.L_374:
        /*005c*/ 	.word	0x00000080


	//   ....[1]....
        /*0060*/ 	.word	0x000001d0


	//----- nvinfo : EIATTR_CBANK_PARAM_SIZE
	.align		4
.L_375:
        /*0064*/ 	.byte	0x03, 0x19
        /*0066*/ 	.short	0x0018


	//----- nvinfo : EIATTR_PARAM_CBANK
	.align		4
        /*0068*/ 	.byte	0x04, 0x0a
        /*006a*/ 	.short	(.L_377 - .L_376)
	.align		4
.L_376:
        /*006c*/ 	.word	index@(.nv.constant0._Z23rgb_to_y_u8_nhwc_kernelPKhPhii)
        /*0070*/ 	.short	0x0380
        /*0072*/ 	.short	0x0018


	//----- nvinfo : EIATTR_SW_WAR
	.align		4
.L_377:
        /*0074*/ 	.byte	0x04, 0x36
        /*0076*/ 	.short	(.L_379 - .L_378)
.L_378:
        /*0078*/ 	.word	0x00000008
.L_379:


//--------------------- .nv.callgraph             --------------------------
	.section	.nv.callgraph,"",@"SHT_CUDA_CALLGRAPH"
	.align	4
	.sectionentsize	8
	.align		4
        /*0000*/ 	.word	0x00000000
	.align		4
        /*0004*/ 	.word	0xffffffff
	.align		4
        /*0008*/ 	.word	0x00000000
	.align		4
        /*000c*/ 	.word	0xfffffffe
	.align		4
        /*0010*/ 	.word	0x00000000
	.align		4
        /*0014*/ 	.word	0xfffffffd
	.align		4
        /*0018*/ 	.word	0x00000000
	.align		4
        /*001c*/ 	.word	0xfffffffc


//--------------------- .text._Z35mega_fused_hist_clip_cdf_lut_kernelPKhiiiiiifPh --------------------------
	.section	.text._Z35mega_fused_hist_clip_cdf_lut_kernelPKhiiiiiifPh,"ax",@progbits
	.align	128
        .global         _Z35mega_fused_hist_clip_cdf_lut_kernelPKhiiiiiifPh
        .type           _Z35mega_fused_hist_clip_cdf_lut_kernelPKhiiiiiifPh,@function
        .size           _Z35mega_fused_hist_clip_cdf_lut_kernelPKhiiiiiifPh,(.L_x_530 - _Z35mega_fused_hist_clip_cdf_lut_kernelPKhiiiiiifPh)
        .other          _Z35mega_fused_hist_clip_cdf_lut_kernelPKhiiiiiifPh,@"STO_CUDA_ENTRY STV_DEFAULT"
_Z35mega_fused_hist_clip_cdf_lut_kernelPKhiiiiiifPh:
.text._Z35mega_fused_hist_clip_cdf_lut_kernelPKhiiiiiifPh:
[----:B------:R-:W-:Y:S01]  /*0000*/  LDC R1, c[0x0][0x37c] ;  /* 0x0000df00ff017b82 */ /* 0x000fe20000000800 */
[----:B------:R-:W0:Y:S07]  /*0010*/  S2R R2, SR_CTAID.Y ;  /* 0x0000000000027919 */ /* 0x000e2e0000002600 */
[----:B------:R-:W0:Y:S08]  /*0020*/  LDC.64 R4, c[0x0][0x390] ;  /* 0x0000e400ff047b82 */ /* 0x000e300000000a00 */
[----:B------:R-:W1:Y:S01]  /*0030*/  S2UR UR8, SR_CTAID.X ;  /* 0x00000000000879c3 */ /* 0x000e620000002500 */
[----:B0-----:R-:W-:-:S04]  /*0040*/  ISETP.GE.AND P0, PT, R2, R5, PT ;  /* 0x000000050200720c */ /* 0x001fc80003f06270 */
[----:B-1----:R-:W-:-:S13]  /*0050*/  ISETP.LE.OR P0, PT, R4, UR8, P0 ;  /* 0x0000000804007c0c */ /* 0x002fda0008703670 */
[----:B------:R-:W-:Y:S05]  /*0060*/  @P0 EXIT ;  /* 0x000000000000094d */ /* 0x000fea0003800000 */
[----:B------:R-:W0:Y:S01]  /*0070*/  S2R R24, SR_TID.X ;  /* 0x0000000000187919 */ /* 0x000e220000002100 */
[----:B------:R-:W1:Y:S01]  /*0080*/  LDC R3, c[0x0][0x360] ;  /* 0x0000d800ff037b82 */ /* 0x000e620000000800 */
[----:B------:R-:W-:Y:S01]  /*0090*/  MOV R0, 0x400 ;  /* 0x0000040000007802 */ /* 0x000fe20000000f00 */
[----:B------:R-:W-:Y:S01]  /*00a0*/  BSSY.RECONVERGENT B0, `(.L_x_0) ;  /* 0x0000011000007945 */ /* 0x000fe20003800200 */
[----:B------:R-:W2:Y:S01]  /*00b0*/  S2R R5, SR_CgaCtaId ;  /* 0x0000000000057919 */ /* 0x000ea20000008800 */
[----:B------:R-:W3:Y:S02]  /*00c0*/  LDCU.64 UR6, c[0x0][0x358] ;  /* 0x00006b00ff0677ac */ /* 0x000ee40008000a00 */
[----:B------:R-:W-:Y:S01]  /*00d0*/  VIADD R0, R0, 0x10 ;  /* 0x0000001000007836 */ /* 0x000fe20000000000 */
[----:B-1----:R-:W-:Y:S01]  /*00e0*/  SHF.R.U32.HI R9, RZ, 0x5, R3 ;  /* 0x00000005ff097819 */ /* 0x002fe20000011603 */
[C---:B0-----:R-:W-:Y:S01]  /*00f0*/  IMAD.SHL.U32 R10, R24.reuse, 0x8, RZ ;  /* 0x00000008180a7824 */ /* 0x041fe200078e00ff */
[----:B------:R-:W-:-:S02]  /*0100*/  LOP3.LUT R8, R24, 0x1f, RZ, 0xc0, !PT ;  /* 0x0000001f18087812 */ /* 0x000fc400078ec0ff */
[----:B--2---:R-:W-:Y:S02]  /*0110*/  LEA R22, R5, R0, 0x18 ;  /* 0x0000000005167211 */ /* 0x004fe400078ec0ff */
[----:B------:R-:W-:Y:S01]  /*0120*/  SHF.L.U32 R0, R9, 0xa, RZ ;  /* 0x0000000a09007819 */ /* 0x000fe200000006ff */
[----:B------:R-:W-:Y:S01]  /*0130*/  IMAD.MOV.U32 R5, RZ, RZ, R8 ;  /* 0x000000ffff057224 */ /* 0x000fe200078e0008 */
[----:B---3--:R-:W-:-:S07]  /*0140*/  LOP3.LUT R10, R10, 0x1f00, RZ, 0xc0, !PT ;  /* 0x00001f000a0a7812 */ /* 0x008fce00078ec0ff */
.L_x_1:
[----:B0-----:R-:W-:Y:S01]  /*0150*/  IMAD.IADD R7, R10, 0x1, R5 ;  /* 0x000000010a077824 */ /* 0x001fe200078e0205 */
[C---:B------:R-:W-:Y:S01]  /*0160*/  ISETP.GE.U32.AND P0, PT, R5.reuse, 0xe0, PT ;  /* 0x000000e00500780c */ /* 0x040fe20003f06070 */
[----:B------:R-:W-:-:S03]  /*0170*/  VIADD R5, R5, 0x20 ;  /* 0x0000002005057836 */ /* 0x000fc60000000000 */
[----:B------:R-:W-:-:S05]  /*0180*/  LEA R7, R7, R22, 0x2 ;  /* 0x0000001607077211 */ /* 0x000fca00078e10ff */
[----:B------:R0:W-:Y:S04]  /*0190*/  STS [R7], RZ ;  /* 0x000000ff07007388 */ /* 0x0001e80000000800 */
[----:B------:R-:W-:Y:S05]  /*01a0*/  @!P0 BRA `(.L_x_1) ;  /* 0xfffffffc00e88947 */ /* 0x000fea000383ffff */
[----:B------:R-:W-:Y:S05]  /*01b0*/  BSYNC.RECONVERGENT B0 ;  /* 0x0000000000007941 */ /* 0x000fea0003800200 */
.L_x_0:
[----:B0-----:R-:W0:Y:S01]  /*01c0*/  LDC.64 R6, c[0x0][0x398] ;  /* 0x0000e600ff067b82 */ /* 0x001e220000000a00 */
[----:B------:R-:W-:Y:S01]  /*01d0*/  ISETP.GT.U32.AND P0, PT, R24, 0x1f, PT ;  /* 0x0000001f1800780c */ /* 0x000fe20003f04070 */
[----:B------:R-:W-:Y:S01]  /*01e0*/  BSSY.RECONVERGENT B0, `(.L_x_2) ;  /* 0x000000a000007945 */ /* 0x000fe20003800200 */
[----:B------:R-:W-:-:S11]  /*01f0*/  IMAD.IADD R21, R22, 0x1, R0 ;  /* 0x0000000116157824 */ /* 0x000fd600078e0200 */
[----:B------:R-:W-:Y:S05]  /*0200*/  @P0 BRA `(.L_x_3) ;  /* 0x00000000001c0947 */ /* 0x000fea0003800000 */
[----:B------:R-:W-:-:S07]  /*0210*/  MOV R4, R8 ;  /* 0x0000000800047202 */ /* 0x000fce0000000f00 */
.L_x_4:
[C---:B-1----:R-:W-:Y:S01]  /*0220*/  IMAD R5, R4.reuse, 0x4, R21 ;  /* 0x0000000404057824 */ /* 0x042fe200078e0215 */
[C---:B------:R-:W-:Y:S01]  /*0230*/  ISETP.GE.U32.AND P0, PT, R4.reuse, 0xe0, PT ;  /* 0x000000e00400780c */ /* 0x040fe20003f06070 */
[----:B------:R-:W-:-:S03]  /*0240*/  VIADD R4, R4, 0x20 ;  /* 0x0000002004047836 */ /* 0x000fc60000000000 */
[----:B------:R1:W-:Y:S04]  /*0250*/  STS [R5], RZ ;  /* 0x000000ff05007388 */ /* 0x0003e80000000800 */
[----:B------:R1:W-:Y:S05]  /*0260*/  STS [R5+0x400], RZ ;  /* 0x000400ff05007388 */ /* 0x0003ea0000000800 */
[----:B------:R-:W-:Y:S05]  /*0270*/  @!P0 BRA `(.L_x_4) ;  /* 0xfffffffc00e88947 */ /* 0x000fea000383ffff */
.L_x_3:
[----:B------:R-:W-:Y:S05]  /*0280*/  BSYNC.RECONVERGENT B0 ;  /* 0x0000000000007941 */ /* 0x000fea0003800200 */
.L_x_2:
[----:B------:R-:W2:Y:S01]  /*0290*/  LDCU.64 UR4, c[0x0][0x388] ;  /* 0x00007100ff0477ac */ /* 0x000ea20008000a00 */
[C---:B01----:R-:W-:Y:S01]  /*02a0*/  IMAD R5, R2.reuse, R7, R7 ;  /* 0x0000000702057224 */ /* 0x043fe200078e0207 */
[----:B------:R-:W-:Y:S01]  /*02b0*/  IADD3 R11, PT, PT, -R2, RZ, RZ ;  /* 0x000000ff020b7210 */ /* 0x000fe20007ffe1ff */
[----:B------:R-:W-:Y:S01]  /*02c0*/  IMAD R4, R6, UR8, R6 ;  /* 0x0000000806047c24 */ /* 0x000fe2000f8e0206 */
[----:B------:R-:W-:Y:S02]  /*02d0*/  UIADD3 UR9, UPT, UPT, -UR8, URZ, URZ ;  /* 0x000000ff08097290 */ /* 0x000fe4000fffe1ff */
[----:B--2---:R-:W-:Y:S02]  /*02e0*/  VIMNMX R12, PT, PT, R5, UR4, PT ;  /* 0x00000004050c7c48 */ /* 0x004fe4000bfe0100 */
[----:B------:R-:W-:Y:S01]  /*02f0*/  VIMNMX R15, PT, PT, R4, UR5, PT ;  /* 0x00000005040f7c48 */ /* 0x000fe2000bfe0100 */
[----:B------:R-:W0:Y:S02]  /*0300*/  LDCU.64 UR4, c[0x0][0x380] ;  /* 0x00007000ff0477ac */ /* 0x000e240008000a00 */
[----:B------:R-:W-:-:S02]  /*0310*/  IMAD R11, R7, R11, R12 ;  /* 0x0000000b070b7224 */ /* 0x000fc400078e020c */
[----:B------:R-:W-:Y:S02]  /*0320*/  IMAD R12, R6, UR9, R15 ;  /* 0x00000009060c7c24 */ /* 0x000fe4000f8e020f */
[----:B------:R-:W1:Y:S02]  /*0330*/  LDCU UR9, c[0x0][0x38c] ;  /* 0x00007180ff0977ac */ /* 0x000e640008000800 */
[----:B------:R-:W-:Y:S01]  /*0340*/  IMAD R11, R12, R11, RZ ;  /* 0x0000000b0c0b7224 */ /* 0x000fe200078e02ff */
[----:B------:R-:W-:Y:S04]  /*0350*/  BAR.SYNC.DEFER_BLOCKING 0x0 ;  /* 0x0000000000007b1d */ /* 0x000fe80000010000 */
[----:B------:R-:W-:-:S13]  /*0360*/  ISETP.GE.AND P0, PT, R24, R11, PT ;  /* 0x0000000b1800720c */ /* 0x000fda0003f06270 */
[----:B01----:R-:W-:Y:S05]  /*0370*/  @P0 BRA `(.L_x_5) ;  /* 0x0000000000ac0947 */ /* 0x003fea0003800000 */
[-C--:B------:R-:W-:Y:S01]  /*0380*/  IABS R13, R12.reuse ;  /* 0x0000000c000d7213 */ /* 0x080fe20000000000 */
[----:B------:R-:W0:Y:S01]  /*0390*/  LDC.64 R4, c[0x0][0x398] ;  /* 0x0000e600ff047b82 */ /* 0x000e220000000a00 */
[----:B------:R-:W-:Y:S02]  /*03a0*/  ISETP.NE.AND P0, PT, R12, RZ, PT ;  /* 0x000000ff0c00720c */ /* 0x000fe40003f05270 */
[----:B------:R-:W1:Y:S08]  /*03b0*/  I2F.RP R16, R13 ;  /* 0x0000000d00107306 */ /* 0x000e700000209400 */
[----:B-1----:R-:W1:Y:S02]  /*03c0*/  MUFU.RCP R16, R16 ;  /* 0x0000001000107308 */ /* 0x002e640000001000 */
[----:B-1----:R-:W-:Y:S01]  /*03d0*/  VIADD R7, R16, 0xffffffe ;  /* 0x0ffffffe10077836 */ /* 0x002fe20000000000 */
[----:B------:R-:W-:-:S05]  /*03e0*/  LOP3.LUT R16, RZ, R12, RZ, 0x33, !PT ;  /* 0x0000000cff107212 */ /* 0x000fca00078e33ff */
[----:B------:R-:W1:Y:S02]  /*03f0*/  F2I.FTZ.U32.TRUNC.NTZ R7, R7 ;  /* 0x0000000700077305 */ /* 0x000e64000021f000 */
[----:B-1----:R-:W-:-:S04]  /*0400*/  IMAD.MOV R14, RZ, RZ, -R7 ;  /* 0x000000ffff0e7224 */ /* 0x002fc800078e0a07 */
[----:B------:R-:W-:Y:S02]  /*0410*/  IMAD R17, R14, R13, RZ ;  /* 0x0000000d0e117224 */ /* 0x000fe400078e02ff */
[----:B------:R-:W-:Y:S02]  /*0420*/  IMAD R14, R6, UR8, -R15 ;  /* 0x00000008060e7c24 */ /* 0x000fe4000f8e0a0f */
[----:B------:R-:W-:-:S05]  /*0430*/  HFMA2 R6, -RZ, RZ, 0, 0 ;  /* 0x00000000ff067431 */ /* 0x000fca00000001ff */
[----:B------:R-:W-:-:S04]  /*0440*/  IMAD.HI.U32 R15, R7, R17, R6 ;  /* 0x00000011070f7227 */ /* 0x000fc800078e0006 */
[----:B0-----:R-:W-:-:S07]  /*0450*/  IMAD.MOV.U32 R17, RZ, RZ, R24 ;  /* 0x000000ffff117224 */ /* 0x001fce00078e0018 */
.L_x_6:
[----:B------:R-:W-:Y:S02]  /*0460*/  IABS R6, R12 ;  /* 0x0000000c00067213 */ /* 0x000fe40000000000 */
[----:B------:R-:W-:-:S03]  /*0470*/  IABS R18, R17 ;  /* 0x0000001100127213 */ /* 0x000fc60000000000 */
[----:B------:R-:W-:Y:S02]  /*0480*/  IMAD.MOV R7, RZ, RZ, -R6 ;  /* 0x000000ffff077224 */ /* 0x000fe400078e0a06 */
[----:B------:R-:W-:-:S04]  /*0490*/  IMAD.HI.U32 R6, R15, R18, RZ ;  /* 0x000000120f067227 */ /* 0x000fc800078e00ff */
[----:B------:R-:W-:Y:S01]  /*04a0*/  IMAD R18, R6, R7, R18 ;  /* 0x0000000706127224 */ /* 0x000fe200078e0212 */
[----:B------:R-:W-:-:S04]  /*04b0*/  IABS R7, R12 ;  /* 0x0000000c00077213 */ /* 0x000fc80000000000 */
[----:B------:R-:W-:-:S13]  /*04c0*/  ISETP.GT.U32.AND P2, PT, R13, R18, PT ;  /* 0x000000120d00720c */ /* 0x000fda0003f44070 */
[----:B------:R-:W-:Y:S01]  /*04d0*/  @!P2 IADD3 R18, PT, PT, R18, -R7, RZ ;  /* 0x800000071212a210 */ /* 0x000fe20007ffe0ff */
[----:B------:R-:W-:Y:S01]  /*04e0*/  @!P2 VIADD R6, R6, 0x1 ;  /* 0x000000010606a836 */ /* 0x000fe20000000000 */
[----:B------:R-:W-:Y:S02]  /*04f0*/  LOP3.LUT R7, R17, R12, RZ, 0x3c, !PT ;  /* 0x0000000c11077212 */ /* 0x000fe400078e3cff */
[----:B------:R-:W-:Y:S02]  /*0500*/  ISETP.GE.U32.AND P1, PT, R18, R13, PT ;  /* 0x0000000d1200720c */ /* 0x000fe40003f26070 */
[----:B------:R-:W-:-:S11]  /*0510*/  ISETP.GE.AND P3, PT, R7, RZ, PT ;  /* 0x000000ff0700720c */ /* 0x000fd60003f66270 */
[----:B------:R-:W-:-:S05]  /*0520*/  @P1 VIADD R6, R6, 0x1 ;  /* 0x0000000106061836 */ /* 0x000fca0000000000 */
[----:B------:R-:W-:-:S04]  /*0530*/  @!P3 IADD3 R6, PT, PT, -R6, RZ, RZ ;  /* 0x000000ff0606b210 */ /* 0x000fc80007ffe1ff */
[----:B------:R-:W-:Y:S01]  /*0540*/  SEL R7, R16, R6, !P0 ;  /* 0x0000000610077207 */ /* 0x000fe20004000000 */
[----:B------:R-:W-:-:S04]  /*0550*/  IMAD R6, R4, UR8, R17 ;  /* 0x0000000804067c24 */ /* 0x000fc8000f8e0211 */
[----:B------:R-:W-:Y:S02]  /*0560*/  IMAD R6, R14, R7, R6 ;  /* 0x000000070e067224 */ /* 0x000fe400078e0206 */
[----:B------:R-:W-:-:S04]  /*0570*/  IMAD R7, R2, R5, R7 ;  /* 0x0000000502077224 */ /* 0x000fc800078e0207 */
[----:B------:R-:W-:-:S05]  /*0580*/  IMAD R7, R7, UR9, R6 ;  /* 0x0000000907077c24 */ /* 0x000fca000f8e0206 */
[----:B------:R-:W-:-:S04]  /*0590*/  IADD3 R6, P1, PT, R7, UR4, RZ ;  /* 0x0000000407067c10 */ /* 0x000fc8000ff3e0ff */
[----:B------:R-:W-:-:S06]  /*05a0*/  LEA.HI.X.SX32 R7, R7, UR5, 0x1, P1 ;  /* 0x0000000507077c11 */ /* 0x000fcc00088f0eff */
[----:B------:R-:W2:Y:S01]  /*05b0*/  LDG.E.U8.CONSTANT R7, desc[UR6][R6.64] ;  /* 0x0000000606077981 */ /* 0x000ea2000c1e9100 */
[----:B------:R-:W-:Y:S01]  /*05c0*/  IADD3 R17, PT, PT, R3, R17, RZ ;  /* 0x0000001103117210 */ /* 0x000fe20007ffe0ff */
[----:B------:R-:W-:Y:S05]  /*05d0*/  YIELD ;  /* 0x0000000000007946 */ /* 0x000fea0003800000 */
[----:B------:R-:W-:Y:S01]  /*05e0*/  ISETP.GE.AND P1, PT, R17, R11, PT ;  /* 0x0000000b1100720c */ /* 0x000fe20003f26270 */
[----:B0-2---:R-:W-:-:S04]  /*05f0*/  IMAD.IADD R19, R10, 0x1, R7 ;  /* 0x000000010a137824 */ /* 0x005fc800078e0207 */
[----:B------:R-:W-:-:S05]  /*0600*/  IMAD R19, R19, 0x4, R22 ;  /* 0x0000000413137824 */ /* 0x000fca00078e0216 */
[----:B------:R0:W-:Y:S03]  /*0610*/  ATOMS.POPC.INC.32 RZ, [R19+URZ] ;  /* 0x0000000013ff7f8c */ /* 0x0001e6000d8000ff */
[----:B------:R-:W-:Y:S05]  /*0620*/  @!P1 BRA `(.L_x_6) ;  /* 0xfffffffc008c9947 */ /* 0x000fea000383ffff */
.L_x_5:
[----:B------:R-:W-:Y:S05]  /*0630*/  WARPSYNC.ALL ;  /* 0x0000000000007948 */ /* 0x000fea0003800000 */
[----:B------:R-:W-:Y:S01]  /*0640*/  BAR.SYNC.DEFER_BLOCKING 0x0 ;  /* 0x0000000000007b1d */ /* 0x000fe20000010000 */
[C---:B------:R-:W-:Y:S01]  /*0650*/  LOP3.LUT R4, R9.reuse, 0x7, RZ, 0xc0, !PT ;  /* 0x0000000709047812 */ /* 0x040fe200078ec0ff */
[----:B------:R-:W-:Y:S01]  /*0660*/  VIADD R5, R9, 0xffffffff ;  /* 0xffffffff09057836 */ /* 0x000fe20000000000 */
[----:B0-----:R-:W-:-:S03]  /*0670*/  LOP3.LUT R19, R3, 0x60, RZ, 0xc0, !PT ;  /* 0x0000006003137812 */ /* 0x001fc600078ec0ff */
[----:B------:R-:W-:Y:S01]  /*0680*/  VIADD R4, R4, 0xffffffff ;  /* 0xffffffff04047836 */ /* 0x000fe20000000000 */
[----:B------:R-:W-:Y:S01]  /*0690*/  BSSY.RECONVERGENT B0, `(.L_x_7) ;  /* 0x0000040000007945 */ /* 0x000fe20003800200 */
[----:B------:R-:W-:-:S03]  /*06a0*/  ISETP.GE.U32.AND P0, PT, R5, 0x7, PT ;  /* 0x000000070500780c */ /* 0x000fc60003f06070 */
[----:B------:R-:W-:Y:S02]  /*06b0*/  ISETP.GE.U32.AND P1, PT, R4, 0x3, PT ;  /* 0x000000030400780c */ /* 0x000fe40003f26070 */
[C---:B------:R-:W-:Y:S02]  /*06c0*/  LOP3.LUT R4, R9.reuse, 0x7fffff8, RZ, 0xc0, !PT ;  /* 0x07fffff809047812 */ /* 0x040fe400078ec0ff */
[----:B------:R-:W-:Y:S02]  /*06d0*/  LOP3.LUT R9, R9, 0x38, RZ, 0xc0, !PT ;  /* 0x0000003809097812 */ /* 0x000fe400078ec0ff */
[----:B------:R-:W-:-:S07]  /*06e0*/  IADD3 R4, PT, PT, -R4, RZ, RZ ;  /* 0x000000ff04047210 */ /* 0x000fce0007ffe1ff */
.L_x_12:
[----:B------:R-:W-:Y:S01]  /*06f0*/  ISETP.GE.U32.AND P2, PT, R3, 0x20, PT ;  /* 0x000000200300780c */ /* 0x000fe20003f46070 */
[----:B0-----:R-:W-:-:S12]  /*0700*/  IMAD.MOV.U32 R5, RZ, RZ, RZ ;  /* 0x000000ffff057224 */ /* 0x001fd800078e00ff */
[----:B------:R-:W-:Y:S05]  /*0710*/  @!P2 BRA `(.L_x_8) ;  /* 0x0000000000c8a947 */ /* 0x000fea0003800000 */
[----:B------:R-:W-:Y:S01]  /*0720*/  IMAD.MOV.U32 R7, RZ, RZ, RZ ;  /* 0x000000ffff077224 */ /* 0x000fe200078e00ff */
[----:B------:R-:W-:Y:S01]  /*0730*/  MOV R5, RZ ;  /* 0x000000ff00057202 */ /* 0x000fe20000000f00 */
[----:B------:R-:W-:Y:S06]  /*0740*/  @!P0 BRA `(.L_x_9) ;  /* 0x0000000000548947 */ /* 0x000fec0003800000 */
[----:B------:R-:W-:Y:S01]  /*0750*/  IMAD R6, R8, 0x4, R22 ;  /* 0x0000000408067824 */ /* 0x000fe200078e0216 */
[----:B------:R-:W-:Y:S01]  /*0760*/  MOV R7, R4 ;  /* 0x0000000400077202 */ /* 0x000fe20000000f00 */
[----:B------:R-:W-:Y:S02]  /*0770*/  IMAD.MOV.U32 R5, RZ, RZ, RZ ;  /* 0x000000ffff057224 */ /* 0x000fe400078e00ff */
[----:B------:R-:W-:-:S07]  /*0780*/  VIADD R6, R6, 0x1000 ;  /* 0x0000100006067836 */ /* 0x000fce0000000000 */
.L_x_10:
[----:B------:R-:W-:Y:S01]  /*0790*/  LDS R10, [R6+-0x1000] ;  /* 0xfff00000060a7984 */ /* 0x000fe20000000800 */
[----:B------:R-:W-:-:S03]  /*07a0*/  VIADD R7, R7, 0x8 ;  /* 0x0000000807077836 */ /* 0x000fc60000000000 */
[----:B------:R-:W0:Y:S02]  /*07b0*/  LDS R12, [R6+-0xc00] ;  /* 0xfff40000060c7984 */ /* 0x000e240000000800 */
[----:B------:R-:W-:Y:S02]  /*07c0*/  ISETP.NE.AND P2, PT, R7, RZ, PT ;  /* 0x000000ff0700720c */ /* 0x000fe40003f45270 */
[----:B------:R-:W-:Y:S04]  /*07d0*/  LDS R13, [R6+-0x800] ;  /* 0xfff80000060d7984 */ /* 0x000fe80000000800 */
[----:B------:R-:W1:Y:S04]  /*07e0*/  LDS R14, [R6+-0x400] ;  /* 0xfffc0000060e7984 */ /* 0x000e680000000800 */
[----:B------:R-:W-:Y:S04]  /*07f0*/  LDS R15, [R6] ;  /* 0x00000000060f7984 */ /* 0x000fe80000000800 */
[----:B------:R-:W2:Y:S04]  /*0800*/  LDS R16, [R6+0x400] ;  /* 0x0004000006107984 */ /* 0x000ea80000000800 */
[----:B------:R-:W-:Y:S04]  /*0810*/  LDS R17, [R6+0x800] ;  /* 0x0008000006117984 */ /* 0x000fe80000000800 */
[----:B------:R3:W4:Y:S02]  /*0820*/  LDS R18, [R6+0xc00] ;  /* 0x000c000006127984 */ /* 0x0007240000000800 */
[----:B---3--:R-:W-:-:S02]  /*0830*/  IADD3 R6, PT, PT, R6, 0x2000, RZ ;  /* 0x0000200006067810 */ /* 0x008fc40007ffe0ff */
[----:B0-----:R-:W-:-:S04]  /*0840*/  IADD3 R10, PT, PT, R12, R10, R5 ;  /* 0x0000000a0c0a7210 */ /* 0x001fc80007ffe005 */
[----:B-1----:R-:W-:-:S04]  /*0850*/  IADD3 R10, PT, PT, R14, R13, R10 ;  /* 0x0000000d0e0a7210 */ /* 0x002fc80007ffe00a */
[----:B--2---:R-:W-:-:S04]  /*0860*/  IADD3 R10, PT, PT, R16, R15, R10 ;  /* 0x0000000f100a7210 */ /* 0x004fc80007ffe00a */
[----:B----4-:R-:W-:Y:S01]  /*0870*/  IADD3 R5, PT, PT, R18, R17, R10 ;  /* 0x0000001112057210 */ /* 0x010fe20007ffe00a */
[----:B------:R-:W-:Y:S06]  /*0880*/  @P2 BRA `(.L_x_10) ;  /* 0xfffffffc00c02947 */ /* 0x000fec000383ffff */
[----:B------:R-:W-:-:S07]  /*0890*/  IMAD.MOV.U32 R7, RZ, RZ, R9 ;  /* 0x000000ffff077224 */ /* 0x000fce00078e0009 */
.L_x_9:
[----:B------:R-:W-:-:S13]  /*08a0*/  LOP3.LUT P2, RZ, R3, 0xe0, RZ, 0xc0, !PT ;  /* 0x000000e003ff7812 */ /* 0x000fda000784c0ff */
[----:B------:R-:W-:Y:S05]  /*08b0*/  @!P2 BRA `(.L_x_8) ;  /* 0x000000000060a947 */ /* 0x000fea0003800000 */
[----:B------:R-:W-:Y:S01]  /*08c0*/  ISETP.NE.AND P2, PT, R19, RZ, PT ;  /* 0x000000ff1300720c */ /* 0x000fe20003f45270 */
[----:B------:R-:W-:-:S12]  /*08d0*/  @!P1 BRA `(.L_x_11) ;  /* 0x0000000000249947 */ /* 0x000fd80003800000 */
[C---:B------:R-:W-:Y:S02]  /*08e0*/  IMAD R13, R7.reuse, 0x100, R8 ;  /* 0x00000100070d7824 */ /* 0x040fe400078e0208 */
[----:B------:R-:W-:-:S03]  /*08f0*/  VIADD R7, R7, 0x4 ;  /* 0x0000000407077836 */ /* 0x000fc60000000000 */
[----:B------:R-:W-:-:S05]  /*0900*/  LEA R13, R13, R22, 0x2 ;  /* 0x000000160d0d7211 */ /* 0x000fca00078e10ff */
[----:B------:R-:W-:Y:S04]  /*0910*/  LDS R6, [R13] ;  /* 0x000000000d067984 */ /* 0x000fe80000000800 */
[----:B------:R-:W0:Y:S04]  /*0920*/  LDS R10, [R13+0x400] ;  /* 0x000400000d0a7984 */ /* 0x000e280000000800 */
[----:B------:R-:W-:Y:S04]  /*0930*/  LDS R12, [R13+0x800] ;  /* 0x000800000d0c7984 */ /* 0x000fe80000000800 */
[----:B------:R-:W1:Y:S01]  /*0940*/  LDS R14, [R13+0xc00] ;  /* 0x000c00000d0e7984 */ /* 0x000e620000000800 */
[----:B0-----:R-:W-:-:S04]  /*0950*/  IADD3 R5, PT, PT, R10, R6, R5 ;  /* 0x000000060a057210 */ /* 0x001fc80007ffe005 */
[----:B-1----:R-:W-:-:S07]  /*0960*/  IADD3 R5, PT, PT, R14, R12, R5 ;  /* 0x0000000c0e057210 */ /* 0x002fce0007ffe005 */
.L_x_11:
[----:B------:R-:W-:Y:S05]  /*0970*/  @!P2 BRA `(.L_x_8) ;  /* 0x000000000030a947 */ /* 0x000fea0003800000 */
[----:B------:R-:W-:Y:S02]  /*0980*/  ISETP.NE.AND P2, PT, R19, 0x20, PT ;  /* 0x000000201300780c */ /* 0x000fe40003f45270 */
[----:B------:R-:W-:-:S11]  /*0990*/  LOP3.LUT P3, RZ, R3, 0x20, RZ, 0xc0, !PT ;  /* 0x0000002003ff7812 */ /* 0x000fd6000786c0ff */
[C---:B------:R-:W-:Y:S01]  /*09a0*/  @P2 IMAD R13, R7.reuse, 0x100, R8 ;  /* 0x00000100070d2824 */ /* 0x040fe200078e0208 */
[----:B------:R-:W-:-:S03]  /*09b0*/  @P2 IADD3 R7, PT, PT, R7, 0x2, RZ ;  /* 0x0000000207072810 */ /* 0x000fc60007ffe0ff */
[----:B------:R-:W-:Y:S02]  /*09c0*/  @P2 IMAD R13, R13, 0x4, R22 ;  /* 0x000000040d0d2824 */ /* 0x000fe400078e0216 */
[----:B------:R-:W-:-:S03]  /*09d0*/  @P3 IMAD R7, R7, 0x100, R8 ;  /* 0x0000010007073824 */ /* 0x000fc600078e0208 */
[----:B------:R-:W-:Y:S02]  /*09e0*/  @P2 LDS R10, [R13] ;  /* 0x000000000d0a2984 */ /* 0x000fe40000000800 */
[----:B------:R-:W-:Y:S02]  /*09f0*/  @P3 LEA R7, R7, R22, 0x2 ;  /* 0x0000001607073211 */ /* 0x000fe400078e10ff */
[----:B------:R-:W0:Y:S04]  /*0a00*/  @P2 LDS R12, [R13+0x400] ;  /* 0x000400000d0c2984 */ /* 0x000e280000000800 */
[----:B------:R-:W1:Y:S01]  /*0a10*/  @P3 LDS R6, [R7] ;  /* 0x0000000007063984 */ /* 0x000e620000000800 */
[----:B0-----:R-:W-:-:S05]  /*0a20*/  @P2 IADD3 R5, PT, PT, R12, R10, R5 ;  /* 0x0000000a0c052210 */ /* 0x001fca0007ffe005 */
[----:B-1----:R-:W-:-:S07]  /*0a30*/  @P3 IMAD.IADD R5, R5, 0x1, R6 ;  /* 0x0000000105053824 */ /* 0x002fce00078e0206 */
.L_x_8:
[C---:B------:R-:W-:Y:S01]  /*0a40*/  IMAD R6, R8.reuse, 0x4, R21 ;  /* 0x0000000408067824 */ /* 0x040fe200078e0215 */
[C---:B------:R-:W-:Y:S02]  /*0a50*/  ISETP.GE.U32.AND P2, PT, R8.reuse, 0xe0, PT ;  /* 0x000000e00800780c */ /* 0x040fe40003f46070 */
[----:B------:R-:W-:Y:S02]  /*0a60*/  IADD3 R8, PT, PT, R8, 0x20, RZ ;  /* 0x0000002008087810 */ /* 0x000fe40007ffe0ff */
[----:B------:R0:W-:Y:S09]  /*0a70*/  STS [R6], R5 ;  /* 0x0000000506007388 */ /* 0x0001f20000000800 */
[----:B------:R-:W-:Y:S05]  /*0a80*/  @!P2 BRA `(.L_x_12) ;  /* 0xfffffffc0018a947 */ /* 0x000fea000383ffff */
[----:B------:R-:W-:Y:S05]  /*0a90*/  BSYNC.RECONVERGENT B0 ;  /* 0x0000000000007941 */ /* 0x000fea0003800200 */
.L_x_7:
[----:B------:R-:W-:Y:S01]  /*0aa0*/  BAR.SYNC.DEFER_BLOCKING 0x0 ;  /* 0x0000000000007b1d */ /* 0x000fe20000010000 */
[----:B------:R-:W-:Y:S02]  /*0ab0*/  ISETP.NE.AND P0, PT, R24, RZ, PT ;  /* 0x000000ff1800720c */ /* 0x000fe40003f05270 */
[----:B------:R-:W-:-:S04]  /*0ac0*/  VIMNMX R20, PT, PT, R11, 0x1, !PT ;  /* 0x000000010b147848 */ /* 0x000fc80007fe0100 */
[----:B------:R-:W-:-:S07]  /*0ad0*/  I2FP.F32.U32 R20, R20 ;  /* 0x0000001400147245 */ /* 0x000fce0000201000 */
[----:B0-----:R-:W0:Y:S01]  /*0ae0*/  @!P0 S2R R5, SR_CgaCtaId ;  /* 0x0000000000058919 */ /* 0x001e220000008800 */
[----:B------:R-:W-:-:S04]  /*0af0*/  @!P0 MOV R4, 0x400 ;  /* 0x0000040000048802 */ /* 0x000fc80000000f00 */
[----:B0-----:R-:W-:-:S05]  /*0b00*/  @!P0 LEA R4, R5, R4, 0x18 ;  /* 0x0000000405048211 */ /* 0x001fca00078ec0ff */
[----:B------:R0:W-:Y:S01]  /*0b10*/  @!P0 STS [R4], RZ ;  /* 0x000000ff04008388 */ /* 0x0001e20000000800 */
[----:B------:R-:W-:Y:S01]  /*0b20*/  BAR.SYNC.DEFER_BLOCKING 0x0 ;  /* 0x0000000000007b1d */ /* 0x000fe20000010000 */
[----:B------:R-:W-:-:S13]  /*0b30*/  ISETP.GT.U32.AND P0, PT, R24, 0xff, PT ;  /* 0x000000ff1800780c */ /* 0x000fda0003f04070 */
[----:B0-----:R-:W-:Y:S05]  /*0b40*/  @P0 BRA `(.L_x_13) ;  /* 0x00000008003c0947 */ /* 0x001fea0003800000 */
[----:B------:R-:W0:Y:S01]  /*0b50*/  I2F.U32.RP R9, R3 ;  /* 0x0000000300097306 */ /* 0x000e220000209000 */
[----:B------:R-:W-:Y:S01]  /*0b60*/  IADD3 R6, PT, PT, R24, R3, RZ ;  /* 0x0000000318067210 */ /* 0x000fe20007ffe0ff */
[----:B------:R-:W1:Y:S01]  /*0b70*/  LDCU UR4, c[0x0][0x3a0] ;  /* 0x00007400ff0477ac */ /* 0x000e620008000800 */
[----:B------:R-:W-:Y:S01]  /*0b80*/  ISETP.NE.U32.AND P2, PT, R3, RZ, PT ;  /* 0x000000ff0300720c */ /* 0x000fe20003f45070 */
[----:B------:R-:W-:Y:S01]  /*0b90*/  BSSY B0, `(.L_x_14) ;  /* 0x000003a000007945 */ /* 0x000fe20003800000 */
[C---:B------:R-:W-:Y:S02]  /*0ba0*/  ISETP.GE.U32.AND P0, PT, R6.reuse, 0x100, PT ;  /* 0x000001000600780c */ /* 0x040fe40003f06070 */
[----:B------:R-:W-:Y:S01]  /*0bb0*/  VIMNMX.U32 R7, PT, PT, R6, 0x100, !PT ;  /* 0x0000010006077848 */ /* 0x000fe20007fe0000 */
[----:B0-----:R-:W0:Y:S02]  /*0bc0*/  MUFU.RCP R9, R9 ;  /* 0x0000000900097308 */ /* 0x001e240000001000 */
[----:B0-----:R-:W-:-:S06]  /*0bd0*/  VIADD R4, R9, 0xffffffe ;  /* 0x0ffffffe09047836 */ /* 0x001fcc0000000000 */
[----:B------:R0:W2:Y:S02]  /*0be0*/  F2I.FTZ.U32.TRUNC.NTZ R5, R4 ;  /* 0x0000000400057305 */ /* 0x0000a4000021f000 */
[----:B0-----:R-:W-:Y:S02]  /*0bf0*/  IMAD.MOV.U32 R4, RZ, RZ, RZ ;  /* 0x000000ffff047224 */ /* 0x001fe400078e00ff */
[----:B--2---:R-:W-:-:S04]  /*0c00*/  IMAD.MOV R8, RZ, RZ, -R5 ;  /* 0x000000ffff087224 */ /* 0x004fc800078e0a05 */
[----:B------:R-:W-:Y:S01]  /*0c10*/  IMAD R11, R8, R3, RZ ;  /* 0x00000003080b7224 */ /* 0x000fe200078e02ff */
[----:B------:R-:W-:-:S03]  /*0c20*/  SEL R8, RZ, 0x1, P0 ;  /* 0x00000001ff087807 */ /* 0x000fc60000000000 */
[----:B------:R-:W-:Y:S01]  /*0c30*/  IMAD.HI.U32 R5, R5, R11, R4 ;  /* 0x0000000b05057227 */ /* 0x000fe200078e0004 */
[----:B------:R-:W-:-:S05]  /*0c40*/  IADD3 R6, PT, PT, R7, -R6, -R8 ;  /* 0x8000000607067210 */ /* 0x000fca0007ffe808 */
[----:B------:R-:W-:-:S04]  /*0c50*/  IMAD.HI.U32 R5, R5, R6, RZ ;  /* 0x0000000605057227 */ /* 0x000fc800078e00ff */
[----:B------:R-:W-:-:S04]  /*0c60*/  IMAD.MOV R4, RZ, RZ, -R5 ;  /* 0x000000ffff047224 */ /* 0x000fc800078e0a05 */
[----:B------:R-:W-:Y:S02]  /*0c70*/  IMAD R6, R3, R4, R6 ;  /* 0x0000000403067224 */ /* 0x000fe400078e0206 */
[----:B-1----:R-:W-:-:S03]  /*0c80*/  FMUL R4, R20, UR4 ;  /* 0x0000000414047c20 */ /* 0x002fc60008400000 */
[----:B------:R-:W-:-:S13]  /*0c90*/  ISETP.GE.U32.AND P0, PT, R6, R3, PT ;  /* 0x000000030600720c */ /* 0x000fda0003f06070 */
[----:B------:R-:W-:Y:S01]  /*0ca0*/  @P0 IADD3 R6, PT, PT, R6, -R3, RZ ;  /* 0x8000000306060210 */ /* 0x000fe20007ffe0ff */
[----:B------:R-:W-:-:S03]  /*0cb0*/  @P0 VIADD R5, R5, 0x1 ;  /* 0x0000000105050836 */ /* 0x000fc60000000000 */
[----:B------:R-:W-:Y:S01]  /*0cc0*/  ISETP.GE.U32.AND P1, PT, R6, R3, PT ;  /* 0x000000030600720c */ /* 0x000fe20003f26070 */
[----:B------:R-:W-:-:S04]  /*0cd0*/  FMUL R6, R4, 0.00390625 ;  /* 0x3b80000004067820 */ /* 0x000fc80000400000 */
[----:B------:R-:W0:Y:S08]  /*0ce0*/  F2I.U32.TRUNC.NTZ R4, R6 ;  /* 0x0000000600047305 */ /* 0x000e30000020f000 */
[----:B------:R-:W-:Y:S01]  /*0cf0*/  @P1 VIADD R5, R5, 0x1 ;  /* 0x0000000105051836 */ /* 0x000fe20000000000 */
[----:B------:R-:W-:-:S04]  /*0d00*/  @!P2 LOP3.LUT R5, RZ, R3, RZ, 0x33, !PT ;  /* 0x00000003ff05a212 */ /* 0x000fc800078e33ff */
[----:B------:R-:W-:Y:S02]  /*0d10*/  IADD3 R10, PT, PT, R8, R5, RZ ;  /* 0x00000005080a7210 */ /* 0x000fe40007ffe0ff */
[----:B0-----:R-:W-:Y:S02]  /*0d20*/  VIMNMX.U32 R4, PT, PT, R4, 0x1, !PT ;  /* 0x0000000104047848 */ /* 0x001fe40007fe0000 */
[----:B------:R-:W-:-:S04]  /*0d30*/  LOP3.LUT R5, R10, 0x3, RZ, 0xc0, !PT ;  /* 0x000000030a057812 */ /* 0x000fc800078ec0ff */
[----:B------:R-:W-:Y:S01]  /*0d40*/  ISETP.NE.AND P0, PT, R5, 0x3, PT ;  /* 0x000000030500780c */ /* 0x000fe20003f05270 */
[----:B------:R-:W-:-:S12]  /*0d50*/  IMAD.MOV.U32 R5, RZ, RZ, R24 ;  /* 0x000000ffff057224 */ /* 0x000fd800078e0018 */
[----:B------:R-:W-:Y:S05]  /*0d60*/  @!P0 BRA `(.L_x_15) ;  /* 0x0000000000708947 */ /* 0x000fea0003800000 */
[----:B------:R-:W-:Y:S01]  /*0d70*/  VIADD R5, R10, 0x1 ;  /* 0x000000010a057836 */ /* 0x000fe20000000000 */
[----:B------:R-:W-:-:S04]  /*0d80*/  LEA R7, R24, R0, 0x2 ;  /* 0x0000000018077211 */ /* 0x000fc800078e10ff */
[----:B------:R-:W-:Y:S01]  /*0d90*/  LOP3.LUT R6, R5, 0x3, RZ, 0xc0, !PT ;  /* 0x0000000305067812 */ /* 0x000fe200078ec0ff */
[----:B------:R-:W-:-:S04]  /*0da0*/  IMAD.IADD R7, R22, 0x1, R7 ;  /* 0x0000000116077824 */ /* 0x000fc800078e0207 */
[----:B------:R-:W-:Y:S02]  /*0db0*/  IMAD R5, R6, R3, R24 ;  /* 0x0000000306057224 */ /* 0x000fe400078e0218 */
[----:B------:R-:W-:-:S07]  /*0dc0*/  IMAD.MOV R6, RZ, RZ, -R6 ;  /* 0x000000ffff067224 */ /* 0x000fce00078e0a06 */
.L_x_18:
[----:B------:R-:W0:Y:S01]  /*0dd0*/  LDS R9, [R7] ;  /* 0x0000000007097984 */ /* 0x000e220000000800 */
[----:B------:R-:W-:Y:S01]  /*0de0*/  IADD3 R6, PT, PT, R6, 0x1, RZ ;  /* 0x0000000106067810 */ /* 0x000fe20007ffe0ff */
[----:B------:R-:W-:Y:S05]  /*0df0*/  YIELD ;  /* 0x0000000000007946 */ /* 0x000fea0003800000 */
[----:B------:R-:W-:Y:S01]  /*0e00*/  BSSY.RECONVERGENT B1, `(.L_x_16) ;  /* 0x0000010000017945 */ /* 0x000fe20003800200 */
[----:B------:R-:W-:Y:S02]  /*0e10*/  ISETP.NE.AND P1, PT, R6, RZ, PT ;  /* 0x000000ff0600720c */ /* 0x000fe40003f25270 */
[----:B0-----:R-:W-:-:S13]  /*0e20*/  ISETP.GT.U32.AND P0, PT, R9, R4, PT ;  /* 0x000000040900720c */ /* 0x001fda0003f04070 */
[----:B------:R-:W-:Y:S05]  /*0e30*/  @!P0 BRA `(.L_x_17) ;  /* 0x0000000000308947 */ /* 0x000fea0003800000 */
[----:B------:R-:W0:Y:S01]  /*0e40*/  S2R R11, SR_LANEID ;  /* 0x00000000000b7919 */ /* 0x000e220000000000 */
[----:B------:R-:W-:Y:S01]  /*0e50*/  IMAD.IADD R8, R9, 0x1, -R4 ;  /* 0x0000000109087824 */ /* 0x000fe200078e0a04 */
[----:B------:R-:W1:Y:S01]  /*0e60*/  S2UR UR5, SR_CgaCtaId ;  /* 0x00000000000579c3 */ /* 0x000e620000008800 */
[----:B------:R-:W-:Y:S01]  /*0e70*/  VOTEU.ANY UR4, UPT, PT ;  /* 0x0000000000047886 */ /* 0x000fe200038e0100 */
[----:B------:R2:W-:Y:S06]  /*0e80*/  STS [R7], R4 ;  /* 0x0000000407007388 */ /* 0x0005ec0000000800 */
[----:B------:R-:W3:Y:S01]  /*0e90*/  REDUX.SUM UR9, R8 ;  /* 0x00000000080973c4 */ /* 0x000ee2000000c000 */
[----:B------:R-:W-:Y:S01]  /*0ea0*/  UFLO.U32 UR4, UR4 ;  /* 0x00000004000472bd */ /* 0x000fe200080e0000 */
[----:B---3--:R-:W-:-:S05]  /*0eb0*/  IMAD.U32 R9, RZ, RZ, UR9 ;  /* 0x00000009ff097e24 */ /* 0x008fca000f8e00ff */
[----:B0-----:R-:W-:Y:S01]  /*0ec0*/  ISETP.EQ.U32.AND P0, PT, R11, UR4, PT ;  /* 0x000000040b007c0c */ /* 0x001fe2000bf02070 */
[----:B------:R-:W-:Y:S02]  /*0ed0*/  UMOV UR4, 0x400 ;  /* 0x0000040000047882 */ /* 0x000fe40000000000 */
[----:B-1----:R-:W-:-:S10]  /*0ee0*/  ULEA UR4, UR5, UR4, 0x18 ;  /* 0x0000000405047291 */ /* 0x002fd4000f8ec0ff */
[----:B------:R2:W-:Y:S02]  /*0ef0*/  @P0 ATOMS.ADD RZ, [UR4], R9 ;  /* 0x00000009ffff098c */ /* 0x0005e40008000004 */
.L_x_17:
[----:B------:R-:W-:Y:S05]  /*0f00*/  BSYNC.RECONVERGENT B1 ;  /* 0x0000000000017941 */ /* 0x000fea0003800200 */
.L_x_16:
[----:B--2---:R-:W-:Y:S01]  /*0f10*/  LEA R7, R3, R7, 0x2 ;  /* 0x0000000703077211 */ /* 0x004fe200078e10ff */
[----:B------:R-:W-:Y:S06]  /*0f20*/  @P1 BRA `(.L_x_18) ;  /* 0xfffffffc00a81947 */ /* 0x000fec000383ffff */
.L_x_15:
[----:B------:R-:W-:Y:S05]  /*0f30*/  BSYNC B0 ;  /* 0x0000000000007941 */ /* 0x000fea0003800000 */
.L_x_14:
[----:B------:R-:W-:-:S13]  /*0f40*/  ISETP.GE.U32.AND P0, PT, R10, 0x3, PT ;  /* 0x000000030a00780c */ /* 0x000fda0003f06070 */
[----:B------:R-:W-:Y:S05]  /*0f50*/  @!P0 BRA `(.L_x_13) ;  /* 0x0000000400388947 */ /* 0x000fea0003800000 */
[----:B------:R-:W-:-:S04]  /*0f60*/  IMAD R7, R5, 0x4, R0 ;  /* 0x0000000405077824 */ /* 0x000fc800078e0200 */
[----:B------:R-:W-:-:S07]  /*0f70*/  IMAD.IADD R6, R22, 0x1, R7 ;  /* 0x0000000116067824 */ /* 0x000fce00078e0207 */
.L_x_27:
[----:B------:R-:W0:Y:S01]  /*0f80*/  LDS R7, [R6] ;  /* 0x0000000006077984 */ /* 0x000e220000000800 */
[----:B------:R-:W-:Y:S05]  /*0f90*/  YIELD ;  /* 0x0000000000007946 */ /* 0x000fea0003800000 */
[----:B------:R-:W-:Y:S01]  /*0fa0*/  BSSY.RECONVERGENT B0, `(.L_x_19) ;  /* 0x0000010000007945 */ /* 0x000fe20003800200 */
[----:B----4-:R-:W-:Y:S02]  /*0fb0*/  LEA R9, R3, R6, 0x2 ;  /* 0x0000000603097211 */ /* 0x010fe400078e10ff */
[----:B0-----:R-:W-:-:S13]  /*0fc0*/  ISETP.GT.U32.AND P0, PT, R7, R4, PT ;  /* 0x000000040700720c */ /* 0x001fda0003f04070 */
[----:B---3--:R-:W-:Y:S05]  /*0fd0*/  @!P0 BRA `(.L_x_20) ;  /* 0x0000000000308947 */ /* 0x008fea0003800000 */
[----:B------:R-:W0:Y:S01]  /*0fe0*/  S2R R8, SR_LANEID ;  /* 0x0000000000087919 */ /* 0x000e220000000000 */
[----:B------:R-:W-:Y:S01]  /*0ff0*/  IMAD.IADD R7, R7, 0x1, -R4 ;  /* 0x0000000107077824 */ /* 0x000fe200078e0a04 */
[----:B------:R-:W1:Y:S01]  /*1000*/  S2UR UR5, SR_CgaCtaId ;  /* 0x00000000000579c3 */ /* 0x000e620000008800 */
[----:B------:R-:W-:Y:S01]  /*1010*/  VOTEU.ANY UR4, UPT, PT ;  /* 0x0000000000047886 */ /* 0x000fe200038e0100 */
[----:B------:R2:W-:Y:S06]  /*1020*/  STS [R6], R4 ;  /* 0x0000000406007388 */ /* 0x0005ec0000000800 */
[----:B------:R-:W3:Y:S01]  /*1030*/  REDUX.SUM UR9, R7 ;  /* 0x00000000070973c4 */ /* 0x000ee2000000c000 */
[----:B------:R-:W-:-:S06]  /*1040*/  UFLO.U32 UR4, UR4 ;  /* 0x00000004000472bd */ /* 0x000fcc00080e0000 */
[----:B0-----:R-:W-:Y:S01]  /*1050*/  ISETP.EQ.U32.AND P0, PT, R8, UR4, PT ;  /* 0x0000000408007c0c */ /* 0x001fe2000bf02070 */
[----:B------:R-:W-:Y:S01]  /*1060*/  UMOV UR4, 0x400 ;  /* 0x0000040000047882 */ /* 0x000fe20000000000 */
[----:B---3--:R-:W-:Y:S01]  /*1070*/  IMAD.U32 R8, RZ, RZ, UR9 ;  /* 0x00000009ff087e24 */ /* 0x008fe2000f8e00ff */
[----:B-1----:R-:W-:-:S10]  /*1080*/  ULEA UR4, UR5, UR4, 0x18 ;  /* 0x0000000405047291 */ /* 0x002fd4000f8ec0ff */
[----:B------:R2:W-:Y:S02]  /*1090*/  @P0 ATOMS.ADD RZ, [UR4], R8 ;  /* 0x00000008ffff098c */ /* 0x0005e40008000004 */
.L_x_20:
[----:B------:R-:W-:Y:S05]  /*10a0*/  BSYNC.RECONVERGENT B0 ;  /* 0x0000000000007941 */ /* 0x000fea0003800200 */
.L_x_19:
[----:B------:R-:W0:Y:S01]  /*10b0*/  LDS R7, [R9] ;  /* 0x0000000009077984 */ /* 0x000e220000000800 */
[----:B------:R-:W-:Y:S01]  /*10c0*/  BSSY.RECONVERGENT B0, `(.L_x_21) ;  /* 0x0000010000007945 */ /* 0x000fe20003800200 */
[----:B------:R-:W-:Y:S02]  /*10d0*/  LEA R11, R3, R6, 0x3 ;  /* 0x00000006030b7211 */ /* 0x000fe400078e18ff */
[----:B0-----:R-:W-:-:S13]  /*10e0*/  ISETP.GT.U32.AND P0, PT, R7, R4, PT ;  /* 0x000000040700720c */ /* 0x001fda0003f04070 */
[----:B------:R-:W-:Y:S05]  /*10f0*/  @!P0 BRA `(.L_x_22) ;  /* 0x0000000000308947 */ /* 0x000fea0003800000 */
[----:B--2---:R-:W0:Y:S01]  /*1100*/  S2R R8, SR_LANEID ;  /* 0x0000000000087919 */ /* 0x004e220000000000 */
[----:B------:R-:W-:Y:S01]  /*1110*/  IMAD.IADD R7, R7, 0x1, -R4 ;  /* 0x0000000107077824 */ /* 0x000fe200078e0a04 */
[----:B------:R-:W1:Y:S01]  /*1120*/  S2UR UR5, SR_CgaCtaId ;  /* 0x00000000000579c3 */ /* 0x000e620000008800 */
[----:B------:R-:W-:Y:S01]  /*1130*/  VOTEU.ANY UR4, UPT, PT ;  /* 0x0000000000047886 */ /* 0x000fe200038e0100 */
[----:B------:R3:W-:Y:S06]  /*1140*/  STS [R9], R4 ;  /* 0x0000000409007388 */ /* 0x0007ec0000000800 */
[----:B------:R-:W2:Y:S01]  /*1150*/  REDUX.SUM UR9, R7 ;  /* 0x00000000070973c4 */ /* 0x000ea2000000c000 */
[----:B------:R-:W-:-:S06]  /*1160*/  UFLO.U32 UR4, UR4 ;  /* 0x00000004000472bd */ /* 0x000fcc00080e0000 */
[----:B0-----:R-:W-:Y:S01]  /*1170*/  ISETP.EQ.U32.AND P0, PT, R8, UR4, PT ;  /* 0x0000000408007c0c */ /* 0x001fe2000bf02070 */
[----:B------:R-:W-:Y:S01]  /*1180*/  UMOV UR4, 0x400 ;  /* 0x0000040000047882 */ /* 0x000fe20000000000 */
[----:B--2---:R-:W-:Y:S01]  /*1190*/  IMAD.U32 R8, RZ, RZ, UR9 ;  /* 0x00000009ff087e24 */ /* 0x004fe2000f8e00ff */
[----:B-1----:R-:W-:-:S10]  /*11a0*/  ULEA UR4, UR5, UR4, 0x18 ;  /* 0x0000000405047291 */ /* 0x002fd4000f8ec0ff */
[----:B------:R3:W-:Y:S02]  /*11b0*/  @P0 ATOMS.ADD RZ, [UR4], R8 ;  /* 0x00000008ffff098c */ /* 0x0007e40008000004 */
.L_x_22:
[----:B------:R-:W-:Y:S05]  /*11c0*/  BSYNC.RECONVERGENT B0 ;  /* 0x0000000000007941 */ /* 0x000fea0003800200 */
.L_x_21:
[----:B------:R-:W0:Y:S01]  /*11d0*/  LDS R7, [R11] ;  /* 0x000000000b077984 */ /* 0x000e220000000800 */
[----:B------:R-:W-:Y:S01]  /*11e0*/  BSSY.RECONVERGENT B0, `(.L_x_23) ;  /* 0x0000010000007945 */ /* 0x000fe20003800200 */
[----:B---3--:R-:W-:Y:S01]  /*11f0*/  IMAD R9, R3, 0xc, R6 ;  /* 0x0000000c03097824 */ /* 0x008fe200078e0206 */
[----:B0-----:R-:W-:-:S13]  /*1200*/  ISETP.GT.U32.AND P0, PT, R7, R4, PT ;  /* 0x000000040700720c */ /* 0x001fda0003f04070 */
[----:B------:R-:W-:Y:S05]  /*1210*/  @!P0 BRA `(.L_x_24) ;  /* 0x0000000000308947 */ /* 0x000fea0003800000 */
[----:B--2---:R-:W0:Y:S01]  /*1220*/  S2R R8, SR_LANEID ;  /* 0x0000000000087919 */ /* 0x004e220000000000 */
[----:B------:R-:W-:Y:S01]  /*1230*/  IADD3 R7, PT, PT, -R4, R7, RZ ;  /* 0x0000000704077210 */ /* 0x000fe20007ffe1ff */
        /* <DEDUP_REMOVED lines=10> */
.L_x_24:
[----:B------:R-:W-:Y:S05]  /*12e0*/  BSYNC.RECONVERGENT B0 ;  /* 0x0000000000007941 */ /* 0x000fea0003800200 */
.L_x_23:
[----:B------:R-:W0:Y:S01]  /*12f0*/  LDS R7, [R9] ;  /* 0x0000000009077984 */ /* 0x000e220000000800 */
[----:B------:R-:W-:Y:S01]  /*1300*/  IMAD R5, R3, 0x4, R5 ;  /* 0x0000000403057824 */ /* 0x000fe200078e0205 */
[----:B------:R-:W-:Y:S04]  /*1310*/  BSSY.RECONVERGENT B0, `(.L_x_25) ;  /* 0x0000010000007945 */ /* 0x000fe80003800200 */
[----:B------:R-:W-:Y:S02]  /*1320*/  ISETP.GE.U32.AND P1, PT, R5, 0x100, PT ;  /* 0x000001000500780c */ /* 0x000fe40003f26070 */
[----:B0-----:R-:W-:-:S13]  /*1330*/  ISETP.GT.U32.AND P0, PT, R7, R4, PT ;  /* 0x000000040700720c */ /* 0x001fda0003f04070 */
[----:B------:R-:W-:Y:S05]  /*1340*/  @!P0 BRA `(.L_x_26) ;  /* 0x0000000000308947 */ /* 0x000fea0003800000 */
[----:B--23--:R-:W0:Y:S01]  /*1350*/  S2R R8, SR_LANEID ;  /* 0x0000000000087919 */ /* 0x00ce220000000000 */
        /* <DEDUP_REMOVED lines=11> */
.L_x_26:
[----:B------:R-:W-:Y:S05]  /*1410*/  BSYNC.RECONVERGENT B0 ;  /* 0x0000000000007941 */ /* 0x000fea0003800200 */
.L_x_25:
[----:B--2---:R-:W-:Y:S01]  /*1420*/  IMAD R6, R3, 0x10, R6 ;  /* 0x0000001003067824 */ /* 0x004fe200078e0206 */
[----:B------:R-:W-:Y:S06]  /*1430*/  @!P1 BRA `(.L_x_27) ;  /* 0xfffffff800d09947 */ /* 0x000fec000383ffff */
.L_x_13:
[----:B------:R-:W-:Y:S05]  /*1440*/  WARPSYNC.ALL ;  /* 0x0000000000007948 */ /* 0x000fea0003800000 */
[----:B------:R-:W-:Y:S01]  /*1450*/  ISETP.GT.U32.AND P0, PT, R24, 0xff, PT ;  /* 0x000000ff1800780c */ /* 0x000fe20003f04070 */
[----:B------:R-:W0:Y:S08]  /*1460*/  S2UR UR5, SR_CgaCtaId ;  /* 0x00000000000579c3 */ /* 0x000e300000008800 */
[----:B------:R-:W-:Y:S06]  /*1470*/  BAR.SYNC.DEFER_BLOCKING 0x0 ;  /* 0x0000000000007b1d */ /* 0x000fec0000010000 */
[----:B------:R-:W-:Y:S01]  /*1480*/  UMOV UR4, 0x400 ;  /* 0x0000040000047882 */ /* 0x000fe20000000000 */
[----:B------:R-:W-:Y:S01]  /*1490*/  BSSY.RECONVERGENT B0, `(.L_x_28) ;  /* 0x0000047000007945 */ /* 0x000fe20003800200 */
[----:B0-----:R-:W-:-:S09]  /*14a0*/  ULEA UR4, UR5, UR4, 0x18 ;  /* 0x0000000405047291 */ /* 0x001fd2000f8ec0ff */
[----:B------:R-:W3:Y:S02]  /*14b0*/  LDS R5, [UR4] ;  /* 0x00000004ff057984 */ /* 0x000ee40008000800 */
[----:B---34-:R-:W-:Y:S01]  /*14c0*/  LOP3.LUT R4, R5, 0xff, RZ, 0xc0, !PT ;  /* 0x000000ff05047812 */ /* 0x018fe200078ec0ff */
[----:B------:R-:W-:Y:S06]  /*14d0*/  @P0 BRA `(.L_x_29) ;  /* 0x0000000400080947 */ /* 0x000fec0003800000 */
[----:B------:R-:W0:Y:S01]  /*14e0*/  I2F.U32.RP R11, R3 ;  /* 0x00000003000b7306 */ /* 0x000e220000209000 */
[----:B------:R-:W-:Y:S01]  /*14f0*/  IMAD.IADD R8, R24, 0x1, R3 ;  /* 0x0000000118087824 */ /* 0x000fe200078e0203 */
[----:B------:R-:W-:Y:S01]  /*1500*/  ISETP.NE.U32.AND P2, PT, R3, RZ, PT ;  /* 0x000000ff0300720c */ /* 0x000fe20003f45070 */
[----:B------:R-:W-:Y:S03]  /*1510*/  BSSY.RECONVERGENT B1, `(.L_x_30) ;  /* 0x0000028000017945 */ /* 0x000fe60003800200 */
[C---:B------:R-:W-:Y:S02]  /*1520*/  ISETP.GE.U32.AND P0, PT, R8.reuse, 0x100, PT ;  /* 0x000001000800780c */ /* 0x040fe40003f06070 */
[----:B------:R-:W-:Y:S01]  /*1530*/  VIMNMX.U32 R9, PT, PT, R8, 0x100, !PT ;  /* 0x0000010008097848 */ /* 0x000fe20007fe0000 */
[----:B0-----:R-:W0:Y:S02]  /*1540*/  MUFU.RCP R11, R11 ;  /* 0x0000000b000b7308 */ /* 0x001e240000001000 */
[----:B0-----:R-:W-:-:S06]  /*1550*/  IADD3 R6, PT, PT, R11, 0xffffffe, RZ ;  /* 0x0ffffffe0b067810 */ /* 0x001fcc0007ffe0ff */
[----:B------:R0:W1:Y:S02]  /*1560*/  F2I.FTZ.U32.TRUNC.NTZ R7, R6 ;  /* 0x0000000600077305 */ /* 0x000064000021f000 */
[----:B0-----:R-:W-:Y:S02]  /*1570*/  HFMA2 R6, -RZ, RZ, 0, 0 ;  /* 0x00000000ff067431 */ /* 0x001fe400000001ff */
[----:B-1----:R-:W-:-:S04]  /*1580*/  IMAD.MOV R10, RZ, RZ, -R7 ;  /* 0x000000ffff0a7224 */ /* 0x002fc800078e0a07 */
[----:B------:R-:W-:Y:S01]  /*1590*/  IMAD R13, R10, R3, RZ ;  /* 0x000000030a0d7224 */ /* 0x000fe200078e02ff */
[----:B------:R-:W-:-:S03]  /*15a0*/  SEL R10, RZ, 0x1, P0 ;  /* 0x00000001ff0a7807 */ /* 0x000fc60000000000 */
[----:B------:R-:W-:Y:S01]  /*15b0*/  IMAD.HI.U32 R13, R7, R13, R6 ;  /* 0x0000000d070d7227 */ /* 0x000fe200078e0006 */
[----:B------:R-:W-:-:S05]  /*15c0*/  IADD3 R8, PT, PT, R9, -R8, -R10 ;  /* 0x8000000809087210 */ /* 0x000fca0007ffe80a */
[----:B------:R-:W-:-:S04]  /*15d0*/  IMAD.HI.U32 R13, R13, R8, RZ ;  /* 0x000000080d0d7227 */ /* 0x000fc800078e00ff */
[----:B------:R-:W-:-:S04]  /*15e0*/  IMAD.MOV R6, RZ, RZ, -R13 ;  /* 0x000000ffff067224 */ /* 0x000fc800078e0a0d */
[----:B------:R-:W-:-:S05]  /*15f0*/  IMAD R6, R3, R6, R8 ;  /* 0x0000000603067224 */ /* 0x000fca00078e0208 */
[----:B------:R-:W-:-:S13]  /*1600*/  ISETP.GE.U32.AND P0, PT, R6, R3, PT ;  /* 0x000000030600720c */ /* 0x000fda0003f06070 */
[----:B------:R-:W-:Y:S01]  /*1610*/  @P0 IMAD.IADD R6, R6, 0x1, -R3 ;  /* 0x0000000106060824 */ /* 0x000fe200078e0a03 */
[----:B------:R-:W-:-:S04]  /*1620*/  @P0 IADD3 R13, PT, PT, R13, 0x1, RZ ;  /* 0x000000010d0d0810 */ /* 0x000fc80007ffe0ff */
[----:B------:R-:W-:-:S13]  /*1630*/  ISETP.GE.U32.AND P1, PT, R6, R3, PT ;  /* 0x000000030600720c */ /* 0x000fda0003f26070 */
[----:B------:R-:W-:Y:S01]  /*1640*/  @P1 VIADD R13, R13, 0x1 ;  /* 0x000000010d0d1836 */ /* 0x000fe20000000000 */
[----:B------:R-:W-:-:S05]  /*1650*/  @!P2 LOP3.LUT R13, RZ, R3, RZ, 0x33, !PT ;  /* 0x00000003ff0da212 */ /* 0x000fca00078e33ff */
[----:B------:R-:W-:-:S05]  /*1660*/  IMAD.IADD R10, R10, 0x1, R13 ;  /* 0x000000010a0a7824 */ /* 0x000fca00078e020d */
[C---:B------:R-:W-:Y:S02]  /*1670*/  LOP3.LUT R6, R10.reuse, 0x3, RZ, 0xc0, !PT ;  /* 0x000000030a067812 */ /* 0x040fe400078ec0ff */
[----:B------:R-:W-:Y:S02]  /*1680*/  ISETP.GE.U32.AND P1, PT, R10, 0x3, PT ;  /* 0x000000030a00780c */ /* 0x000fe40003f26070 */
[----:B------:R-:W-:Y:S02]  /*1690*/  ISETP.NE.AND P0, PT, R6, 0x3, PT ;  /* 0x000000030600780c */ /* 0x000fe40003f05270 */
[----:B------:R-:W-:-:S11]  /*16a0*/  MOV R6, R24 ;  /* 0x0000001800067202 */ /* 0x000fd60000000f00 */
[----:B------:R-:W-:Y:S05]  /*16b0*/  @!P0 BRA `(.L_x_31) ;  /* 0x0000000000348947 */ /* 0x000fea0003800000 */
[----:B------:R-:W-:Y:S02]  /*16c0*/  VIADD R6, R10, 0x1 ;  /* 0x000000010a067836 */ /* 0x000fe40000000000 */
[----:B------:R-:W-:-:S03]  /*16d0*/  IMAD R9, R24, 0x4, R0 ;  /* 0x0000000418097824 */ /* 0x000fc600078e0200 */
[----:B------:R-:W-:Y:S02]  /*16e0*/  LOP3.LUT R7, R6, 0x3, RZ, 0xc0, !PT ;  /* 0x0000000306077812 */ /* 0x000fe400078ec0ff */
[----:B------:R-:W-:-:S03]  /*16f0*/  IADD3 R8, PT, PT, R22, R9, RZ ;  /* 0x0000000916087210 */ /* 0x000fc60007ffe0ff */
[----:B------:R-:W-:Y:S02]  /*1700*/  IMAD R6, R7, R3, R24 ;  /* 0x0000000307067224 */ /* 0x000fe400078e0218 */
[----:B------:R-:W-:-:S07]  /*1710*/  IMAD.MOV R7, RZ, RZ, -R7 ;  /* 0x000000ffff077224 */ /* 0x000fce00078e0a07 */
.L_x_32:
[----:B------:R-:W0:Y:S01]  /*1720*/  LDS R10, [R8] ;  /* 0x00000000080a7984 */ /* 0x000e220000000800 */
[----:B------:R-:W-:-:S05]  /*1730*/  VIADD R7, R7, 0x1 ;  /* 0x0000000107077836 */ /* 0x000fca0000000000 */
[----:B------:R-:W-:Y:S02]  /*1740*/  ISETP.NE.AND P0, PT, R7, RZ, PT ;  /* 0x000000ff0700720c */ /* 0x000fe40003f05270 */
[----:B0-----:R-:W-:-:S05]  /*1750*/  LEA.HI R9, R5, R10, RZ, 0x18 ;  /* 0x0000000a05097211 */ /* 0x001fca00078fc0ff */
[----:B------:R0:W-:Y:S02]  /*1760*/  STS [R8], R9 ;  /* 0x0000000908007388 */ /* 0x0001e40000000800 */
[----:B0-----:R-:W-:-:S04]  /*1770*/  LEA R8, R3, R8, 0x2 ;  /* 0x0000000803087211 */ /* 0x001fc800078e10ff */
[----:B------:R-:W-:Y:S05]  /*1780*/  @P0 BRA `(.L_x_32) ;  /* 0xfffffffc00e40947 */ /* 0x000fea000383ffff */
.L_x_31:
[----:B------:R-:W-:Y:S05]  /*1790*/  BSYNC.RECONVERGENT B1 ;  /* 0x0000000000017941 */ /* 0x000fea0003800200 */
.L_x_30:
[----:B------:R-:W-:Y:S05]  /*17a0*/  @!P1 BRA `(.L_x_29) ;  /* 0x0000000000549947 */ /* 0x000fea0003800000 */
[----:B------:R-:W-:-:S04]  /*17b0*/  IMAD R7, R6, 0x4, R0 ;  /* 0x0000000406077824 */ /* 0x000fc800078e0200 */
[----:B------:R-:W-:-:S07]  /*17c0*/  IMAD.IADD R8, R22, 0x1, R7 ;  /* 0x0000000116087824 */ /* 0x000fce00078e0207 */
.L_x_33:
[----:B0-----:R-:W0:Y:S01]  /*17d0*/  LDS R10, [R8] ;  /* 0x00000000080a7984 */ /* 0x001e220000000800 */
[C---:B------:R-:W-:Y:S01]  /*17e0*/  LEA R9, R3.reuse, R8, 0x2 ;  /* 0x0000000803097211 */ /* 0x040fe200078e10ff */
[C-C-:B------:R-:W-:Y:S02]  /*17f0*/  IMAD R11, R3.reuse, 0x8, R8.reuse ;  /* 0x00000008030b7824 */ /* 0x140fe400078e0208 */
[C---:B------:R-:W-:Y:S02]  /*1800*/  IMAD R13, R3.reuse, 0xc, R8 ;  /* 0x0000000c030d7824 */ /* 0x040fe400078e0208 */
[----:B------:R-:W-:-:S05]  /*1810*/  IMAD R6, R3, 0x4, R6 ;  /* 0x0000000403067824 */ /* 0x000fca00078e0206 */
[----:B------:R-:W-:Y:S02]  /*1820*/  ISETP.GE.U32.AND P0, PT, R6, 0x100, PT ;  /* 0x000001000600780c */ /* 0x000fe40003f06070 */
[----:B0-----:R-:W-:-:S05]  /*1830*/  LEA.HI R7, R5, R10, RZ, 0x18 ;  /* 0x0000000a05077211 */ /* 0x001fca00078fc0ff */
[----:B------:R0:W-:Y:S04]  /*1840*/  STS [R8], R7 ;  /* 0x0000000708007388 */ /* 0x0001e80000000800 */
[----:B------:R-:W1:Y:S01]  /*1850*/  LDS R10, [R9] ;  /* 0x00000000090a7984 */ /* 0x000e620000000800 */
[----:B0-----:R-:W-:Y:S02]  /*1860*/  LEA R8, R3, R8, 0x4 ;  /* 0x0000000803087211 */ /* 0x001fe400078e20ff */
[----:B-1----:R-:W-:-:S05]  /*1870*/  LEA.HI R10, R5, R10, RZ, 0x18 ;  /* 0x0000000a050a7211 */ /* 0x002fca00078fc0ff */
[----:B------:R-:W-:Y:S04]  /*1880*/  STS [R9], R10 ;  /* 0x0000000a09007388 */ /* 0x000fe80000000800 */
[----:B------:R-:W0:Y:S02]  /*1890*/  LDS R12, [R11] ;  /* 0x000000000b0c7984 */ /* 0x000e240000000800 */
[----:B0-----:R-:W-:-:S05]  /*18a0*/  LEA.HI R12, R5, R12, RZ, 0x18 ;  /* 0x0000000c050c7211 */ /* 0x001fca00078fc0ff */
[----:B------:R-:W-:Y:S04]  /*18b0*/  STS [R11], R12 ;  /* 0x0000000c0b007388 */ /* 0x000fe80000000800 */
[----:B------:R-:W0:Y:S02]  /*18c0*/  LDS R14, [R13] ;  /* 0x000000000d0e7984 */ /* 0x000e240000000800 */
[----:B0-----:R-:W-:-:S05]  /*18d0*/  LEA.HI R14, R5, R14, RZ, 0x18 ;  /* 0x0000000e050e7211 */ /* 0x001fca00078fc0ff */
[----:B------:R0:W-:Y:S01]  /*18e0*/  STS [R13], R14 ;  /* 0x0000000e0d007388 */ /* 0x0001e20000000800 */
[----:B------:R-:W-:Y:S05]  /*18f0*/  @!P0 BRA `(.L_x_33) ;  /* 0xfffffffc00b48947 */ /* 0x000fea000383ffff */
.L_x_29:
[----:B------:R-:W-:Y:S05]  /*1900*/  BSYNC.RECONVERGENT B0 ;  /* 0x0000000000007941 */ /* 0x000fea0003800200 */
.L_x_28:
[----:B------:R-:W-:Y:S01]  /*1910*/  BAR.SYNC.DEFER_BLOCKING 0x0 ;  /* 0x0000000000007b1d */ /* 0x000fe20000010000 */
[----:B------:R-:W-:-:S04]  /*1920*/  ISETP.NE.AND P0, PT, R4, RZ, PT ;  /* 0x000000ff0400720c */ /* 0x000fc80003f05270 */
[----:B------:R-:W-:Y:S01]  /*1930*/  ISETP.NE.OR P0, PT, R24, RZ, !P0 ;  /* 0x000000ff1800720c */ /* 0x000fe20004705670 */
[----:B------:R-:W-:-:S12]  /*1940*/  BSSY.RECONVERGENT B0, `(.L_x_34) ;  /* 0x0000035000007945 */ /* 0x000fd80003800200 */
[----:B------:R-:W-:Y:S05]  /*1950*/  @P0 BRA `(.L_x_35) ;  /* 0x0000000000cc0947 */ /* 0x000fea0003800000 */
[----:B------:R-:W-:Y:S01]  /*1960*/  IMAD.MOV.U32 R10, RZ, RZ, 0x100 ;  /* 0x00000100ff0a7424 */ /* 0x000fe200078e00ff */
[----:B------:R-:W-:Y:S01]  /*1970*/  MOV R12, 0x19a0 ;  /* 0x000019a0000c7802 */ /* 0x000fe20000000f00 */
[----:B------:R-:W-:-:S07]  /*1980*/  IMAD.MOV.U32 R5, RZ, RZ, R4 ;  /* 0x000000ffff057224 */ /* 0x000fce00078e0004 */
[----:B0-----:R-:W-:Y:S05]  /*1990*/  CALL.REL.NOINC `($__internal_0_$__cuda_sm20_div_u16) ;  /* 0x0000002000dc7944 */ /* 0x001fea0003c00000 */
[----:B------:R-:W-:Y:S01]  /*19a0*/  HFMA2 R10, -RZ, RZ, 0, 1.5199184417724609375e-05 ;  /* 0x000000ffff0a7431 */ /* 0x000fe200000001ff */
[----:B------:R-:W-:Y:S02]  /*19b0*/  LOP3.LUT R5, R11, 0xffff, RZ, 0xc0, !PT ;  /* 0x0000ffff0b057812 */ /* 0x000fe400078ec0ff */
[----:B------:R-:W-:-:S07]  /*19c0*/  MOV R12, 0x19e0 ;  /* 0x000019e0000c7802 */ /* 0x000fce0000000f00 */
[----:B------:R-:W-:Y:S05]  /*19d0*/  CALL.REL.NOINC `($__internal_0_$__cuda_sm20_div_u16) ;  /* 0x0000002000cc7944 */ /* 0x000fea0003c00000 */
[----:B------:R-:W-:Y:S01]  /*19e0*/  LOP3.LUT R11, R11, 0xffff, RZ, 0xc0, !PT ;  /* 0x0000ffff0b0b7812 */ /* 0x000fe200078ec0ff */
[----:B------:R-:W-:Y:S03]  /*19f0*/  BSSY.RECONVERGENT B1, `(.L_x_36) ;  /* 0x000001f000017945 */ /* 0x000fe60003800200 */
[----:B------:R-:W-:-:S04]  /*1a00*/  VIADDMNMX.U32 R4, R4, 0xffffffff, R11, PT ;  /* 0xffffffff04047846 */ /* 0x000fc8000380000b */
[C---:B------:R-:W-:Y:S01]  /*1a10*/  ISETP.GE.U32.AND P0, PT, R4.reuse, 0x3, PT ;  /* 0x000000030400780c */ /* 0x040fe20003f06070 */
[----:B------:R-:W-:Y:S02]  /*1a20*/  VIADD R6, R4, 0x1 ;  /* 0x0000000104067836 */ /* 0x000fe40000000000 */
[----:B------:R-:W-:-:S03]  /*1a30*/  IMAD.MOV.U32 R4, RZ, RZ, RZ ;  /* 0x000000ffff047224 */ /* 0x000fc600078e00ff */
[----:B------:R-:W-:-:S04]  /*1a40*/  LOP3.LUT R15, R6, 0x3, RZ, 0xc0, !PT ;  /* 0x00000003060f7812 */ /* 0x000fc800078ec0ff */
[----:B------:R-:W-:-:S03]  /*1a50*/  ISETP.NE.AND P1, PT, R15, RZ, PT ;  /* 0x000000ff0f00720c */ /* 0x000fc60003f25270 */
[----:B------:R-:W-:Y:S10]  /*1a60*/  @!P0 BRA `(.L_x_37) ;  /* 0x00000000005c8947 */ /* 0x000ff40003800000 */
[----:B------:R-:W-:Y:S02]  /*1a70*/  LOP3.LUT R6, R6, 0x1fc, RZ, 0xc0, !PT ;  /* 0x000001fc06067812 */ /* 0x000fe400078ec0ff */
[----:B------:R-:W-:-:S03]  /*1a80*/  MOV R4, RZ ;  /* 0x000000ff00047202 */ /* 0x000fc60000000f00 */
[----:B------:R-:W-:-:S07]  /*1a90*/  IMAD.MOV R6, RZ, RZ, -R6 ;  /* 0x000000ffff067224 */ /* 0x000fce00078e0a06 */
.L_x_38:
[----:B------:R-:W-:Y:S02]  /*1aa0*/  IMAD R8, R4, 0x4, R21 ;  /* 0x0000000404087824 */ /* 0x000fe400078e0215 */
[----:B------:R-:W-:Y:S02]  /*1ab0*/  VIADD R6, R6, 0x4 ;  /* 0x0000000406067836 */ /* 0x000fe40000000000 */
[C---:B------:R-:W-:Y:S01]  /*1ac0*/  IMAD R10, R5.reuse, 0x4, R8 ;  /* 0x00000004050a7824 */ /* 0x040fe200078e0208 */
[----:B0-----:R-:W0:Y:S01]  /*1ad0*/  LDS R7, [R8] ;  /* 0x0000000008077984 */ /* 0x001e220000000800 */
[C---:B------:R-:W-:Y:S01]  /*1ae0*/  IMAD R4, R5.reuse, 0x4, R4 ;  /* 0x0000000405047824 */ /* 0x040fe200078e0204 */
[----:B------:R-:W-:Y:S02]  /*1af0*/  ISETP.NE.AND P0, PT, R6, RZ, PT ;  /* 0x000000ff0600720c */ /* 0x000fe40003f05270 */
[----:B------:R-:W-:-:S05]  /*1b00*/  LEA R12, R5, R10, 0x2 ;  /* 0x0000000a050c7211 */ /* 0x000fca00078e10ff */
[----:B------:R-:W-:Y:S01]  /*1b10*/  IMAD R13, R5, 0x4, R12 ;  /* 0x00000004050d7824 */ /* 0x000fe200078e020c */
[----:B0-----:R-:W-:-:S05]  /*1b20*/  IADD3 R7, PT, PT, R7, 0x1, RZ ;  /* 0x0000000107077810 */ /* 0x001fca0007ffe0ff */
[----:B------:R-:W-:Y:S04]  /*1b30*/  STS [R8], R7 ;  /* 0x0000000708007388 */ /* 0x000fe80000000800 */
[----:B------:R-:W0:Y:S02]  /*1b40*/  LDS R9, [R10] ;  /* 0x000000000a097984 */ /* 0x000e240000000800 */
[----:B0-----:R-:W-:-:S05]  /*1b50*/  VIADD R9, R9, 0x1 ;  /* 0x0000000109097836 */ /* 0x001fca0000000000 */
[----:B------:R-:W-:Y:S04]  /*1b60*/  STS [R10], R9 ;  /* 0x000000090a007388 */ /* 0x000fe80000000800 */
[----:B------:R-:W0:Y:S02]  /*1b70*/  LDS R11, [R12] ;  /* 0x000000000c0b7984 */ /* 0x000e240000000800 */
[----:B0-----:R-:W-:-:S05]  /*1b80*/  VIADD R11, R11, 0x1 ;  /* 0x000000010b0b7836 */ /* 0x001fca0000000000 */
[----:B------:R-:W-:Y:S04]  /*1b90*/  STS [R12], R11 ;  /* 0x0000000b0c007388 */ /* 0x000fe80000000800 */
[----:B------:R-:W0:Y:S02]  /*1ba0*/  LDS R14, [R13] ;  /* 0x000000000d0e7984 */ /* 0x000e240000000800 */
[----:B0-----:R-:W-:-:S05]  /*1bb0*/  IADD3 R14, PT, PT, R14, 0x1, RZ ;  /* 0x000000010e0e7810 */ /* 0x001fca0007ffe0ff */
[----:B------:R0:W-:Y:S01]  /*1bc0*/  STS [R13], R14 ;  /* 0x0000000e0d007388 */ /* 0x0001e20000000800 */
[----:B------:R-:W-:Y:S05]  /*1bd0*/  @P0 BRA `(.L_x_38) ;  /* 0xfffffffc00b00947 */ /* 0x000fea000383ffff */
.L_x_37:
[----:B------:R-:W-:Y:S05]  /*1be0*/  BSYNC.RECONVERGENT B1 ;  /* 0x0000000000017941 */ /* 0x000fea0003800200 */
.L_x_36:
[----:B------:R-:W-:Y:S05]  /*1bf0*/  @!P1 BRA `(.L_x_35) ;  /* 0x0000000000249947 */ /* 0x000fea0003800000 */
[----:B------:R-:W-:-:S07]  /*1c00*/  IADD3 R6, PT, PT, -R15, RZ, RZ ;  /* 0x000000ff0f067210 */ /* 0x000fce0007ffe1ff */
.L_x_39:
[----:B-1----:R-:W-:Y:S01]  /*1c10*/  IMAD R8, R4, 0x4, R21 ;  /* 0x0000000404087824 */ /* 0x002fe200078e0215 */
[----:B------:R-:W-:Y:S01]  /*1c20*/  IADD3 R6, PT, PT, R6, 0x1, RZ ;  /* 0x0000000106067810 */ /* 0x000fe20007ffe0ff */
[----:B------:R-:W-:-:S03]  /*1c30*/  IMAD.IADD R4, R5, 0x1, R4 ;  /* 0x0000000105047824 */ /* 0x000fc600078e0204 */
[----:B------:R-:W1:Y:S01]  /*1c40*/  LDS R7, [R8] ;  /* 0x0000000008077984 */ /* 0x000e620000000800 */
[----:B------:R-:W-:Y:S01]  /*1c50*/  ISETP.NE.AND P0, PT, R6, RZ, PT ;  /* 0x000000ff0600720c */ /* 0x000fe20003f05270 */
[----:B-1----:R-:W-:-:S05]  /*1c60*/  VIADD R7, R7, 0x1 ;  /* 0x0000000107077836 */ /* 0x002fca0000000000 */
[----:B------:R1:W-:Y:S07]  /*1c70*/  STS [R8], R7 ;  /* 0x0000000708007388 */ /* 0x0003ee0000000800 */
[----:B------:R-:W-:Y:S05]  /*1c80*/  @P0 BRA `(.L_x_39) ;  /* 0xfffffffc00e00947 */ /* 0x000fea000383ffff */
.L_x_35:
[----:B------:R-:W-:Y:S05]  /*1c90*/  BSYNC.RECONVERGENT B0 ;  /* 0x0000000000007941 */ /* 0x000fea0003800200 */
.L_x_34:
[----:B------:R-:W-:Y:S01]  /*1ca0*/  BAR.SYNC.DEFER_BLOCKING 0x0 ;  /* 0x0000000000007b1d */ /* 0x000fe20000010000 */
[----:B------:R-:W-:-:S05]  /*1cb0*/  ISETP.NE.AND P0, PT, R24, RZ, PT ;  /* 0x000000ff1800720c */ /* 0x000fca0003f05270 */
[----:B------:R-:W-:Y:S08]  /*1cc0*/  BSSY.RECONVERGENT B0, `(.L_x_40) ;  /* 0x0000181000007945 */ /* 0x000ff00003800200 */
[----:B------:R-:W-:Y:S05]  /*1cd0*/  @P0 BRA `(.L_x_41) ;  /* 0x0000001400fc0947 */ /* 0x000fea0003800000 */
[----:B-1----:R-:W1:Y:S04]  /*1ce0*/  LDS.128 R8, [R21] ;  /* 0x0000000015087984 */ /* 0x002e680000000c00 */
[----:B0-----:R-:W0:Y:S04]  /*1cf0*/  LDS.128 R12, [R21+0x10] ;  /* 0x00001000150c7984 */ /* 0x001e280000000c00 */
[----:B------:R-:W2:Y:S04]  /*1d00*/  LDS.128 R16, [R21+0x20] ;  /* 0x0000200015107984 */ /* 0x000ea80000000c00 */
[----:B------:R-:W3:Y:S01]  /*1d10*/  LDS.128 R4, [R21+0x30] ;  /* 0x0000300015047984 */ /* 0x000ee20000000c00 */
[----:B-1----:R-:W-:-:S05]  /*1d20*/  IMAD.IADD R9, R8, 0x1, R9 ;  /* 0x0000000108097824 */ /* 0x002fca00078e0209 */
[----:B------:R-:W-:-:S05]  /*1d30*/  IADD3 R10, PT, PT, R10, R9, RZ ;  /* 0x000000090a0a7210 */ /* 0x000fca0007ffe0ff */
[----:B------:R-:W-:-:S04]  /*1d40*/  IMAD.IADD R11, R11, 0x1, R10 ;  /* 0x000000010b0b7824 */ /* 0x000fc800078e020a */
[----:B0-----:R-:W-:Y:S01]  /*1d50*/  IMAD.IADD R12, R11, 0x1, R12 ;  /* 0x000000010b0c7824 */ /* 0x001fe200078e020c */
[----:B------:R-:W-:Y:S04]  /*1d60*/  STS.128 [R21+0x400], R8 ;  /* 0x0004000815007388 */ /* 0x000fe80000000c00 */
[----:B------:R-:W-:Y:S01]  /*1d70*/  IADD3 R13, PT, PT, R13, R12, RZ ;  /* 0x0000000c0d0d7210 */ /* 0x000fe20007ffe0ff */
[----:B------:R-:W0:Y:S04]  /*1d80*/  LDS.128 R8, [R21+0x40] ;  /* 0x0000400015087984 */ /* 0x000e280000000c00 */
[----:B------:R-:W-:-:S04]  /*1d90*/  IMAD.IADD R14, R14, 0x1, R13 ;  /* 0x000000010e0e7824 */ /* 0x000fc800078e020d */
[----:B------:R-:W-:-:S05]  /*1da0*/  IMAD.IADD R15, R15, 0x1, R14 ;  /* 0x000000010f0f7824 */ /* 0x000fca00078e020e */
[----:B--2---:R-:W-:Y:S01]  /*1db0*/  IADD3 R16, PT, PT, R15, R16, RZ ;  /* 0x000000100f107210 */ /* 0x004fe20007ffe0ff */
[----:B------:R-:W-:Y:S04]  /*1dc0*/  STS.128 [R21+0x410], R12 ;  /* 0x0004100c15007388 */ /* 0x000fe80000000c00 */
[----:B------:R-:W-:Y:S01]  /*1dd0*/  IMAD.IADD R17, R17, 0x1, R16 ;  /* 0x0000000111117824 */ /* 0x000fe200078e0210 */
[----:B------:R-:W1:Y:S03]  /*1de0*/  LDS.128 R12, [R21+0x50] ;  /* 0x00005000150c7984 */ /* 0x000e660000000c00 */
[----:B------:R-:W-:-:S05]  /*1df0*/  IMAD.IADD R18, R18, 0x1, R17 ;  /* 0x0000000112127824 */ /* 0x000fca00078e0211 */
[----:B------:R-:W-:-:S05]  /*1e00*/  IADD3 R19, PT, PT, R19, R18, RZ ;  /* 0x0000001213137210 */ /* 0x000fca0007ffe0ff */
[----:B---3--:R-:W-:Y:S01]  /*1e10*/  IMAD.IADD R4, R19, 0x1, R4 ;  /* 0x0000000113047824 */ /* 0x008fe200078e0204 */
[----:B------:R-:W-:Y:S03]  /*1e20*/  STS.128 [R21+0x420], R16 ;  /* 0x0004201015007388 */ /* 0x000fe60000000c00 */
[----:B------:R-:W-:Y:S01]  /*1e30*/  IMAD.IADD R5, R5, 0x1, R4 ;  /* 0x0000000105057824 */ /* 0x000fe200078e0204 */
[----:B------:R-:W2:Y:S04]  /*1e40*/  LDS.128 R16, [R21+0x60] ;  /* 0x0000600015107984 */ /* 0x000ea80000000c00 */
        /* <DEDUP_REMOVED lines=8> */
[----:B-1----:R-:W-:Y:S01]  /*1ed0*/  IADD3 R12, PT, PT, R11, R12, RZ ;  /* 0x0000000c0b0c7210 */ /* 0x002fe20007ffe0ff */
[----:B------:R-:W-:Y:S04]  /*1ee0*/  STS.128 [R21+0x440], R8 ;  /* 0x0004400815007388 */ /* 0x000fe80000000c00 */
[----:B------:R-:W-:Y:S01]  /*1ef0*/  IMAD.IADD R13, R13, 0x1, R12 ;  /* 0x000000010d0d7824 */ /* 0x000fe200078e020c */
[----:B------:R-:W1:Y:S03]  /*1f00*/  LDS.128 R8, [R21+0x80] ;  /* 0x0000800015087984 */ /* 0x000e660000000c00 */
[----:B------:R-:W-:-:S05]  /*1f10*/  IMAD.IADD R14, R14, 0x1, R13 ;  /* 0x000000010e0e7824 */ /* 0x000fca00078e020d */
[----:B------:R-:W-:-:S05]  /*1f20*/  IADD3 R15, PT, PT, R15, R14, RZ ;  /* 0x0000000e0f0f7210 */ /* 0x000fca0007ffe0ff */
[----:B--2---:R-:W-:Y:S01]  /*1f30*/  IMAD.IADD R16, R15, 0x1, R16 ;  /* 0x000000010f107824 */ /* 0x004fe200078e0210 */
        /* <DEDUP_REMOVED lines=330> */
[----:B------:R3:W-:Y:S04]  /*33e0*/  STS.128 [R21+0x7c0], R8 ;  /* 0x0007c00815007388 */ /* 0x0007e80000000c00 */
[----:B------:R-:W-:-:S05]  /*33f0*/  IADD3 R13, PT, PT, R13, R12, RZ ;  /* 0x0000000c0d0d7210 */ /* 0x000fca0007ffe0ff */
[----:B------:R-:W-:-:S04]  /*3400*/  IMAD.IADD R14, R14, 0x1, R13 ;  /* 0x000000010e0e7824 */ /* 0x000fc800078e020d */
[----:B------:R-:W-:-:S05]  /*3410*/  IMAD.IADD R15, R15, 0x1, R14 ;  /* 0x000000010f0f7824 */ /* 0x000fca00078e020e */
[----:B-1----:R-:W-:Y:S01]  /*3420*/  IADD3 R16, PT, PT, R15, R16, RZ ;  /* 0x000000100f107210 */ /* 0x002fe20007ffe0ff */
[----:B------:R3:W-:Y:S04]  /*3430*/  STS.128 [R21+0x7d0], R12 ;  /* 0x0007d00c15007388 */ /* 0x0007e80000000c00 */
[----:B------:R-:W-:-:S04]  /*3440*/  IMAD.IADD R17, R17, 0x1, R16 ;  /* 0x0000000111117824 */ /* 0x000fc800078e0210 */
[----:B------:R-:W-:-:S05]  /*3450*/  IMAD.IADD R18, R18, 0x1, R17 ;  /* 0x0000000112127824 */ /* 0x000fca00078e0211 */
[----:B------:R-:W-:-:S05]  /*3460*/  IADD3 R19, PT, PT, R19, R18, RZ ;  /* 0x0000001213137210 */ /* 0x000fca0007ffe0ff */
[----:B--2---:R-:W-:Y:S01]  /*3470*/  IMAD.IADD R4, R19, 0x1, R4 ;  /* 0x0000000113047824 */ /* 0x004fe200078e0204 */
[----:B------:R3:W-:Y:S03]  /*3480*/  STS.128 [R21+0x7e0], R16 ;  /* 0x0007e01015007388 */ /* 0x0007e60000000c00 */
[----:B------:R-:W-:-:S05]  /*3490*/  IMAD.IADD R5, R5, 0x1, R4 ;  /* 0x0000000105057824 */ /* 0x000fca00078e0204 */
[----:B------:R-:W-:-:S05]  /*34a0*/  IADD3 R6, PT, PT, R6, R5, RZ ;  /* 0x0000000506067210 */ /* 0x000fca0007ffe0ff */
[----:B------:R-:W-:-:S05]  /*34b0*/  IMAD.IADD R7, R7, 0x1, R6 ;  /* 0x0000000107077824 */ /* 0x000fca00078e0206 */
[----:B------:R3:W-:Y:S02]  /*34c0*/  STS.128 [R21+0x7f0], R4 ;  /* 0x0007f00415007388 */ /* 0x0007e40000000c00 */
.L_x_41:
[----:B------:R-:W-:Y:S05]  /*34d0*/  BSYNC.RECONVERGENT B0 ;  /* 0x0000000000007941 */ /* 0x000fea0003800200 */
.L_x_40:
[----:B---3--:R-:W2:Y:S01]  /*34e0*/  MUFU.RCP R5, R20 ;  /* 0x0000001400057308 */ /* 0x008ea20000001000 */
[----:B-1----:R-:W1:Y:S01]  /*34f0*/  LDC R7, c[0x0][0x390] ;  /* 0x0000e400ff077b82 */ /* 0x002e620000000800 */
[----:B------:R-:W-:-:S07]  /*3500*/  UMOV UR4, 0x437f0000 ;  /* 0x437f000000047882 */ /* 0x000fce0000000000 */
[----:B------:R-:W-:Y:S01]  /*3510*/  BAR.SYNC.DEFER_BLOCKING 0x0 ;  /* 0x0000000000007b1d */ /* 0x000fe20000010000 */
[----:B------:R-:W-:Y:S01]  /*3520*/  IMAD.U32 R9, RZ, RZ, UR4 ;  /* 0x00000004ff097e24 */ /* 0x000fe2000f8e00ff */
[----:B------:R-:W-:-:S04]  /*3530*/  ISETP.GT.U32.AND P2, PT, R24, 0xff, PT ;  /* 0x000000ff1800780c */ /* 0x000fc80003f44070 */
[----:B------:R-:W3:Y:S01]  /*3540*/  FCHK P0, R9, R20 ;  /* 0x0000001409007302 */ /* 0x000ee20000000000 */
[----:B--2---:R-:W-:-:S04]  /*3550*/  FFMA R4, -R20, R5, 1 ;  /* 0x3f80000014047423 */ /* 0x004fc80000000105 */
[----:B------:R-:W-:-:S04]  /*3560*/  FFMA R4, R5, R4, R5 ;  /* 0x0000000405047223 */ /* 0x000fc80000000005 */
[----:B------:R-:W-:-:S04]  /*3570*/  FFMA R5, R4, 255, RZ ;  /* 0x437f000004057823 */ /* 0x000fc800000000ff */
[----:B------:R-:W-:-:S04]  /*3580*/  FFMA R8, -R20, R5, 255 ;  /* 0x437f000014087423 */ /* 0x000fc80000000105 */
[----:B------:R-:W-:Y:S01]  /*3590*/  FFMA R8, R4, R8, R5 ;  /* 0x0000000804087223 */ /* 0x000fe20000000005 */
[----:B-1----:R-:W-:Y:S01]  /*35a0*/  IMAD R5, R2, R7, UR8 ;  /* 0x0000000802057e24 */ /* 0x002fe2000f8e0207 */
[----:B---3--:R-:W-:Y:S06]  /*35b0*/  @!P0 BRA `(.L_x_42) ;  /* 0x0000000000088947 */ /* 0x008fec0003800000 */
[----:B------:R-:W-:-:S07]  /*35c0*/  MOV R4, 0x35e0 ;  /* 0x000035e000047802 */ /* 0x000fce0000000f00 */
[----:B0-----:R-:W-:Y:S05]  /*35d0*/  CALL.REL.NOINC `($__internal_1_$__cuda_sm3x_div_rn_noftz_f32_slowpath) ;  /* 0x0000000800187944 */ /* 0x001fea0003c00000 */
.L_x_42:
[----:B------:R-:W-:Y:S05]  /*35e0*/  @P2 EXIT ;  /* 0x000000000000294d */ /* 0x000fea0003800000 */
[----:B------:R-:W1:Y:S01]  /*35f0*/  I2F.U32.RP R10, R3 ;  /* 0x00000003000a7306 */ /* 0x000e620000209000 */
[----:B------:R-:W-:Y:S01]  /*3600*/  IMAD.IADD R2, R24, 0x1, R3 ;  /* 0x0000000118027824 */ /* 0x000fe200078e0203 */
[----:B------:R-:W-:Y:S01]  /*3610*/  ISETP.NE.U32.AND P2, PT, R3, RZ, PT ;  /* 0x000000ff0300720c */ /* 0x000fe20003f45070 */
[----:B------:R-:W-:Y:S03]  /*3620*/  BSSY.RECONVERGENT B0, `(.L_x_43) ;  /* 0x0000034000007945 */ /* 0x000fe60003800200 */
[C---:B------:R-:W-:Y:S02]  /*3630*/  ISETP.GE.U32.AND P0, PT, R2.reuse, 0x100, PT ;  /* 0x000001000200780c */ /* 0x040fe40003f06070 */
[----:B------:R-:W-:Y:S01]  /*3640*/  VIMNMX.U32 R9, PT, PT, R2, 0x100, !PT ;  /* 0x0000010002097848 */ /* 0x000fe20007fe0000 */
[----:B-1----:R-:W1:Y:S02]  /*3650*/  MUFU.RCP R10, R10 ;  /* 0x0000000a000a7308 */ /* 0x002e640000001000 */
[----:B-1----:R-:W-:-:S06]  /*3660*/  IADD3 R6, PT, PT, R10, 0xffffffe, RZ ;  /* 0x0ffffffe0a067810 */ /* 0x002fcc0007ffe0ff */
[----:B------:R1:W2:Y:S02]  /*3670*/  F2I.FTZ.U32.TRUNC.NTZ R7, R6 ;  /* 0x0000000600077305 */ /* 0x0002a4000021f000 */
[----:B-1----:R-:W-:Y:S02]  /*3680*/  HFMA2 R6, -RZ, RZ, 0, 0 ;  /* 0x00000000ff067431 */ /* 0x002fe400000001ff */
[----:B--2---:R-:W-:-:S04]  /*3690*/  IMAD.MOV R4, RZ, RZ, -R7 ;  /* 0x000000ffff047224 */ /* 0x004fc800078e0a07 */
        /* <DEDUP_REMOVED lines=16> */
[----:B------:R-:W-:-:S13]  /*37a0*/  ISETP.NE.AND P1, PT, R4, 0x3, PT ;  /* 0x000000030400780c */ /* 0x000fda0003f25270 */
[----:B------:R-:W-:Y:S05]  /*37b0*/  @!P1 BRA `(.L_x_44) ;  /* 0x0000000000689947 */ /* 0x000fea0003800000 */
[----:B------:R-:W1:Y:S01]  /*37c0*/  LDCU.64 UR4, c[0x0][0x3a8] ;  /* 0x00007500ff0477ac */ /* 0x000e620008000a00 */
[----:B------:R-:W-:Y:S01]  /*37d0*/  IADD3 R2, PT, PT, R2, 0x1, RZ ;  /* 0x0000000102027810 */ /* 0x000fe20007ffe0ff */
[----:B------:R-:W-:Y:S02]  /*37e0*/  IMAD R4, R5, 0x100, R24 ;  /* 0x0000010005047824 */ /* 0x000fe400078e0218 */
[----:B------:R-:W-:Y:S01]  /*37f0*/  IMAD R7, R24, 0x4, R0 ;  /* 0x0000000418077824 */ /* 0x000fe200078e0200 */
[----:B------:R-:W-:-:S05]  /*3800*/  LOP3.LUT R2, R2, 0x3, RZ, 0xc0, !PT ;  /* 0x0000000302027812 */ /* 0x000fca00078ec0ff */
[----:B------:R-:W-:Y:S02]  /*3810*/  IMAD R24, R2, R3, R24 ;  /* 0x0000000302187224 */ /* 0x000fe400078e0218 */
[----:B------:R-:W-:Y:S01]  /*3820*/  IMAD.MOV R2, RZ, RZ, -R2 ;  /* 0x000000ffff027224 */ /* 0x000fe200078e0a02 */
[----:B-1----:R-:W-:Y:S02]  /*3830*/  IADD3 R10, P1, PT, R4, UR4, RZ ;  /* 0x00000004040a7c10 */ /* 0x002fe4000ff3e0ff */
[----:B------:R-:W-:Y:S02]  /*3840*/  IADD3 R4, PT, PT, R7, 0x400, R22 ;  /* 0x0000040007047810 */ /* 0x000fe40007ffe016 */
[----:B------:R-:W-:-:S09]  /*3850*/  IADD3.X R11, PT, PT, RZ, UR5, RZ, P1, !PT ;  /* 0x00000005ff0b7c10 */ /* 0x000fd20008ffe4ff */
.L_x_45:
[----:B-1----:R1:W2:Y:S01]  /*3860*/  LDS R6, [R4] ;  /* 0x0000000004067984 */ /* 0x0022a20000000800 */
[----:B------:R-:W-:-:S05]  /*3870*/  VIADD R2, R2, 0x1 ;  /* 0x0000000102027836 */ /* 0x000fca0000000000 */
[----:B------:R-:W-:Y:S02]  /*3880*/  ISETP.NE.AND P1, PT, R2, RZ, PT ;  /* 0x000000ff0200720c */ /* 0x000fe40003f25270 */
[----:B-1----:R-:W-:Y:S02]  /*3890*/  LEA R4, R3, R4, 0x2 ;  /* 0x0000000403047211 */ /* 0x002fe400078e10ff */
[----:B--2---:R-:W-:-:S05]  /*38a0*/  I2FP.F32.U32 R7, R6 ;  /* 0x0000000600077245 */ /* 0x004fca0000201000 */
[----:B------:R-:W-:-:S05]  /*38b0*/  FMUL R7, R7, R8 ;  /* 0x0000000807077220 */ /* 0x000fca0000400000 */
[----:B------:R-:W-:-:S04]  /*38c0*/  FMNMX R7, RZ, R7, !PT ;  /* 0x00000007ff077209 */ /* 0x000fc80007800000 */
[----:B------:R-:W-:-:S06]  /*38d0*/  FMNMX R7, R7, 255, PT ;  /* 0x437f000007077809 */ /* 0x000fcc0003800000 */
[----:B------:R-:W1:Y:S02]  /*38e0*/  F2I.S64 R6, R7 ;  /* 0x0000000700067311 */ /* 0x000e640000201900 */
[----:B-1----:R-:W-:Y:S01]  /*38f0*/  IMAD.MOV.U32 R9, RZ, RZ, R6 ;  /* 0x000000ffff097224 */ /* 0x002fe200078e0006 */
[-C--:B------:R-:W-:Y:S01]  /*3900*/  MOV R6, R10.reuse ;  /* 0x0000000a00067202 */ /* 0x080fe20000000f00 */
[----:B------:R-:W-:Y:S01]  /*3910*/  IMAD.MOV.U32 R7, RZ, RZ, R11 ;  /* 0x000000ffff077224 */ /* 0x000fe200078e000b */
[----:B------:R-:W-:-:S04]  /*3920*/  IADD3 R10, P2, PT, R3, R10, RZ ;  /* 0x0000000a030a7210 */ /* 0x000fc80007f5e0ff */
[----:B------:R1:W-:Y:S01]  /*3930*/  STG.E.U8 desc[UR6][R6.64], R9 ;  /* 0x0000000906007986 */ /* 0x0003e2000c101106 */
[----:B------:R-:W-:Y:S01]  /*3940*/  IMAD.X R11, RZ, RZ, R11, P2 ;  /* 0x000000ffff0b7224 */ /* 0x000fe200010e060b */
[----:B------:R-:W-:Y:S07]  /*3950*/  @P1 BRA `(.L_x_45) ;  /* 0xfffffffc00c01947 */ /* 0x000fee000383ffff */
.L_x_44:
[----:B------:R-:W-:Y:S05]  /*3960*/  BSYNC.RECONVERGENT B0 ;  /* 0x0000000000007941 */ /* 0x000fea0003800200 */
.L_x_43:
[----:B------:R-:W-:Y:S05]  /*3970*/  @!P0 EXIT ;  /* 0x000000000000894d */ /* 0x000fea0003800000 */
[----:B-1----:R-:W-:Y:S01]  /*3980*/  LEA R7, R24, R0, 0x2 ;  /* 0x0000000018077211 */ /* 0x002fe200078e10ff */
[----:B------:R-:W-:Y:S01]  /*3990*/  IMAD R0, R5, 0x100, R24 ;  /* 0x0000010005007824 */ /* 0x000fe200078e0218 */
[----:B------:R-:W1:Y:S02]  /*39a0*/  LDCU.64 UR4, c[0x0][0x3a8] ;  /* 0x00007500ff0477ac */ /* 0x000e640008000a00 */
[----:B------:R-:W-:Y:S01]  /*39b0*/  IADD3 R22, PT, PT, R7, 0x400, R22 ;  /* 0x0000040007167810 */ /* 0x000fe20007ffe016 */
[C-C-:B------:R-:W-:Y:S01]  /*39c0*/  IMAD R10, R3.reuse, 0x2, R0.reuse ;  /* 0x00000002030a7824 */ /* 0x140fe200078e0200 */
[----:B------:R-:W-:Y:S01]  /*39d0*/  IADD3 R2, PT, PT, R0, R3, RZ ;  /* 0x0000000300027210 */ /* 0x000fe20007ffe0ff */
[----:B------:R-:W-:-:S07]  /*39e0*/  IMAD R12, R3, 0x3, R0 ;  /* 0x00000003030c7824 */ /* 0x000fce00078e0200 */
.L_x_46:
[C-C-:B------:R-:W-:Y:S01]  /*39f0*/  IMAD R9, R3.reuse, 0x8, R22.reuse ;  /* 0x0000000803097824 */ /* 0x140fe200078e0216 */
[C---:B--2---:R-:W-:Y:S01]  /*3a00*/  LEA R6, R3.reuse, R22, 0x2 ;  /* 0x0000001603067211 */ /* 0x044fe200078e10ff */
[C-C-:B0-----:R-:W-:Y:S01]  /*3a10*/  IMAD R13, R3.reuse, 0xc, R22.reuse ;  /* 0x0000000c030d7824 */ /* 0x141fe200078e0216 */
[----:B------:R0:W2:Y:S01]  /*3a20*/  LDS R4, [R22] ;  /* 0x0000000016047984 */ /* 0x0000a20000000800 */
[----:B-1----:R-:W-:Y:S02]  /*3a30*/  IADD3 R20, P0, PT, R0, UR4, RZ ;  /* 0x0000000400147c10 */ /* 0x002fe4000ff1e0ff */
[----:B------:R-:W-:Y:S01]  /*3a40*/  IADD3 R18, P1, PT, R10, UR4, RZ ;  /* 0x000000040a127c10 */ /* 0x000fe2000ff3e0ff */
[----:B------:R-:W1:Y:S01]  /*3a50*/  LDS R9, [R9] ;  /* 0x0000000009097984 */ /* 0x000e620000000800 */
[----:B------:R-:W-:Y:S02]  /*3a60*/  IADD3.X R21, PT, PT, RZ, UR5, RZ, P0, !PT ;  /* 0x00000005ff157c10 */ /* 0x000fe400087fe4ff */
[----:B------:R-:W-:Y:S01]  /*3a70*/  IADD3.X R19, PT, PT, RZ, UR5, RZ, P1, !PT ;  /* 0x00000005ff137c10 */ /* 0x000fe20008ffe4ff */
[----:B------:R-:W3:Y:S01]  /*3a80*/  LDS R6, [R6] ;  /* 0x0000000006067984 */ /* 0x000ee20000000800 */
[C---:B------:R-:W-:Y:S01]  /*3a90*/  LEA R24, R3.reuse, R24, 0x2 ;  /* 0x0000001803187211 */ /* 0x040fe200078e10ff */
[C---:B0-----:R-:W-:Y:S01]  /*3aa0*/  IMAD R22, R3.reuse, 0x10, R22 ;  /* 0x0000001003167824 */ /* 0x041fe200078e0216 */
[C---:B------:R-:W-:Y:S01]  /*3ab0*/  LEA R10, R3.reuse, R10, 0x2 ;  /* 0x0000000a030a7211 */ /* 0x040fe200078e10ff */
[----:B------:R-:W0:Y:S01]  /*3ac0*/  LDS R13, [R13] ;  /* 0x000000000d0d7984 */ /* 0x000e220000000800 */
[----:B------:R-:W-:-:S02]  /*3ad0*/  LEA R0, R3, R0, 0x2 ;  /* 0x0000000003007211 */ /* 0x000fc400078e10ff */
[----:B--2---:R-:W-:Y:S02]  /*3ae0*/  I2FP.F32.U32 R5, R4 ;  /* 0x0000000400057245 */ /* 0x004fe40000201000 */
[----:B-1----:R-:W-:-:S03]  /*3af0*/  I2FP.F32.U32 R11, R9 ;  /* 0x00000009000b7245 */ /* 0x002fc60000201000 */
[----:B------:R-:W-:Y:S01]  /*3b00*/  FMUL R5, R5, R8 ;  /* 0x0000000805057220 */ /* 0x000fe20000400000 */
[----:B---3--:R-:W-:Y:S01]  /*3b10*/  I2FP.F32.U32 R7, R6 ;  /* 0x0000000600077245 */ /* 0x008fe20000201000 */
[----:B------:R-:W-:-:S03]  /*3b20*/  FMUL R11, R11, R8 ;  /* 0x000000080b0b7220 */ /* 0x000fc60000400000 */
[----:B------:R-:W-:Y:S02]  /*3b30*/  FMNMX R5, RZ, R5, !PT ;  /* 0x00000005ff057209 */ /* 0x000fe40007800000 */
[----:B0-----:R-:W-:Y:S01]  /*3b40*/  I2FP.F32.U32 R13, R13 ;  /* 0x0000000d000d7245 */ /* 0x001fe20000201000 */
[-C--:B------:R-:W-:Y:S01]  /*3b50*/  FMUL R7, R7, R8.reuse ;  /* 0x0000000807077220 */ /* 0x080fe20000400000 */
[----:B------:R-:W-:Y:S02]  /*3b60*/  FMNMX R11, RZ, R11, !PT ;  /* 0x0000000bff0b7209 */ /* 0x000fe40007800000 */
[----:B------:R-:W-:Y:S01]  /*3b70*/  FMNMX R16, R5, 255, PT ;  /* 0x437f000005107809 */ /* 0x000fe20003800000 */
[----:B------:R-:W-:Y:S01]  /*3b80*/  FMUL R13, R13, R8 ;  /* 0x000000080d0d7220 */ /* 0x000fe20000400000 */
[----:B------:R-:W-:Y:S02]  /*3b90*/  FMNMX R7, RZ, R7, !PT ;  /* 0x00000007ff077209 */ /* 0x000fe40007800000 */
[----:B------:R-:W-:-:S02]  /*3ba0*/  FMNMX R4, R11, 255, PT ;  /* 0x437f00000b047809 */ /* 0x000fc40003800000 */
[----:B------:R-:W-:Y:S01]  /*3bb0*/  FMNMX R13, RZ, R13, !PT ;  /* 0x0000000dff0d7209 */ /* 0x000fe20007800000 */
[----:B------:R-:W-:Y:S01]  /*3bc0*/  F2I.S64 R16, R16 ;  /* 0x0000001000107311 */ /* 0x000fe20000201900 */
[----:B------:R-:W-:Y:S02]  /*3bd0*/  FMNMX R14, R7, 255, PT ;  /* 0x437f0000070e7809 */ /* 0x000fe40003800000 */
[----:B------:R-:W-:-:S05]  /*3be0*/  FMNMX R6, R13, 255, PT ;  /* 0x437f00000d067809 */ /* 0x000fca0003800000 */
[----:B------:R-:W0:Y:S08]  /*3bf0*/  F2I.S64 R4, R4 ;  /* 0x0000000400047311 */ /* 0x000e300000201900 */
[----:B------:R-:W-:Y:S01]  /*3c00*/  F2I.S64 R14, R14 ;  /* 0x0000000e000e7311 */ /* 0x000fe20000201900 */
[----:B0-----:R-:W-:-:S07]  /*3c10*/  IMAD.MOV.U32 R5, RZ, RZ, R16 ;  /* 0x000000ffff057224 */ /* 0x001fce00078e0010 */
[----:B------:R-:W0:Y:S01]  /*3c20*/  F2I.S64 R6, R6 ;  /* 0x0000000600067311 */ /* 0x000e220000201900 */
[----:B------:R-:W-:Y:S01]  /*3c30*/  IADD3 R16, P0, PT, R2, UR4, RZ ;  /* 0x0000000402107c10 */ /* 0x000fe2000ff1e0ff */
[C---:B------:R-:W-:Y:S01]  /*3c40*/  IMAD R2, R3.reuse, 0x4, R2 ;  /* 0x0000000403027824 */ /* 0x040fe200078e0202 */
[----:B------:R2:W-:Y:S03]  /*3c50*/  STG.E.U8 desc[UR6][R20.64], R5 ;  /* 0x0000000514007986 */ /* 0x0005e6000c101106 */
[----:B------:R-:W-:Y:S01]  /*3c60*/  IMAD.X R17, RZ, RZ, UR5, P0 ;  /* 0x00000005ff117e24 */ /* 0x000fe200080e06ff */
[----:B------:R-:W-:Y:S02]  /*3c70*/  ISETP.GE.U32.AND P0, PT, R24, 0x100, PT ;  /* 0x000001001800780c */ /* 0x000fe40003f06070 */
[----:B0-----:R-:W-:Y:S02]  /*3c80*/  MOV R7, R14 ;  /* 0x0000000e00077202 */ /* 0x001fe40000000f00 */
[----:B------:R-:W-:Y:S01]  /*3c90*/  IADD3 R14, P2, PT, R12, UR4, RZ ;  /* 0x000000040c0e7c10 */ /* 0x000fe2000ff5e0ff */
[----:B------:R-:W-:-:S02]  /*3ca0*/  IMAD R12, R3, 0x4, R12 ;  /* 0x00000004030c7824 */ /* 0x000fc400078e020c */
[----:B------:R2:W-:Y:S02]  /*3cb0*/  STG.E.U8 desc[UR6][R16.64], R7 ;  /* 0x0000000710007986 */ /* 0x0005e4000c101106 */
[----:B------:R-:W-:Y:S02]  /*3cc0*/  IMAD.X R15, RZ, RZ, UR5, P2 ;  /* 0x00000005ff0f7e24 */ /* 0x000fe400090e06ff */
[----:B------:R2:W-:Y:S04]  /*3cd0*/  STG.E.U8 desc[UR6][R18.64], R4 ;  /* 0x0000000412007986 */ /* 0x0005e8000c101106 */
[----:B------:R2:W-:Y:S01]  /*3ce0*/  STG.E.U8 desc[UR6][R14.64], R6 ;  /* 0x000000060e007986 */ /* 0x0005e2000c101106 */
[----:B------:R-:W-:Y:S05]  /*3cf0*/  @!P0 BRA `(.L_x_46) ;  /* 0xfffffffc003c8947 */ /* 0x000fea000383ffff */
[----:B------:R-:W-:Y:S05]  /*3d00*/  EXIT ;  /* 0x000000000000794d */ /* 0x000fea0003800000 */
        .weak           $__internal_0_$__cuda_sm20_div_u16
        .type           $__internal_0_$__cuda_sm20_div_u16,@function
        .size           $__internal_0_$__cuda_sm20_div_u16,($__internal_1_$__cuda_sm3x_div_rn_noftz_f32_slowpath - $__internal_0_$__cuda_sm20_div_u16)
$__internal_0_$__cuda_sm20_div_u16:
[----:B------:R-:W0:Y:S01]  /*3d10*/  I2F.U16 R6, R5 ;  /* 0x0000000500067306 */ /* 0x000e220000101000 */
[----:B------:R-:W-:Y:S01]  /*3d20*/  HFMA2 R7, -RZ, RZ, 15, 0 ;  /* 0x4b800000ff077431 */ /* 0x000fe200000001ff */
[C---:B0-----:R-:W-:Y:S02]  /*3d30*/  FSETP.GEU.AND P1, PT, |R6|.reuse, 1.175494350822287508e-38, PT ;  /* 0x008000000600780b */ /* 0x041fe40003f2e200 */
[----:B------:R-:W-:Y:S02]  /*3d40*/  FSETP.GT.AND P0, PT, |R6|, 8.50705917302346158658e+37, PT ;  /* 0x7e8000000600780b */ /* 0x000fe40003f04200 */
[----:B------:R-:W-:-:S04]  /*3d50*/  FSEL R7, R7, 1, !P1 ;  /* 0x3f80000007077808 */ /* 0x000fc80004800000 */
[----:B------:R-:W-:Y:S02]  /*3d60*/  FSEL R7, R7, 0.25, !P0 ;  /* 0x3e80000007077808 */ /* 0x000fe40004000000 */
[----:B------:R-:W-:-:S03]  /*3d70*/  ISETP.NE.U32.AND P0, PT, R5, RZ, PT ;  /* 0x000000ff0500720c */ /* 0x000fc60003f05070 */
[----:B------:R-:W-:Y:S02]  /*3d80*/  FMUL R8, R6, R7 ;  /* 0x0000000706087220 */ /* 0x000fe40000400000 */
[----:B------:R-:W-:Y:S08]  /*3d90*/  I2F.U16.RZ R6, R10 ;  /* 0x0000000a00067306 */ /* 0x000ff0000010d000 */
[----:B------:R-:W0:Y:S02]  /*3da0*/  MUFU.RCP R8, R8 ;  /* 0x0000000800087308 */ /* 0x000e240000001000 */
[----:B0-----:R-:W-:-:S04]  /*3db0*/  FMUL R7, R7, R8 ;  /* 0x0000000807077220 */ /* 0x001fc80000400000 */
[----:B------:R-:W-:-:S04]  /*3dc0*/  VIADD R7, R7, 0x2 ;  /* 0x0000000207077836 */ /* 0x000fc80000000000 */
[----:B------:R-:W-:Y:S01]  /*3dd0*/  FMUL.RZ R9, R6, R7 ;  /* 0x0000000706097220 */ /* 0x000fe2000040c000 */
[----:B------:R-:W-:Y:S02]  /*3de0*/  HFMA2 R7, -RZ, RZ, 0, 0 ;  /* 0x00000000ff077431 */ /* 0x000fe400000001ff */
[----:B------:R-:W-:-:S03]  /*3df0*/  IMAD.MOV.U32 R6, RZ, RZ, R12 ;  /* 0x000000ffff067224 */ /* 0x000fc600078e000c */
[----:B------:R-:W0:Y:S02]  /*3e00*/  F2I.U32.TRUNC.NTZ R9, R9 ;  /* 0x0000000900097305 */ /* 0x000e24000020f000 */
[----:B0-----:R-:W-:Y:S02]  /*3e10*/  LOP3.LUT R11, R9, 0xffff, RZ, 0xc0, !PT ;  /* 0x0000ffff090b7812 */ /* 0x001fe400078ec0ff */
[----:B------:R-:W-:Y:S01]  /*3e20*/  @!P0 MOV R11, 0xffffffff ;  /* 0xffffffff000b8802 */ /* 0x000fe20000000f00 */
[----:B------:R-:W-:Y:S06]  /*3e30*/  RET.REL.NODEC R6 `(_Z35mega_fused_hist_clip_cdf_lut_kernelPKhiiiiiifPh) ;  /* 0xffffffc006707950 */ /* 0x000fec0003c3ffff */
        .weak           $__internal_1_$__cuda_sm3x_div_rn_noftz_f32_slowpath
        .type           $__internal_1_$__cuda_sm3x_div_rn_noftz_f32_slowpath,@function
        .size           $__internal_1_$__cuda_sm3x_div_rn_noftz_f32_slowpath,(.L_x_530 - $__internal_1_$__cuda_sm3x_div_rn_noftz_f32_slowpath)
$__internal_1_$__cuda_sm3x_div_rn_noftz_f32_slowpath:
[----:B------:R-:W-:Y:S02]  /*3e40*/  SHF.R.U32.HI R2, RZ, 0x17, R20 ;  /* 0x00000017ff027819 */ /* 0x000fe40000011614 */
[----:B------:R-:W-:Y:S02]  /*3e50*/  MOV R9, R20 ;  /* 0x0000001400097202 */ /* 0x000fe40000000f00 */
[----:B------:R-:W-:-:S05]  /*3e60*/  LOP3.LUT R7, R2, 0xff, RZ, 0xc0, !PT ;  /* 0x000000ff02077812 */ /* 0x000fca00078ec0ff */
[----:B------:R-:W-:-:S05]  /*3e70*/  VIADD R6, R7, 0xffffffff ;  /* 0xffffffff07067836 */ /* 0x000fca0000000000 */
[----:B------:R-:W-:-:S13]  /*3e80*/  ISETP.GT.U32.AND P0, PT, R6, 0xfd, PT ;  /* 0x000000fd0600780c */ /* 0x000fda0003f04070 */
[----:B------:R-:W-:Y:S01]  /*3e90*/  @!P0 IMAD.MOV.U32 R8, RZ, RZ, RZ ;  /* 0x000000ffff088224 */ /* 0x000fe200078e00ff */
[----:B------:R-:W-:Y:S06]  /*3ea0*/  @!P0 BRA `(.L_x_47) ;  /* 0x00000000003c8947 */ /* 0x000fec0003800000 */
[----:B------:R-:W-:-:S13]  /*3eb0*/  FSETP.GTU.FTZ.AND P0, PT, |R20|, +INF , PT ;  /* 0x7f8000001400780b */ /* 0x000fda0003f1c200 */
[----:B------:R-:W-:Y:S05]  /*3ec0*/  @P0 BRA `(.L_x_48) ;  /* 0x0000000400280947 */ /* 0x000fea0003800000 */
[----:B------:R-:W-:-:S05]  /*3ed0*/  HFMA2 R2, -RZ, RZ, 3.748046875, 0 ;  /* 0x437f0000ff027431 */ /* 0x000fca00000001ff */
[----:B------:R-:W-:-:S13]  /*3ee0*/  LOP3.LUT P0, RZ, R9, 0x7fffffff, R2, 0xc8, !PT ;  /* 0x7fffffff09ff7812 */ /* 0x000fda000780c802 */
[----:B------:R-:W-:Y:S05]  /*3ef0*/  @!P0 BRA `(.L_x_49) ;  /* 0x0000000400148947 */ /* 0x000fea0003800000 */
[----:B------:R-:W-:Y:S02]  /*3f00*/  FSETP.NEU.FTZ.AND P0, PT, |R20|, +INF , PT ;  /* 0x7f8000001400780b */ /* 0x000fe40003f1d200 */
[----:B------:R-:W-:-:S04]  /*3f10*/  LOP3.LUT P1, RZ, R2, 0x7fffffff, RZ, 0xc0, !PT ;  /* 0x7fffffff02ff7812 */ /* 0x000fc8000782c0ff */
[----:B------:R-:W-:-:S13]  /*3f20*/  PLOP3.LUT P0, PT, P0, P1, PT, 0x2f, 0xf2 ;  /* 0x0000000000f2781c */ /* 0x000fda0000702577 */
[----:B------:R-:W-:Y:S05]  /*3f30*/  @P0 BRA `(.L_x_50) ;  /* 0x0000000000fc0947 */ /* 0x000fea0003800000 */
[----:B------:R-:W-:-:S13]  /*3f40*/  LOP3.LUT P0, RZ, R9, 0x7fffffff, RZ, 0xc0, !PT ;  /* 0x7fffffff09ff7812 */ /* 0x000fda000780c0ff */
[----:B------:R-:W-:Y:S05]  /*3f50*/  @!P0 BRA `(.L_x_51) ;  /* 0x0000000000e88947 */ /* 0x000fea0003800000 */
[----:B------:R-:W-:Y:S01]  /*3f60*/  ISETP.GE.AND P0, PT, R6, RZ, PT ;  /* 0x000000ff0600720c */ /* 0x000fe20003f06270 */
[----:B------:R-:W-:-:S12]  /*3f70*/  IMAD.MOV.U32 R8, RZ, RZ, RZ ;  /* 0x000000ffff087224 */ /* 0x000fd800078e00ff */
[----:B------:R-:W-:Y:S01]  /*3f80*/  @!P0 FFMA R9, R20, 1.84467440737095516160e+19, RZ ;  /* 0x5f80000014098823 */ /* 0x000fe200000000ff */
[----:B------:R-:W-:-:S07]  /*3f90*/  @!P0 IADD3 R8, PT, PT, R8, 0x40, RZ ;  /* 0x0000004008088810 */ /* 0x000fce0007ffe0ff */
.L_x_47:
[----:B------:R-:W-:Y:S01]  /*3fa0*/  LEA R2, R7, 0xc0800000, 0x17 ;  /* 0xc080000007027811 */ /* 0x000fe200078eb8ff */
[----:B------:R-:W-:Y:S01]  /*3fb0*/  UMOV UR4, 0x437f0000 ;  /* 0x437f000000047882 */ /* 0x000fe20000000000 */
[----:B------:R-:W-:Y:S01]  /*3fc0*/  IADD3 R7, PT, PT, R8, 0x86, -R7 ;  /* 0x0000008608077810 */ /* 0x000fe20007ffe807 */
[----:B------:R-:W-:Y:S02]  /*3fd0*/  UIADD3 UR4, UPT, UPT, UR4, -0x3800000, URZ ;  /* 0xfc80000004047890 */ /* 0x000fe4000fffe0ff */
[----:B------:R-:W-:-:S04]  /*3fe0*/  IMAD.IADD R9, R9, 0x1, -R2 ;  /* 0x0000000109097824 */ /* 0x000fc800078e0a02 */
[----:B------:R-:W0:Y:S01]  /*3ff0*/  MUFU.RCP R2, R9 ;  /* 0x0000000900027308 */ /* 0x000e220000001000 */
[----:B------:R-:W-:-:S04]  /*4000*/  FADD.FTZ R11, -R9, -RZ ;  /* 0x800000ff090b7221 */ /* 0x000fc80000010100 */
[----:B0-----:R-:W-:-:S04]  /*4010*/  FFMA R13, R2, R11, 1 ;  /* 0x3f800000020d7423 */ /* 0x001fc8000000000b */
[----:B------:R-:W-:-:S04]  /*4020*/  FFMA R2, R2, R13, R2 ;  /* 0x0000000d02027223 */ /* 0x000fc80000000002 */
[----:B------:R-:W-:-:S04]  /*4030*/  FFMA R6, R2, UR4, RZ ;  /* 0x0000000402067c23 */ /* 0x000fc800080000ff */
[----:B------:R-:W-:-:S04]  /*4040*/  FFMA R13, R11, R6, UR4 ;  /* 0x000000040b0d7e23 */ /* 0x000fc80008000006 */
[----:B------:R-:W-:-:S04]  /*4050*/  FFMA R13, R2, R13, R6 ;  /* 0x0000000d020d7223 */ /* 0x000fc80000000006 */
[----:B------:R-:W-:-:S04]  /*4060*/  FFMA R10, R11, R13, UR4 ;  /* 0x000000040b0a7e23 */ /* 0x000fc8000800000d */
[----:B------:R-:W-:-:S05]  /*4070*/  FFMA R6, R2, R10, R13 ;  /* 0x0000000a02067223 */ /* 0x000fca000000000d */
[----:B------:R-:W-:-:S04]  /*4080*/  SHF.R.U32.HI R9, RZ, 0x17, R6 ;  /* 0x00000017ff097819 */ /* 0x000fc80000011606 */
[----:B------:R-:W-:-:S04]  /*4090*/  LOP3.LUT R9, R9, 0xff, RZ, 0xc0, !PT ;  /* 0x000000ff09097812 */ /* 0x000fc800078ec0ff */
[----:B------:R-:W-:-:S05]  /*40a0*/  IADD3 R11, PT, PT, R9, R7, RZ ;  /* 0x00000007090b7210 */ /* 0x000fca0007ffe0ff */
[----:B------:R-:W-:-:S05]  /*40b0*/  VIADD R8, R11, 0xffffffff ;  /* 0xffffffff0b087836 */ /* 0x000fca0000000000 */
[----:B------:R-:W-:-:S13]  /*40c0*/  ISETP.GE.U32.AND P0, PT, R8, 0xfe, PT ;  /* 0x000000fe0800780c */ /* 0x000fda0003f06070 */
[----:B------:R-:W-:Y:S05]  /*40d0*/  @!P0 BRA `(.L_x_52) ;  /* 0x0000000000808947 */ /* 0x000fea0003800000 */
[----:B------:R-:W-:-:S13]  /*40e0*/  ISETP.GT.AND P0, PT, R11, 0xfe, PT ;  /* 0x000000fe0b00780c */ /* 0x000fda0003f04270 */
[----:B------:R-:W-:Y:S05]  /*40f0*/  @P0 BRA `(.L_x_53) ;  /* 0x00000000006c0947 */ /* 0x000fea0003800000 */
[----:B------:R-:W-:-:S13]  /*4100*/  ISETP.GE.AND P0, PT, R11, 0x1, PT ;  /* 0x000000010b00780c */ /* 0x000fda0003f06270 */
[----:B------:R-:W-:Y:S05]  /*4110*/  @P0 BRA `(.L_x_54) ;  /* 0x0000000000980947 */ /* 0x000fea0003800000 */
[----:B------:R-:W-:Y:S02]  /*4120*/  ISETP.GE.AND P0, PT, R11, -0x18, PT ;  /* 0xffffffe80b00780c */ /* 0x000fe40003f06270 */
[----:B------:R-:W-:-:S11]  /*4130*/  LOP3.LUT R6, R6, 0x80000000, RZ, 0xc0, !PT ;  /* 0x8000000006067812 */ /* 0x000fd600078ec0ff */
[----:B------:R-:W-:Y:S05]  /*4140*/  @!P0 BRA `(.L_x_54) ;  /* 0x00000000008c8947 */ /* 0x000fea0003800000 */
[CCC-:B------:R-:W-:Y:S01]  /*4150*/  FFMA.RZ R7, R2.reuse, R10.reuse, R13.reuse ;  /* 0x0000000a02077223 */ /* 0x1c0fe2000000c00d */
[C---:B------:R-:W-:Y:S02]  /*4160*/  IADD3 R9, PT, PT, R11.reuse, 0x20, RZ ;  /* 0x000000200b097810 */ /* 0x040fe40007ffe0ff */
[----:B------:R-:W-:Y:S02]  /*4170*/  ISETP.NE.AND P3, PT, R11, RZ, PT ;  /* 0x000000ff0b00720c */ /* 0x000fe40003f65270 */
[----:B------:R-:W-:Y:S01]  /*4180*/  LOP3.LUT R8, R7, 0x7fffff, RZ, 0xc0, !PT ;  /* 0x007fffff07087812 */ /* 0x000fe200078ec0ff */
[CCC-:B------:R-:W-:Y:S01]  /*4190*/  FFMA.RP R7, R2.reuse, R10.reuse, R13.reuse ;  /* 0x0000000a02077223 */ /* 0x1c0fe2000000800d */
[----:B------:R-:W-:Y:S01]  /*41a0*/  FFMA.RM R2, R2, R10, R13 ;  /* 0x0000000a02027223 */ /* 0x000fe2000000400d */
[----:B------:R-:W-:Y:S01]  /*41b0*/  IMAD.MOV R10, RZ, RZ, -R11 ;  /* 0x000000ffff0a7224 */ /* 0x000fe200078e0a0b */
[----:B------:R-:W-:Y:S02]  /*41c0*/  LOP3.LUT R8, R8, 0x800000, RZ, 0xfc, !PT ;  /* 0x0080000008087812 */ /* 0x000fe400078efcff */
[----:B------:R-:W-:-:S02]  /*41d0*/  ISETP.NE.AND P1, PT, R11, RZ, PT ;  /* 0x000000ff0b00720c */ /* 0x000fc40003f25270 */
[----:B------:R-:W-:Y:S02]  /*41e0*/  SHF.L.U32 R9, R8, R9, RZ ;  /* 0x0000000908097219 */ /* 0x000fe400000006ff */
[----:B------:R-:W-:Y:S02]  /*41f0*/  FSETP.NEU.FTZ.AND P0, PT, R7, R2, PT ;  /* 0x000000020700720b */ /* 0x000fe40003f1d000 */
[----:B------:R-:W-:Y:S02]  /*4200*/  SEL R7, R10, RZ, P3 ;  /* 0x000000ff0a077207 */ /* 0x000fe40001800000 */
[----:B------:R-:W-:Y:S02]  /*4210*/  ISETP.NE.AND P1, PT, R9, RZ, P1 ;  /* 0x000000ff0900720c */ /* 0x000fe40000f25270 */
[----:B------:R-:W-:Y:S02]  /*4220*/  SHF.R.U32.HI R7, RZ, R7, R8 ;  /* 0x00000007ff077219 */ /* 0x000fe40000011608 */
[----:B------:R-:W-:-:S02]  /*4230*/  PLOP3.LUT P0, PT, P0, P1, PT, 0xf8, 0x8f ;  /* 0x00000000008f781c */ /* 0x000fc40000703f70 */
[----:B------:R-:W-:Y:S02]  /*4240*/  SHF.R.U32.HI R9, RZ, 0x1, R7 ;  /* 0x00000001ff097819 */ /* 0x000fe40000011607 */
[----:B------:R-:W-:-:S04]  /*4250*/  SEL R2, RZ, 0x1, !P0 ;  /* 0x00000001ff027807 */ /* 0x000fc80004000000 */
[----:B------:R-:W-:-:S04]  /*4260*/  LOP3.LUT R2, R2, 0x1, R9, 0xf8, !PT ;  /* 0x0000000102027812 */ /* 0x000fc800078ef809 */
[----:B------:R-:W-:-:S04]  /*4270*/  LOP3.LUT R2, R2, R7, RZ, 0xc0, !PT ;  /* 0x0000000702027212 */ /* 0x000fc800078ec0ff */
[----:B------:R-:W-:-:S04]  /*4280*/  IADD3 R9, PT, PT, R9, R2, RZ ;  /* 0x0000000209097210 */ /* 0x000fc80007ffe0ff */
[----:B------:R-:W-:Y:S01]  /*4290*/  LOP3.LUT R6, R9, R6, RZ, 0xfc, !PT ;  /* 0x0000000609067212 */ /* 0x000fe200078efcff */
[----:B------:R-:W-:Y:S06]  /*42a0*/  BRA `(.L_x_54) ;  /* 0x0000000000347947 */ /* 0x000fec0003800000 */
.L_x_53:
[----:B------:R-:W-:-:S04]  /*42b0*/  LOP3.LUT R6, R6, 0x80000000, RZ, 0xc0, !PT ;  /* 0x8000000006067812 */ /* 0x000fc800078ec0ff */
[----:B------:R-:W-:Y:S01]  /*42c0*/  LOP3.LUT R6, R6, 0x7f800000, RZ, 0xfc, !PT ;  /* 0x7f80000006067812 */ /* 0x000fe200078efcff */
[----:B------:R-:W-:Y:S06]  /*42d0*/  BRA `(.L_x_54) ;  /* 0x0000000000287947 */ /* 0x000fec0003800000 */
.L_x_52:
[----:B------:R-:W-:Y:S01]  /*42e0*/  IMAD R6, R7, 0x800000, R6 ;  /* 0x0080000007067824 */ /* 0x000fe200078e0206 */
[----:B------:R-:W-:Y:S06]  /*42f0*/  BRA `(.L_x_54) ;  /* 0x0000000000207947 */ /* 0x000fec0003800000 */
.L_x_51:
[----:B------:R-:W-:-:S04]  /*4300*/  LOP3.LUT R2, R9, 0x80000000, R2, 0x48, !PT ;  /* 0x8000000009027812 */ /* 0x000fc800078e4802 */
[----:B------:R-:W-:Y:S01]  /*4310*/  LOP3.LUT R6, R2, 0x7f800000, RZ, 0xfc, !PT ;  /* 0x7f80000002067812 */ /* 0x000fe200078efcff */
[----:B------:R-:W-:Y:S06]  /*4320*/  BRA `(.L_x_54) ;  /* 0x0000000000147947 */ /* 0x000fec0003800000 */
.L_x_50:
[----:B------:R-:W-:Y:S01]  /*4330*/  LOP3.LUT R6, R9, 0x80000000, R2, 0x48, !PT ;  /* 0x8000000009067812 */ /* 0x000fe200078e4802 */
[----:B------:R-:W-:Y:S06]  /*4340*/  BRA `(.L_x_54) ;  /* 0x00000000000c7947 */ /* 0x000fec0003800000 */
.L_x_49:
[----:B------:R-:W0:Y:S01]  /*4350*/  MUFU.RSQ R6, -QNAN ;  /* 0xffc0000000067908 */ /* 0x000e220000001400 */
[----:B------:R-:W-:Y:S05]  /*4360*/  BRA `(.L_x_54) ;  /* 0x0000000000047947 */ /* 0x000fea0003800000 */
.L_x_48:
[----:B------:R-:W-:-:S07]  /*4370*/  FADD.FTZ R6, R20, 255 ;  /* 0x437f000014067421 */ /* 0x000fce0000010000 */
.L_x_54:
[----:B------:R-:W-:Y:S01]  /*4380*/  HFMA2 R7, -RZ, RZ, 0, 0 ;  /* 0x00000000ff077431 */ /* 0x000fe200000001ff */
[----:B0-----:R-:W-:Y:S01]  /*4390*/  MOV R8, R6 ;  /* 0x0000000600087202 */ /* 0x001fe20000000f00 */
[----:B------:R-:W-:-:S04]  /*43a0*/  IMAD.MOV.U32 R6, RZ, RZ, R4 ;  /* 0x000000ffff067224 */ /* 0x000fc800078e0004 */
[----:B------:R-:W-:Y:S05]  /*43b0*/  RET.REL.NODEC R6 `(_Z35mega_fused_hist_clip_cdf_lut_kernelPKhiiiiiifPh) ;  /* 0xffffffbc06107950 */ /* 0x000fea0003c3ffff */
.L_x_55:
[----:B------:R-:W-:-:S00]  /*43c0*/  BRA `(.L_x_55) ;  /* 0xfffffffc00fc7947 */ /* 0x000fc0000383ffff */
[----:B------:R-:W-:-:S00]  /*43d0*/  NOP ;  /* 0x0000000000007918 */ /* 0x000fc00000000000 */
        /* <DEDUP_REMOVED lines=10> */
.L_x_530:


//--------------------- .text._Z29apply_lut_bilinear_rgb_kernelPKhS0_PhiiiiS0_ --------------------------
	.section	.text._Z29apply_lut_bilinear_rgb_kernelPKhS0_PhiiiiS0_,"ax",@progbits
	.align	128
        .global         _Z29apply_lut_bilinear_rgb_kernelPKhS0_PhiiiiS0_
        .type           _Z29apply_lut_bilinear_rgb_kernelPKhS0_PhiiiiS0_,@function
        .size           _Z29apply_lut_bilinear_rgb_kernelPKhS0_PhiiiiS0_,(.L_x_531 - _Z29apply_lut_bilinear_rgb_kernelPKhS0_PhiiiiS0_)
        .other          _Z29apply_lut_bilinear_rgb_kernelPKhS0_PhiiiiS0_,@"STO_CUDA_ENTRY STV_DEFAULT"
_Z29apply_lut_bilinear_rgb_kernelPKhS0_PhiiiiS0_:
.text._Z29apply_lut_bilinear_rgb_kernelPKhS0_PhiiiiS0_:
[----:B------:R-:W-:Y:S01]  /*0000*/  LDC R1, c[0x0][0x37c] ;  /* 0x0000df00ff017b82 */ /* 0x000fe20000000800 */
[----:B------:R-:W0:Y:S07]  /*0010*/  S2R R3, SR_TID.X ;  /* 0x0000000000037919 */ /* 0x000e2e0000002100 */
[----:B------:R-:W0:Y:S08]  /*0020*/  S2UR UR4, SR_CTAID.X ;  /* 0x00000000000479c3 */ /* 0x000e300000002500 */
[----:B------:R-:W0:Y:S08]  /*0030*/  LDC R14, c[0x0][0x360] ;  /* 0x0000d800ff0e7b82 */ /* 0x000e300000000800 */
[----:B------:R-:W1:Y:S01]  /*0040*/  LDC.64 R4, c[0x0][0x398] ;  /* 0x0000e600ff047b82 */ /* 0x000e620000000a00 */
[----:B0-----:R-:W-:-:S02]  /*0050*/  IMAD R14, R14, UR4, R3 ;  /* 0x000000040e0e7c24 */ /* 0x001fc4000f8e0203 */
[----:B-1----:R-:W-:-:S05]  /*0060*/  IMAD R3, R5, R4, RZ ;  /* 0x0000000405037224 */ /* 0x002fca00078e02ff */
[----:B------:R-:W-:-:S13]  /*0070*/  ISETP.GE.AND P0, PT, R14, R3, PT ;  /* 0x000000030e00720c */ /* 0x000fda0003f06270 */
[----:B------:R-:W-:Y:S05]  /*0080*/  @P0 EXIT ;  /* 0x000000000000094d */ /* 0x000fea0003800000 */
[-C--:B------:R-:W-:Y:S01]  /*0090*/  IABS R11, R5.reuse ;  /* 0x00000005000b7213 */ /* 0x080fe20000000000 */
[----:B------:R-:W0:Y:S01]  /*00a0*/  LDCU UR4, c[0x0][0x3a0] ;  /* 0x00007400ff0477ac */ /* 0x000e220008000800 */
[----:B------:R-:W-:Y:S02]  /*00b0*/  I2FP.F32.S32 R6, R5 ;  /* 0x0000000500067245 */ /* 0x000fe40000201400 */
[----:B------:R-:W1:Y:S08]  /*00c0*/  I2F.RP R0, R11 ;  /* 0x0000000b00007306 */ /* 0x000e700000209400 */
[----:B------:R-:W-:Y:S08]  /*00d0*/  MUFU.RCP R9, R6 ;  /* 0x0000000600097308 */ /* 0x000ff00000001000 */
[----:B-1----:R-:W1:Y:S02]  /*00e0*/  MUFU.RCP R0, R0 ;  /* 0x0000000000007308 */ /* 0x002e640000001000 */
[----:B-1----:R-:W-:-:S06]  /*00f0*/  IADD3 R2, PT, PT, R0, 0xffffffe, RZ ;  /* 0x0ffffffe00027810 */ /* 0x002fcc0007ffe0ff */
[----:B------:R1:W2:Y:S02]  /*0100*/  F2I.FTZ.U32.TRUNC.NTZ R3, R2 ;  /* 0x0000000200037305 */ /* 0x0002a4000021f000 */
[----:B-1----:R-:W-:Y:S01]  /*0110*/  HFMA2 R2, -RZ, RZ, 0, 0 ;  /* 0x00000000ff027431 */ /* 0x002fe200000001ff */
[----:B--2---:R-:W-:-:S05]  /*0120*/  IADD3 R4, PT, PT, RZ, -R3, RZ ;  /* 0x80000003ff047210 */ /* 0x004fca0007ffe0ff */
[----:B------:R-:W-:Y:S01]  /*0130*/  IMAD R7, R4, R11, RZ ;  /* 0x0000000b04077224 */ /* 0x000fe200078e02ff */
[----:B------:R-:W-:-:S03]  /*0140*/  IABS R4, R14 ;  /* 0x0000000e00047213 */ /* 0x000fc60000000000 */
[----:B------:R-:W-:-:S06]  /*0150*/  IMAD.HI.U32 R3, R3, R7, R2 ;  /* 0x0000000703037227 */ /* 0x000fcc00078e0002 */
[----:B------:R-:W-:Y:S01]  /*0160*/  IMAD.HI.U32 R7, R3, R4, RZ ;  /* 0x0000000403077227 */ /* 0x000fe200078e00ff */
[----:B0-----:R-:W-:-:S04]  /*0170*/  I2FP.F32.S32 R3, UR4 ;  /* 0x0000000400037c45 */ /* 0x001fc80008201400 */
[----:B------:R-:W-:-:S05]  /*0180*/  IADD3 R0, PT, PT, -R7, RZ, RZ ;  /* 0x000000ff07007210 */ /* 0x000fca0007ffe1ff */
[----:B------:R-:W-:Y:S01]  /*0190*/  IMAD R0, R11, R0, R4 ;  /* 0x000000000b007224 */ /* 0x000fe200078e0204 */
[----:B------:R-:W-:-:S04]  /*01a0*/  MOV R4, RZ ;  /* 0x000000ff00047202 */ /* 0x000fc80000000f00 */
[----:B------:R-:W-:-:S13]  /*01b0*/  ISETP.GT.U32.AND P1, PT, R11, R0, PT ;  /* 0x000000000b00720c */ /* 0x000fda0003f24070 */
[-C--:B------:R-:W-:Y:S02]  /*01c0*/  @!P1 IADD3 R0, PT, PT, R0, -R11.reuse, RZ ;  /* 0x8000000b00009210 */ /* 0x080fe40007ffe0ff */
[----:B------:R-:W-:Y:S02]  /*01d0*/  @!P1 IADD3 R7, PT, PT, R7, 0x1, RZ ;  /* 0x0000000107079810 */ /* 0x000fe40007ffe0ff */
[----:B------:R-:W-:Y:S02]  /*01e0*/  ISETP.GE.U32.AND P0, PT, R0, R11, PT ;  /* 0x0000000b0000720c */ /* 0x000fe40003f06070 */
[----:B------:R-:W-:Y:S02]  /*01f0*/  LOP3.LUT R0, R14, R5, RZ, 0x3c, !PT ;  /* 0x000000050e007212 */ /* 0x000fe400078e3cff */
[----:B------:R-:W-:Y:S02]  /*0200*/  ISETP.NE.AND P1, PT, R5, RZ, PT ;  /* 0x000000ff0500720c */ /* 0x000fe40003f25270 */
[----:B------:R-:W-:Y:S01]  /*0210*/  ISETP.GE.AND P2, PT, R0, RZ, PT ;  /* 0x000000ff0000720c */ /* 0x000fe20003f46270 */
[----:B------:R-:W-:-:S04]  /*0220*/  FFMA R0, -R6, R9, 1 ;  /* 0x3f80000006007423 */ /* 0x000fc80000000109 */
[----:B------:R-:W-:Y:S02]  /*0230*/  FFMA R0, R9, R0, R9 ;  /* 0x0000000009007223 */ /* 0x000fe40000000009 */
[----:B------:R-:W-:Y:S01]  /*0240*/  @P0 IADD3 R7, PT, PT, R7, 0x1, RZ ;  /* 0x0000000107070810 */ /* 0x000fe20007ffe0ff */
[----:B------:R-:W0:Y:S01]  /*0250*/  FCHK P0, R3, R6 ;  /* 0x0000000603007302 */ /* 0x000e220000000000 */
[----:B------:R-:W-:-:S04]  /*0260*/  FFMA R9, R3, R0, RZ ;  /* 0x0000000003097223 */ /* 0x000fc800000000ff */
[----:B------:R-:W-:Y:S01]  /*0270*/  @!P2 IADD3 R7, PT, PT, -R7, RZ, RZ ;  /* 0x000000ff0707a210 */ /* 0x000fe20007ffe1ff */
[----:B------:R-:W-:Y:S01]  /*0280*/  FFMA R8, -R6, R9, R3 ;  /* 0x0000000906087223 */ /* 0x000fe20000000103 */
[----:B------:R-:W-:-:S03]  /*0290*/  @!P1 LOP3.LUT R7, RZ, R5, RZ, 0x33, !PT ;  /* 0x00000005ff079212 */ /* 0x000fc600078e33ff */
[----:B------:R-:W-:Y:S01]  /*02a0*/  FFMA R8, R0, R8, R9 ;  /* 0x0000000800087223 */ /* 0x000fe20000000009 */
[----:B------:R-:W-:-:S05]  /*02b0*/  IADD3 R2, PT, PT, -R7, RZ, RZ ;  /* 0x000000ff07027210 */ /* 0x000fca0007ffe1ff */
[----:B------:R-:W-:Y:S01]  /*02c0*/  IMAD R2, R5, R2, R14 ;  /* 0x0000000205027224 */ /* 0x000fe200078e020e */
[----:B0-----:R-:W-:Y:S06]  /*02d0*/  @!P0 BRA `(.L_x_56) ;  /* 0x0000000000108947 */ /* 0x001fec0003800000 */
[----:B------:R-:W-:Y:S02]  /*02e0*/  MOV R0, R6 ;  /* 0x0000000600007202 */ /* 0x000fe40000000f00 */
[----:B------:R-:W-:-:S07]  /*02f0*/  MOV R10, 0x310 ;  /* 0x00000310000a7802 */ /* 0x000fce0000000f00 */
[----:B------:R-:W-:Y:S05]  /*0300*/  CALL.REL.NOINC `($__internal_2_$__cuda_sm3x_div_rn_noftz_f32_slowpath) ;  /* 0x0000003800f87944 */ /* 0x000fea0003c00000 */
[----:B------:R-:W-:-:S07]  /*0310*/  MOV R8, R0 ;  /* 0x0000000000087202 */ /* 0x000fce0000000f00 */
.L_x_56:
[----:B------:R-:W0:Y:S02]  /*0320*/  LDCU UR4, c[0x0][0x398] ;  /* 0x00007300ff0477ac */ /* 0x000e240008000800 */
[----:B0-----:R-:W-:Y:S01]  /*0330*/  I2FP.F32.S32 R0, UR4 ;  /* 0x0000000400007c45 */ /* 0x001fe20008201400 */
[----:B------:R-:W0:Y:S03]  /*0340*/  LDCU UR4, c[0x0][0x3a4] ;  /* 0x00007480ff0477ac */ /* 0x000e260008000800 */
[----:B------:R-:W1:Y:S01]  /*0350*/  MUFU.RCP R5, R0 ;  /* 0x0000000000057308 */ /* 0x000e620000001000 */
[----:B0-----:R-:W-:Y:S01]  /*0360*/  I2FP.F32.S32 R3, UR4 ;  /* 0x0000000400037c45 */ /* 0x001fe20008201400 */
[----:B-1----:R-:W-:-:S06]  /*0370*/  FFMA R6, -R0, R5, 1 ;  /* 0x3f80000000067423 */ /* 0x002fcc0000000105 */
[----:B------:R-:W0:Y:S01]  /*0380*/  FCHK P0, R3, R0 ;  /* 0x0000000003007302 */ /* 0x000e220000000000 */
[----:B------:R-:W-:-:S04]  /*0390*/  FFMA R6, R5, R6, R5 ;  /* 0x0000000605067223 */ /* 0x000fc80000000005 */
[----:B------:R-:W-:-:S04]  /*03a0*/  FFMA R5, R3, R6, RZ ;  /* 0x0000000603057223 */ /* 0x000fc800000000ff */
[----:B------:R-:W-:-:S04]  /*03b0*/  FFMA R9, -R0, R5, R3 ;  /* 0x0000000500097223 */ /* 0x000fc80000000103 */
[----:B------:R-:W-:Y:S01]  /*03c0*/  FFMA R5, R6, R9, R5 ;  /* 0x0000000906057223 */ /* 0x000fe20000000005 */
[----:B0-----:R-:W-:Y:S06]  /*03d0*/  @!P0 BRA `(.L_x_57) ;  /* 0x00000000000c8947 */ /* 0x001fec0003800000 */
[----:B------:R-:W-:-:S07]  /*03e0*/  MOV R10, 0x400 ;  /* 0x00000400000a7802 */ /* 0x000fce0000000f00 */
[----:B------:R-:W-:Y:S05]  /*03f0*/  CALL.REL.NOINC `($__internal_2_$__cuda_sm3x_div_rn_noftz_f32_slowpath) ;  /* 0x0000003800bc7944 */ /* 0x000fea0003c00000 */
[----:B------:R-:W-:-:S07]  /*0400*/  MOV R5, R0 ;  /* 0x0000000000057202 */ /* 0x000fce0000000f00 */
.L_x_57:
[----:B------:R-:W-:Y:S01]  /*0410*/  I2FP.F32.S32 R3, R2 ;  /* 0x0000000200037245 */ /* 0x000fe20000201400 */
[----:B------:R-:W-:Y:S01]  /*0420*/  BSSY.RECONVERGENT B0, `(.L_x_58) ;  /* 0x0000015000007945 */ /* 0x000fe20003800200 */
[----:B------:R-:W-:Y:S01]  /*0430*/  I2FP.F32.S32 R0, R7 ;  /* 0x0000000700007245 */ /* 0x000fe20000201400 */
[----:B------:R-:W-:Y:S01]  /*0440*/  HFMA2 R6, -RZ, RZ, 0, 0 ;  /* 0x00000000ff067431 */ /* 0x000fe200000001ff */
[----:B------:R-:W-:Y:S01]  /*0450*/  MOV R9, RZ ;  /* 0x000000ff00097202 */ /* 0x000fe20000000f00 */
[----:B------:R-:W-:Y:S02]  /*0460*/  FFMA R3, R3, R8, -0.5 ;  /* 0xbf00000003037423 */ /* 0x000fe40000000008 */
[----:B------:R-:W-:Y:S01]  /*0470*/  FFMA R7, R0, R5, -0.5 ;  /* 0xbf00000000077423 */ /* 0x000fe20000000005 */
[----:B------:R-:W-:Y:S01]  /*0480*/  HFMA2 R5, -RZ, RZ, 0, 0 ;  /* 0x00000000ff057431 */ /* 0x000fe200000001ff */
[----:B------:R-:W0:Y:S08]  /*0490*/  F2I.FLOOR.NTZ R2, R3 ;  /* 0x0000000300027305 */ /* 0x000e300000207100 */
[----:B------:R-:W1:Y:S01]  /*04a0*/  F2I.FLOOR.NTZ R8, R7 ;  /* 0x0000000700087305 */ /* 0x000e620000207100 */
[----:B0-----:R-:W-:-:S02]  /*04b0*/  ISETP.GE.AND P0, PT, R2, RZ, PT ;  /* 0x000000ff0200720c */ /* 0x001fc40003f06270 */
[----:B-1----:R-:W-:-:S11]  /*04c0*/  ISETP.GE.AND P1, PT, R8, RZ, PT ;  /* 0x000000ff0800720c */ /* 0x002fd60003f26270 */
[----:B------:R-:W-:Y:S05]  /*04d0*/  @!P0 BRA `(.L_x_59) ;  /* 0x0000000000248947 */ /* 0x000fea0003800000 */
[----:B------:R-:W0:Y:S02]  /*04e0*/  LDCU UR4, c[0x0][0x3a0] ;  /* 0x00007400ff0477ac */ /* 0x000e240008000800 */
[----:B0-----:R-:W-:-:S06]  /*04f0*/  UIADD3 UR4, UPT, UPT, UR4, -0x1, URZ ;  /* 0xffffffff04047890 */ /* 0x001fcc000fffe0ff */
[----:B------:R-:W-:Y:S02]  /*0500*/  ISETP.GE.AND P0, PT, R2, UR4, PT ;  /* 0x0000000402007c0c */ /* 0x000fe4000bf06270 */
[----:B------:R-:W-:Y:S02]  /*0510*/  MOV R6, UR4 ;  /* 0x0000000400067c02 */ /* 0x000fe40008000f00 */
[----:B------:R-:W-:-:S09]  /*0520*/  MOV R5, UR4 ;  /* 0x0000000400057c02 */ /* 0x000fd20008000f00 */
[-C--:B------:R-:W-:Y:S02]  /*0530*/  @!P0 I2FP.F32.S32 R0, R2.reuse ;  /* 0x0000000200008245 */ /* 0x080fe40000201400 */
[----:B------:R-:W-:Y:S02]  /*0540*/  @!P0 IADD3 R6, PT, PT, R2, 0x1, RZ ;  /* 0x0000000102068810 */ /* 0x000fe40007ffe0ff */
[----:B------:R-:W-:Y:S01]  /*0550*/  @!P0 MOV R5, R2 ;  /* 0x0000000200058202 */ /* 0x000fe20000000f00 */
[----:B------:R-:W-:-:S07]  /*0560*/  @!P0 FADD.SAT R4, R3, -R0 ;  /* 0x8000000003048221 */ /* 0x000fce0000002000 */
.L_x_59:
[----:B------:R-:W-:Y:S05]  /*0570*/  BSYNC.RECONVERGENT B0 ;  /* 0x0000000000007941 */ /* 0x000fea0003800200 */
.L_x_58:
[----:B------:R-:W-:Y:S01]  /*0580*/  BSSY.RECONVERGENT B0, `(.L_x_60) ;  /* 0x000000d000007945 */ /* 0x000fe20003800200 */
[----:B------:R-:W-:Y:S01]  /*0590*/  HFMA2 R11, -RZ, RZ, 0, 0 ;  /* 0x00000000ff0b7431 */ /* 0x000fe200000001ff */
[----:B------:R-:W-:Y:S02]  /*05a0*/  MOV R0, RZ ;  /* 0x000000ff00007202 */ /* 0x000fe40000000f00 */
        /* <DEDUP_REMOVED lines=10> */
.L_x_61:
[----:B------:R-:W-:Y:S05]  /*0650*/  BSYNC.RECONVERGENT B0 ;  /* 0x0000000000007941 */ /* 0x000fea0003800200 */
.L_x_60:
[----:B------:R-:W0:Y:S01]  /*0660*/  LDCU.128 UR8, c[0x0][0x380] ;  /* 0x00007000ff0877ac */ /* 0x000e220008000c00 */
[----:B------:R-:W1:Y:S01]  /*0670*/  LDCU.64 UR4, c[0x0][0x358] ;  /* 0x00006b00ff0477ac */ /* 0x000e620008000a00 */
[----:B------:R-:W2:Y:S01]  /*0680*/  LDCU.64 UR6, c[0x0][0x3a8] ;  /* 0x00007500ff0677ac */ /* 0x000ea20008000a00 */
[C---:B0-----:R-:W-:Y:S01]  /*0690*/  IADD3 R2, P0, PT, R14.reuse, UR10, RZ ;  /* 0x0000000a0e027c10 */ /* 0x041fe2000ff1e0ff */
[----:B------:R-:W0:Y:S03]  /*06a0*/  LDCU UR10, c[0x0][0x3a0] ;  /* 0x00007400ff0a77ac */ /* 0x000e260008000800 */
[----:B------:R-:W-:-:S05]  /*06b0*/  LEA.HI.X.SX32 R3, R14, UR11, 0x1, P0 ;  /* 0x0000000b0e037c11 */ /* 0x000fca00080f0eff */
[----:B-1----:R1:W3:Y:S01]  /*06c0*/  LDG.E.U8.CONSTANT R2, desc[UR4][R2.64] ;  /* 0x0000000402027981 */ /* 0x0022e2000c1e9100 */
[----:B------:R-:W-:-:S04]  /*06d0*/  LEA R8, R14, R14, 0x1 ;  /* 0x0000000e0e087211 */ /* 0x000fc800078e08ff */
[----:B------:R-:W-:Y:S02]  /*06e0*/  SHF.R.S32.HI R7, RZ, 0x1f, R8 ;  /* 0x0000001fff077819 */ /* 0x000fe40000011408 */
[----:B------:R-:W-:Y:S01]  /*06f0*/  IADD3 R10, P0, PT, R8, UR8, RZ ;  /* 0x00000008080a7c10 */ /* 0x000fe2000ff1e0ff */
[--C-:B0-----:R-:W-:Y:S02]  /*0700*/  IMAD R12, R9, UR10, R6.reuse ;  /* 0x0000000a090c7c24 */ /* 0x101fe4000f8e0206 */
[C---:B------:R-:W-:Y:S02]  /*0710*/  IMAD R6, R11.reuse, UR10, R6 ;  /* 0x0000000a0b067c24 */ /* 0x040fe4000f8e0206 */
[--C-:B------:R-:W-:Y:S01]  /*0720*/  IMAD R13, R11, UR10, R5.reuse ;  /* 0x0000000a0b0d7c24 */ /* 0x100fe2000f8e0205 */
[----:B-1----:R-:W-:Y:S01]  /*0730*/  SHF.L.U32 R3, R12, 0x8, RZ ;  /* 0x000000080c037819 */ /* 0x002fe200000006ff */
[----:B------:R-:W-:Y:S01]  /*0740*/  IMAD R5, R9, UR10, R5 ;  /* 0x0000000a09057c24 */ /* 0x000fe2000f8e0205 */
[----:B------:R-:W-:-:S02]  /*0750*/  SHF.L.U32 R14, R6, 0x8, RZ ;  /* 0x00000008060e7819 */ /* 0x000fc400000006ff */
[----:B------:R-:W-:Y:S02]  /*0760*/  SHF.L.U32 R9, R13, 0x8, RZ ;  /* 0x000000080d097819 */ /* 0x000fe400000006ff */
[----:B------:R-:W-:Y:S02]  /*0770*/  IADD3.X R11, PT, PT, R7, UR9, RZ, P0, !PT ;  /* 0x00000009070b7c10 */ /* 0x000fe400087fe4ff */
[C---:B---3--:R-:W-:Y:S02]  /*0780*/  PRMT R6, R2.reuse, 0x6540, R6 ;  /* 0x0000654002067816 */ /* 0x048fe40000000006 */
[----:B------:R-:W-:Y:S02]  /*0790*/  PRMT R12, R2, 0x6540, R12 ;  /* 0x00006540020c7816 */ /* 0x000fe4000000000c */
[----:B--2---:R-:W-:Y:S02]  /*07a0*/  IADD3 R16, P2, PT, R6, UR6, RZ ;  /* 0x0000000606107c10 */ /* 0x004fe4000ff5e0ff */
[----:B------:R-:W-:Y:S01]  /*07b0*/  PRMT R13, R2, 0x6540, R13 ;  /* 0x00006540020d7816 */ /* 0x000fe2000000000d */
[----:B------:R-:W2:Y:S01]  /*07c0*/  LDG.E.U8.CONSTANT R6, desc[UR4][R10.64] ;  /* 0x000000040a067981 */ /* 0x000ea2000c1e9100 */
[----:B------:R-:W-:-:S02]  /*07d0*/  LEA.HI.X.SX32 R17, R14, UR7, 0x1, P2 ;  /* 0x000000070e117c11 */ /* 0x000fc400090f0eff */
[----:B------:R-:W-:Y:S01]  /*07e0*/  IADD3 R12, P0, PT, R12, UR6, RZ ;  /* 0x000000060c0c7c10 */ /* 0x000fe2000ff1e0ff */
[----:B------:R-:W5:Y:S01]  /*07f0*/  LDG.E.U8.CONSTANT R14, desc[UR4][R10.64+0x1] ;  /* 0x000001040a0e7981 */ /* 0x000f62000c1e9100 */
[----:B------:R-:W-:Y:S02]  /*0800*/  IADD3 R18, P1, PT, R13, UR6, RZ ;  /* 0x000000060d127c10 */ /* 0x000fe4000ff3e0ff */
[----:B------:R-:W-:Y:S01]  /*0810*/  PRMT R2, R2, 0x6540, R5 ;  /* 0x0000654002027816 */ /* 0x000fe20000000005 */
[----:B------:R-:W3:Y:S01]  /*0820*/  LDG.E.U8.CONSTANT R16, desc[UR4][R16.64] ;  /* 0x0000000410107981 */ /* 0x000ee2000c1e9100 */
[----:B------:R-:W-:Y:S02]  /*0830*/  LEA.HI.X.SX32 R13, R3, UR7, 0x1, P0 ;  /* 0x00000007030d7c11 */ /* 0x000fe400080f0eff */
[----:B------:R-:W-:Y:S02]  /*0840*/  LEA.HI.X.SX32 R19, R9, UR7, 0x1, P1 ;  /* 0x0000000709137c11 */ /* 0x000fe400088f0eff */
[----:B------:R-:W-:Y:S01]  /*0850*/  SHF.L.U32 R5, R5, 0x8, RZ ;  /* 0x0000000805057819 */ /* 0x000fe200000006ff */
[----:B------:R0:W4:Y:S01]  /*0860*/  LDG.E.U8.CONSTANT R12, desc[UR4][R12.64] ;  /* 0x000000040c0c7981 */ /* 0x000122000c1e9100 */
[----:B------:R-:W-:-:S03]  /*0870*/  IADD3 R20, P0, PT, R2, UR6, RZ ;  /* 0x0000000602147c10 */ /* 0x000fc6000ff1e0ff */
[----:B------:R-:W4:Y:S01]  /*0880*/  LDG.E.U8.CONSTANT R18, desc[UR4][R18.64] ;  /* 0x0000000412127981 */ /* 0x000f22000c1e9100 */
[----:B------:R-:W-:-:S03]  /*0890*/  LEA.HI.X.SX32 R21, R5, UR7, 0x1, P0 ;  /* 0x0000000705157c11 */ /* 0x000fc600080f0eff */
[----:B------:R1:W5:Y:S04]  /*08a0*/  LDG.E.U8.CONSTANT R2, desc[UR4][R10.64+0x2] ;  /* 0x000002040a027981 */ /* 0x000368000c1e9100 */
[----:B------:R-:W4:Y:S01]  /*08b0*/  LDG.E.U8.CONSTANT R20, desc[UR4][R20.64] ;  /* 0x0000000414147981 */ /* 0x000f22000c1e9100 */
[----:B------:R-:W-:Y:S01]  /*08c0*/  HFMA2 R5, -RZ, RZ, 3.748046875, 0 ;  /* 0x437f0000ff057431 */ /* 0x000fe200000001ff */
[----:B------:R-:W-:Y:S01]  /*08d0*/  MOV R22, 0x3b808081 ;  /* 0x3b80808100167802 */ /* 0x000fe20000000f00 */
[----:B------:R-:W-:-:S04]  /*08e0*/  FADD R9, -R4, 1 ;  /* 0x3f80000004097421 */ /* 0x000fc80000000100 */
[----:B------:R-:W-:Y:S01]  /*08f0*/  FFMA R5, R22, -R5, 1 ;  /* 0x3f80000016057423 */ /* 0x000fe20000000805 */
[----:B------:R-:W-:Y:S01]  /*0900*/  BSSY.RECONVERGENT B2, `(.L_x_62) ;  /* 0x0000017000027945 */ /* 0x000fe20003800200 */
[----:B---3--:R-:W-:-:S05]  /*0910*/  I2FP.F32.U32 R3, R16 ;  /* 0x0000001000037245 */ /* 0x008fca0000201000 */
[----:B0-----:R-:W-:Y:S01]  /*0920*/  FMUL R13, R3, R4 ;  /* 0x00000004030d7220 */ /* 0x001fe20000400000 */
[----:B--2---:R-:W-:Y:S01]  /*0930*/  I2FP.F32.U32 R3, R6 ;  /* 0x0000000600037245 */ /* 0x004fe20000201000 */
[----:B------:R-:W-:-:S03]  /*0940*/  FFMA R16, R5, R22, 0.0039215688593685626984 ;  /* 0x3b80808105107423 */ /* 0x000fc60000000016 */
[----:B------:R-:W0:Y:S01]  /*0950*/  FCHK P0, R3, 255 ;  /* 0x437f000003007902 */ /* 0x000e220000000000 */
[----:B----4-:R-:W-:Y:S02]  /*0960*/  I2FP.F32.U32 R18, R18 ;  /* 0x0000001200127245 */ /* 0x010fe40000201000 */
[----:B------:R-:W-:Y:S01]  /*0970*/  I2FP.F32.U32 R5, R12 ;  /* 0x0000000c00057245 */ /* 0x000fe20000201000 */
[----:B------:R-:W-:Y:S02]  /*0980*/  FFMA R6, R3, R16, RZ ;  /* 0x0000001003067223 */ /* 0x000fe400000000ff */
[-C--:B------:R-:W-:Y:S01]  /*0990*/  FFMA R13, R18, R9.reuse, R13 ;  /* 0x00000009120d7223 */ /* 0x080fe2000000000d */
[----:B------:R-:W-:Y:S01]  /*09a0*/  I2FP.F32.U32 R20, R20 ;  /* 0x0000001400147245 */ /* 0x000fe20000201000 */
[----:B------:R-:W-:Y:S02]  /*09b0*/  FMUL R5, R5, R4 ;  /* 0x0000000405057220 */ /* 0x000fe40000400000 */
[----:B------:R-:W-:Y:S01]  /*09c0*/  FMUL R4, R13, R0 ;  /* 0x000000000d047220 */ /* 0x000fe20000400000 */
[----:B------:R-:W-:Y:S01]  /*09d0*/  FADD R0, -R0, 1 ;  /* 0x3f80000000007421 */ /* 0x000fe20000000100 */
[----:B------:R-:W-:Y:S01]  /*09e0*/  FFMA R5, R20, R9, R5 ;  /* 0x0000000914057223 */ /* 0x000fe20000000005 */
[----:B------:R-:W-:-:S03]  /*09f0*/  FFMA R9, R6, -255, R3 ;  /* 0xc37f000006097823 */ /* 0x000fc60000000003 */
[----:B------:R-:W-:Y:S01]  /*0a00*/  FFMA R13, R5, R0, R4 ;  /* 0x00000000050d7223 */ /* 0x000fe20000000004 */
[----:B------:R-:W-:Y:S01]  /*0a10*/  FFMA R4, R16, R9, R6 ;  /* 0x0000000910047223 */ /* 0x000fe20000000006 */
[----:B01----:R-:W-:Y:S06]  /*0a20*/  @!P0 BRA `(.L_x_63) ;  /* 0x0000000000108947 */ /* 0x003fec0003800000 */
[----:B------:R-:W-:Y:S02]  /*0a30*/  MOV R0, 0x437f0000 ;  /* 0x437f000000007802 */ /* 0x000fe40000000f00 */
[----:B------:R-:W-:-:S07]  /*0a40*/  MOV R10, 0xa60 ;  /* 0x00000a60000a7802 */ /* 0x000fce0000000f00 */
[----:B-----5:R-:W-:Y:S05]  /*0a50*/  CALL.REL.NOINC `($__internal_2_$__cuda_sm3x_div_rn_noftz_f32_slowpath) ;  /* 0x0000003400247944 */ /* 0x020fea0003c00000 */
[----:B------:R-:W-:-:S07]  /*0a60*/  MOV R4, R0 ;  /* 0x0000000000047202 */ /* 0x000fce0000000f00 */
.L_x_63:
[----:B------:R-:W-:Y:S05]  /*0a70*/  BSYNC.RECONVERGENT B2 ;  /* 0x0000000000027941 */ /* 0x000fea0003800200 */
.L_x_62:
[----:B------:R-:W-:Y:S01]  /*0a80*/  HFMA2 R0, -RZ, RZ, 0.9375, -7.688999176025390625e-06 ;  /* 0x3b808081ff007431 */ /* 0x000fe200000001ff */
[----:B------:R-:W-:Y:S01]  /*0a90*/  MOV R3, 0x437f0000 ;  /* 0x437f000000037802 */ /* 0x000fe20000000f00 */
[----:B------:R-:W-:Y:S04]  /*0aa0*/  BSSY.RECONVERGENT B2, `(.L_x_64) ;  /* 0x000000d000027945 */ /* 0x000fe80003800200 */
[----:B------:R-:W-:Y:S01]  /*0ab0*/  FFMA R5, R0, -R3, 1 ;  /* 0x3f80000000057423 */ /* 0x000fe20000000803 */
[----:B-----5:R-:W-:-:S03]  /*0ac0*/  I2FP.F32.U32 R3, R14 ;  /* 0x0000000e00037245 */ /* 0x020fc60000201000 */
[----:B------:R-:W-:Y:S01]  /*0ad0*/  FFMA R14, R5, R0, 0.0039215688593685626984 ;  /* 0x3b808081050e7423 */ /* 0x000fe20000000000 */
[----:B------:R-:W0:Y:S03]  /*0ae0*/  FCHK P0, R3, 255 ;  /* 0x437f000003007902 */ /* 0x000e260000000000 */
[----:B------:R-:W-:-:S04]  /*0af0*/  FFMA R0, R14, R3, RZ ;  /* 0x000000030e007223 */ /* 0x000fc800000000ff */
[----:B------:R-:W-:-:S04]  /*0b00*/  FFMA R5, R0, -255, R3 ;  /* 0xc37f000000057823 */ /* 0x000fc80000000003 */
[----:B------:R-:W-:Y:S01]  /*0b10*/  FFMA R14, R14, R5, R0 ;  /* 0x000000050e0e7223 */ /* 0x000fe20000000000 */
[----:B0-----:R-:W-:Y:S06]  /*0b20*/  @!P0 BRA `(.L_x_65) ;  /* 0x0000000000108947 */ /* 0x001fec0003800000 */
[----:B------:R-:W-:Y:S02]  /*0b30*/  MOV R0, 0x437f0000 ;  /* 0x437f000000007802 */ /* 0x000fe40000000f00 */
[----:B------:R-:W-:-:S07]  /*0b40*/  MOV R10, 0xb60 ;  /* 0x00000b60000a7802 */ /* 0x000fce0000000f00 */
[----:B------:R-:W-:Y:S05]  /*0b50*/  CALL.REL.NOINC `($__internal_2_$__cuda_sm3x_div_rn_noftz_f32_slowpath) ;  /* 0x0000003000e47944 */ /* 0x000fea0003c00000 */
[----:B------:R-:W-:-:S07]  /*0b60*/  MOV R14, R0 ;  /* 0x00000000000e7202 */ /* 0x000fce0000000f00 */
.L_x_65:
[----:B------:R-:W-:Y:S05]  /*0b70*/  BSYNC.RECONVERGENT B2 ;  /* 0x0000000000027941 */ /* 0x000fea0003800200 */
.L_x_64:
[----:B------:R-:W-:Y:S01]  /*0b80*/  HFMA2 R0, -RZ, RZ, 0.9375, -7.688999176025390625e-06 ;  /* 0x3b808081ff007431 */ /* 0x000fe200000001ff */
[----:B------:R-:W-:Y:S01]  /*0b90*/  MOV R3, 0x437f0000 ;  /* 0x437f000000037802 */ /* 0x000fe20000000f00 */
[----:B------:R-:W-:Y:S04]  /*0ba0*/  BSSY.RECONVERGENT B2, `(.L_x_66) ;  /* 0x000000d000027945 */ /* 0x000fe80003800200 */
[----:B------:R-:W-:Y:S01]  /*0bb0*/  FFMA R5, R0, -R3, 1 ;  /* 0x3f80000000057423 */ /* 0x000fe20000000803 */
[----:B------:R-:W-:-:S03]  /*0bc0*/  I2FP.F32.U32 R3, R2 ;  /* 0x0000000200037245 */ /* 0x000fc60000201000 */
        /* <DEDUP_REMOVED lines=10> */
.L_x_67:
[----:B------:R-:W-:Y:S05]  /*0c70*/  BSYNC.RECONVERGENT B2 ;  /* 0x0000000000027941 */ /* 0x000fea0003800200 */
.L_x_66:
[----:B------:R-:W-:Y:S01]  /*0c80*/  FSETP.GT.AND P0, PT, R4, 0.04044999927282333374, PT ;  /* 0x3d25aee60400780b */ /* 0x000fe20003f04000 */
[----:B------:R-:W-:-:S12]  /*0c90*/  BSSY.RECONVERGENT B2, `(.L_x_68) ;  /* 0x0000067000027945 */ /* 0x000fd80003800200 */
[----:B------:R-:W-:Y:S05]  /*0ca0*/  @!P0 BRA `(.L_x_69) ;  /* 0x0000000400548947 */ /* 0x000fea0003800000 */
[----:B------:R-:W-:Y:S01]  /*0cb0*/  HFMA2 R5, -RZ, RZ, 1.861328125, -0.0290374755859375 ;  /* 0x3f72a76fff057431 */ /* 0x000fe200000001ff */
[----:B------:R-:W-:Y:S01]  /*0cc0*/  MOV R0, 0x3f870a3d ;  /* 0x3f870a3d00007802 */ /* 0x000fe20000000f00 */
[----:B------:R-:W-:Y:S01]  /*0cd0*/  FADD R3, R4, 0.054999999701976776123 ;  /* 0x3d6147ae04037421 */ /* 0x000fe20000000000 */
[----:B------:R-:W-:Y:S03]  /*0ce0*/  BSSY.RECONVERGENT B3, `(.L_x_70) ;  /* 0x000000b000037945 */ /* 0x000fe60003800200 */
[----:B------:R-:W0:Y:S01]  /*0cf0*/  FCHK P0, R3, 1.0549999475479125977 ;  /* 0x3f870a3d03007902 */ /* 0x000e220000000000 */
[----:B------:R-:W-:-:S04]  /*0d00*/  FFMA R0, R5, -R0, 1 ;  /* 0x3f80000005007423 */ /* 0x000fc80000000800 */
[----:B------:R-:W-:-:S04]  /*0d10*/  FFMA R0, R0, R5, 0.94786733388900756836 ;  /* 0x3f72a76f00007423 */ /* 0x000fc80000000005 */
[----:B------:R-:W-:-:S04]  /*0d20*/  FFMA R4, R3, R0, RZ ;  /* 0x0000000003047223 */ /* 0x000fc800000000ff */
[----:B------:R-:W-:-:S04]  /*0d30*/  FFMA R5, R4, -1.0549999475479125977, R3 ;  /* 0xbf870a3d04057823 */ /* 0x000fc80000000003 */
[----:B------:R-:W-:Y:S01]  /*0d40*/  FFMA R0, R0, R5, R4 ;  /* 0x0000000500007223 */ /* 0x000fe20000000004 */
[----:B0-----:R-:W-:Y:S06]  /*0d50*/  @!P0 BRA `(.L_x_71) ;  /* 0x00000000000c8947 */ /* 0x001fec0003800000 */
[----:B------:R-:W-:Y:S02]  /*0d60*/  MOV R0, 0x3f870a3d ;  /* 0x3f870a3d00007802 */ /* 0x000fe40000000f00 */
[----:B------:R-:W-:-:S07]  /*0d70*/  MOV R10, 0xd90 ;  /* 0x00000d90000a7802 */ /* 0x000fce0000000f00 */
[----:B------:R-:W-:Y:S05]  /*0d80*/  CALL.REL.NOINC `($__internal_2_$__cuda_sm3x_div_rn_noftz_f32_slowpath) ;  /* 0x0000003000587944 */ /* 0x000fea0003c00000 */
.L_x_71:
[----:B------:R-:W-:Y:S05]  /*0d90*/  BSYNC.RECONVERGENT B3 ;  /* 0x0000000000037941 */ /* 0x000fea0003800200 */
.L_x_70:
[----:B------:R-:W-:Y:S01]  /*0da0*/  FSETP.NEU.AND P0, PT, R0, 1, PT ;  /* 0x3f8000000000780b */ /* 0x000fe20003f0d000 */
[----:B------:R-:W-:-:S12]  /*0db0*/  HFMA2 R4, -RZ, RZ, 1.875, 0 ;  /* 0x3f800000ff047431 */ /* 0x000fd800000001ff */
[----:B------:R-:W-:Y:S05]  /*0dc0*/  @!P0 BRA `(.L_x_72) ;  /* 0x00000004004c8947 */ /* 0x000fea0003800000 */
[----:B------:R-:W-:-:S13]  /*0dd0*/  FSETP.NAN.AND P0, PT, |R0|, |R0|, PT ;  /* 0x400000000000720b */ /* 0x000fda0003f08200 */
[----:B------:R-:W-:Y:S01]  /*0de0*/  @P0 FADD R4, R0, 2.4000000953674316406 ;  /* 0x4019999a00040421 */ /* 0x000fe20000000000 */
[----:B------:R-:W-:Y:S06]  /*0df0*/  @P0 BRA `(.L_x_72) ;  /* 0x0000000400400947 */ /* 0x000fec0003800000 */
[C---:B------:R-:W-:Y:S01]  /*0e00*/  FMUL R3, |R0|.reuse, 16777216 ;  /* 0x4b80000000037820 */ /* 0x040fe20000400200 */
[C---:B------:R-:W-:Y:S02]  /*0e10*/  FSETP.GEU.AND P0, PT, |R0|.reuse, 1.175494350822287508e-38, PT ;  /* 0x008000000000780b */ /* 0x040fe40003f0e200 */
[----:B------:R-:W-:Y:S02]  /*0e20*/  MOV R15, 0x3a2c32e4 ;  /* 0x3a2c32e4000f7802 */ /* 0x000fe40000000f00 */
[----:B------:R-:W-:Y:S02]  /*0e30*/  FSEL R3, R3, |R0|, !P0 ;  /* 0x4000000003037208 */ /* 0x000fe40004000000 */
[----:B------:R-:W-:Y:S02]  /*0e40*/  FSETP.NEU.AND P3, PT, R0, RZ, PT ;  /* 0x000000ff0000720b */ /* 0x000fe40003f6d000 */
[----:B------:R-:W-:-:S04]  /*0e50*/  IADD3 R4, PT, PT, R3, -0x3f3504f3, RZ ;  /* 0xc0cafb0d03047810 */ /* 0x000fc80007ffe0ff */
[----:B------:R-:W-:-:S04]  /*0e60*/  LOP3.LUT R4, R4, 0xff800000, RZ, 0xc0, !PT ;  /* 0xff80000004047812 */ /* 0x000fc800078ec0ff */
[-C--:B------:R-:W-:Y:S02]  /*0e70*/  IADD3 R3, PT, PT, R3, -R4.reuse, RZ ;  /* 0x8000000403037210 */ /* 0x080fe40007ffe0ff */
[----:B------:R-:W-:-:S03]  /*0e80*/  I2FP.F32.S32 R4, R4 ;  /* 0x0000000400047245 */ /* 0x000fc60000201400 */
[C---:B------:R-:W-:Y:S01]  /*0e90*/  FADD R6, R3.reuse, 1 ;  /* 0x3f80000003067421 */ /* 0x040fe20000000000 */
[----:B------:R-:W-:Y:S01]  /*0ea0*/  FADD R5, R3, -1 ;  /* 0xbf80000003057421 */ /* 0x000fe20000000000 */
[----:B------:R-:W-:-:S03]  /*0eb0*/  FSEL R3, RZ, -24, P0 ;  /* 0xc1c00000ff037808 */ /* 0x000fc60000000000 */
[----:B------:R-:W-:Y:S01]  /*0ec0*/  FADD R9, R5, R5 ;  /* 0x0000000505097221 */ /* 0x000fe20000000000 */
[----:B------:R-:W0:Y:S01]  /*0ed0*/  MUFU.RCP R6, R6 ;  /* 0x0000000600067308 */ /* 0x000e220000001000 */
[----:B------:R-:W-:Y:S02]  /*0ee0*/  FFMA R4, R4, 1.1920928955078125e-07, R3 ;  /* 0x3400000004047823 */ /* 0x000fe40000000003 */
[----:B0-----:R-:W-:-:S04]  /*0ef0*/  FMUL R9, R6, R9 ;  /* 0x0000000906097220 */ /* 0x001fc80000400000 */
[----:B------:R-:W-:Y:S01]  /*0f00*/  FADD R11, R5, -R9 ;  /* 0x80000009050b7221 */ /* 0x000fe20000000000 */
[C---:B------:R-:W-:Y:S01]  /*0f10*/  FMUL R10, R9.reuse, R9 ;  /* 0x00000009090a7220 */ /* 0x040fe20000400000 */
[----:B------:R-:W-:Y:S02]  /*0f20*/  FFMA R3, R9, 1.4426950216293334961, R4 ;  /* 0x3fb8aa3b09037823 */ /* 0x000fe40000000004 */
[----:B------:R-:W-:Y:S01]  /*0f30*/  FADD R12, R11, R11 ;  /* 0x0000000b0b0c7221 */ /* 0x000fe20000000000 */
[----:B------:R-:W-:Y:S01]  /*0f40*/  FFMA R11, R10, R15, 0.0032181653659790754318 ;  /* 0x3b52e7db0a0b7423 */ /* 0x000fe2000000000f */
[----:B------:R-:W-:Y:S02]  /*0f50*/  FADD R4, R4, -R3 ;  /* 0x8000000304047221 */ /* 0x000fe40000000000 */
[----:B------:R-:W-:Y:S01]  /*0f60*/  FFMA R5, R5, -R9, R12 ;  /* 0x8000000905057223 */ /* 0x000fe2000000000c */
[----:B------:R-:W-:Y:S01]  /*0f70*/  FFMA R11, R10, R11, 0.018033718690276145935 ;  /* 0x3c93bb730a0b7423 */ /* 0x000fe2000000000b */
[----:B------:R-:W-:-:S02]  /*0f80*/  FFMA R4, R9, 1.4426950216293334961, R4 ;  /* 0x3fb8aa3b09047823 */ /* 0x000fc40000000004 */
[----:B------:R-:W-:Y:S01]  /*0f90*/  FMUL R5, R6, R5 ;  /* 0x0000000506057220 */ /* 0x000fe20000400000 */
[----:B------:R-:W-:-:S03]  /*0fa0*/  FFMA R11, R10, R11, 0.12022458761930465698 ;  /* 0x3df6384f0a0b7423 */ /* 0x000fc6000000000b */
[----:B------:R-:W-:Y:S01]  /*0fb0*/  FFMA R4, R5, 1.4426950216293334961, R4 ;  /* 0x3fb8aa3b05047823 */ /* 0x000fe20000000004 */
[----:B------:R-:W-:-:S03]  /*0fc0*/  FMUL R10, R10, R11 ;  /* 0x0000000b0a0a7220 */ /* 0x000fc60000400000 */
[----:B------:R-:W-:Y:S01]  /*0fd0*/  FFMA R6, R9, 1.9251366722983220825e-08, R4 ;  /* 0x32a55e3409067823 */ /* 0x000fe20000000004 */
[----:B------:R-:W-:-:S04]  /*0fe0*/  FMUL R4, R10, 3 ;  /* 0x404000000a047820 */ /* 0x000fc80000400000 */
[----:B------:R-:W-:-:S04]  /*0ff0*/  FFMA R5, R5, R4, R6 ;  /* 0x0000000405057223 */ /* 0x000fc80000000006 */
[----:B------:R-:W-:-:S04]  /*1000*/  FFMA R10, R9, R10, R5 ;  /* 0x0000000a090a7223 */ /* 0x000fc80000000005 */
[----:B------:R-:W-:-:S04]  /*1010*/  FADD R4, R3, R10 ;  /* 0x0000000a03047221 */ /* 0x000fc80000000000 */
[----:B------:R-:W-:Y:S01]  /*1020*/  FMUL R5, R4, 2.4000000953674316406 ;  /* 0x4019999a04057820 */ /* 0x000fe20000400000 */
[----:B------:R-:W-:-:S03]  /*1030*/  FADD R3, -R3, R4 ;  /* 0x0000000403037221 */ /* 0x000fc60000000100 */
[----:B------:R-:W0:Y:S01]  /*1040*/  FRND R6, R5 ;  /* 0x0000000500067307 */ /* 0x000e220000201000 */
[----:B------:R-:W-:Y:S01]  /*1050*/  FADD R3, R10, -R3 ;  /* 0x800000030a037221 */ /* 0x000fe20000000000 */
[----:B------:R-:W-:Y:S01]  /*1060*/  FFMA R4, R4, 2.4000000953674316406, -R5 ;  /* 0x4019999a04047823 */ /* 0x000fe20000000805 */
[----:B------:R-:W-:Y:S01]  /*1070*/  HFMA2 R10, -RZ, RZ, 0.64013671875, -15.109375 ;  /* 0x391fcb8eff0a7431 */ /* 0x000fe200000001ff */
[----:B------:R-:W-:Y:S02]  /*1080*/  FSETP.GT.AND P1, PT, |R5|, 152, PT ;  /* 0x431800000500780b */ /* 0x000fe40003f24200 */
[----:B------:R-:W-:Y:S01]  /*1090*/  FFMA R4, R3, 2.4000000953674316406, R4 ;  /* 0x4019999a03047823 */ /* 0x000fe20000000004 */
[C---:B------:R-:W-:Y:S01]  /*10a0*/  FSETP.GEU.AND P2, PT, R5.reuse, RZ, PT ;  /* 0x000000ff0500720b */ /* 0x040fe20003f4e000 */
[----:B------:R-:W1:Y:S01]  /*10b0*/  F2I.NTZ R9, R5 ;  /* 0x0000000500097305 */ /* 0x000e620000203100 */
[----:B0-----:R-:W-:Y:S01]  /*10c0*/  FADD R3, R5, -R6 ;  /* 0x8000000605037221 */ /* 0x001fe20000000000 */
[----:B------:R-:W-:-:S03]  /*10d0*/  FSETP.GT.AND P0, PT, R6, RZ, PT ;  /* 0x000000ff0600720b */ /* 0x000fc60003f04000 */
[----:B------:R-:W-:-:S04]  /*10e0*/  FADD R3, R3, R4 ;  /* 0x0000000403037221 */ /* 0x000fc80000000000 */
[----:B------:R-:W-:-:S04]  /*10f0*/  FFMA R4, R3, R10, 0.0013391353422775864601 ;  /* 0x3aaf85ed03047423 */ /* 0x000fc8000000000a */
[----:B------:R-:W-:-:S04]  /*1100*/  FFMA R4, R3, R4, 0.0096188392490148544312 ;  /* 0x3c1d985603047423 */ /* 0x000fc80000000004 */
[----:B------:R-:W-:-:S04]  /*1110*/  FFMA R4, R3, R4, 0.055503588169813156128 ;  /* 0x3d6357bb03047423 */ /* 0x000fc80000000004 */
[C---:B------:R-:W-:Y:S01]  /*1120*/  FFMA R6, R3.reuse, R4, 0.24022644758224487305 ;  /* 0x3e75fdec03067423 */ /* 0x040fe20000000004 */
[----:B------:R-:W-:Y:S02]  /*1130*/  SEL R4, RZ, 0x83000000, P0 ;  /* 0x83000000ff047807 */ /* 0x000fe40000000000 */
[----:B------:R-:W-:Y:S01]  /*1140*/  FSETP.NEU.AND P0, PT, |R0|, +INF , PT ;  /* 0x7f8000000000780b */ /* 0x000fe20003f0d200 */
[----:B------:R-:W-:Y:S01]  /*1150*/  FFMA R10, R3, R6, 0.69314718246459960938 ;  /* 0x3f317218030a7423 */ /* 0x000fe20000000006 */
[----:B------:R-:W-:Y:S02]  /*1160*/  IADD3 R6, PT, PT, R4, 0x7f000000, RZ ;  /* 0x7f00000004067810 */ /* 0x000fe40007ffe0ff */
[----:B-1----:R-:W-:Y:S01]  /*1170*/  LEA R9, R9, -R4, 0x17 ;  /* 0x8000000409097211 */ /* 0x002fe200078eb8ff */
[----:B------:R-:W-:Y:S01]  /*1180*/  FFMA R3, R3, R10, 1 ;  /* 0x3f80000003037423 */ /* 0x000fe2000000000a */
[----:B------:R-:W-:-:S03]  /*1190*/  FSEL R4, RZ, +INF , !P2 ;  /* 0x7f800000ff047808 */ /* 0x000fc60005000000 */
[----:B------:R-:W-:-:S04]  /*11a0*/  FMUL R6, R6, R3 ;  /* 0x0000000306067220 */ /* 0x000fc80000400000 */
[----:B------:R-:W-:Y:S01]  /*11b0*/  @!P1 FMUL R4, R9, R6 ;  /* 0x0000000609049220 */ /* 0x000fe20000400000 */
[----:B------:R-:W-:Y:S06]  /*11c0*/  @P0 BRA P3, `(.L_x_72) ;  /* 0x00000000004c0947 */ /* 0x000fec0001800000 */
[----:B------:R-:W-:-:S05]  /*11d0*/  FADD R0, R0, R0 ;  /* 0x0000000000007221 */ /* 0x000fca0000000000 */
[----:B------:R-:W-:Y:S01]  /*11e0*/  LOP3.LUT R4, R0, 0x7fffffff, RZ, 0xc0, !PT ;  /* 0x7fffffff00047812 */ /* 0x000fe200078ec0ff */
[----:B------:R-:W-:Y:S06]  /*11f0*/  BRA `(.L_x_72) ;  /* 0x0000000000407947 */ /* 0x000fec0003800000 */
.L_x_69:
[----:B------:R-:W-:Y:S01]  /*1200*/  HFMA2 R3, -RZ, RZ, 1.875, 0 ;  /* 0x3f800000ff037431 */ /* 0x000fe200000001ff */
[----:B------:R-:W-:Y:S01]  /*1210*/  MOV R0, 0x3d9e8391 ;  /* 0x3d9e839100007802 */ /* 0x000fe20000000f00 */
[----:B------:R-:W0:Y:S01]  /*1220*/  FCHK P0, R4, 12.920000076293945312 ;  /* 0x414eb85204007902 */ /* 0x000e220000000000 */
[----:B------:R-:W-:Y:S03]  /*1230*/  BSSY.RECONVERGENT B3, `(.L_x_73) ;  /* 0x000000b000037945 */ /* 0x000fe60003800200 */
[----:B------:R-:W-:-:S04]  /*1240*/  FFMA R3, R0, -12.920000076293945312, R3 ;  /* 0xc14eb85200037823 */ /* 0x000fc80000000003 */
[----:B------:R-:W-:-:S04]  /*1250*/  FFMA R3, R3, R0, 0.077399380505084991455 ;  /* 0x3d9e839103037423 */ /* 0x000fc80000000000 */
[----:B------:R-:W-:-:S04]  /*1260*/  FFMA R5, R3, R4, RZ ;  /* 0x0000000403057223 */ /* 0x000fc800000000ff */
[----:B------:R-:W-:-:S04]  /*1270*/  FFMA R0, R5, -12.920000076293945312, R4 ;  /* 0xc14eb85205007823 */ /* 0x000fc80000000004 */
[----:B------:R-:W-:Y:S01]  /*1280*/  FFMA R0, R3, R0, R5 ;  /* 0x0000000003007223 */ /* 0x000fe20000000005 */
[----:B0-----:R-:W-:Y:S06]  /*1290*/  @!P0 BRA `(.L_x_74) ;  /* 0x0000000000108947 */ /* 0x001fec0003800000 */
[----:B------:R-:W-:Y:S02]  /*12a0*/  MOV R3, R4 ;  /* 0x0000000400037202 */ /* 0x000fe40000000f00 */
[----:B------:R-:W-:Y:S02]  /*12b0*/  MOV R0, 0x414eb852 ;  /* 0x414eb85200007802 */ /* 0x000fe40000000f00 */
[----:B------:R-:W-:-:S07]  /*12c0*/  MOV R10, 0x12e0 ;  /* 0x000012e0000a7802 */ /* 0x000fce0000000f00 */
[----:B------:R-:W-:Y:S05]  /*12d0*/  CALL.REL.NOINC `($__internal_2_$__cuda_sm3x_div_rn_noftz_f32_slowpath) ;  /* 0x0000002c00047944 */ /* 0x000fea0003c00000 */
.L_x_74:
[----:B------:R-:W-:Y:S05]  /*12e0*/  BSYNC.RECONVERGENT B3 ;  /* 0x0000000000037941 */ /* 0x000fea0003800200 */
.L_x_73:
[----:B------:R-:W-:-:S07]  /*12f0*/  MOV R4, R0 ;  /* 0x0000000000047202 */ /* 0x000fce0000000f00 */
.L_x_72:
[----:B------:R-:W-:Y:S05]  /*1300*/  BSYNC.RECONVERGENT B2 ;  /* 0x0000000000027941 */ /* 0x000fea0003800200 */
.L_x_68:
        /* <DEDUP_REMOVED lines=8> */
[----:B------:R-:W-:-:S04]  /*1390*/  FFMA R0, R5, -1.0549999475479125977, R0 ;  /* 0xbf870a3d05007823 */ /* 0x000fc80000000000 */
        /* <DEDUP_REMOVED lines=8> */
.L_x_78:
[----:B------:R-:W-:Y:S05]  /*1420*/  BSYNC.RECONVERGENT B3 ;  /* 0x0000000000037941 */ /* 0x000fea0003800200 */
.L_x_77:
        /* <DEDUP_REMOVED lines=49> */
[----:B------:R-:W1:Y:S03]  /*1740*/  F2I.NTZ R9, R5 ;  /* 0x0000000500097305 */ /* 0x000e660000203100 */
[----:B------:R-:W-:Y:S01]  /*1750*/  FSEL R14, RZ, +INF , !P2 ;  /* 0x7f800000ff0e7808 */ /* 0x000fe20005000000 */
        /* <DEDUP_REMOVED lines=10> */
[----:B-1----:R-:W-:Y:S02]  /*1800*/  LEA R9, R9, -R6, 0x17 ;  /* 0x8000000609097211 */ /* 0x002fe400078eb8ff */
[----:B------:R-:W-:Y:S01]  /*1810*/  IADD3 R6, PT, PT, R6, 0x7f000000, RZ ;  /* 0x7f00000006067810 */ /* 0x000fe20007ffe0ff */
[----:B------:R-:W-:-:S04]  /*1820*/  FFMA R3, R3, R10, 1 ;  /* 0x3f80000003037423 */ /* 0x000fc8000000000a */
[----:B------:R-:W-:-:S04]  /*1830*/  FMUL R6, R6, R3 ;  /* 0x0000000306067220 */ /* 0x000fc80000400000 */
[----:B------:R-:W-:Y:S01]  /*1840*/  @!P1 FMUL R14, R9, R6 ;  /* 0x00000006090e9220 */ /* 0x000fe20000400000 */
[----:B------:R-:W-:Y:S06]  /*1850*/  @P0 BRA P3, `(.L_x_79) ;  /* 0x00000000004c0947 */ /* 0x000fec0001800000 */
[----:B------:R-:W-:-:S05]  /*1860*/  FADD R0, R0, R0 ;  /* 0x0000000000007221 */ /* 0x000fca0000000000 */
[----:B------:R-:W-:Y:S01]  /*1870*/  LOP3.LUT R14, R0, 0x7fffffff, RZ, 0xc0, !PT ;  /* 0x7fffffff000e7812 */ /* 0x000fe200078ec0ff */
[----:B------:R-:W-:Y:S06]  /*1880*/  BRA `(.L_x_79) ;  /* 0x0000000000407947 */ /* 0x000fec0003800000 */
.L_x_76:
        /* <DEDUP_REMOVED lines=14> */
.L_x_81:
[----:B------:R-:W-:Y:S05]  /*1970*/  BSYNC.RECONVERGENT B3 ;  /* 0x0000000000037941 */ /* 0x000fea0003800200 */
.L_x_80:
[----:B------:R-:W-:-:S07]  /*1980*/  MOV R14, R0 ;  /* 0x00000000000e7202 */ /* 0x000fce0000000f00 */
.L_x_79:
[----:B------:R-:W-:Y:S05]  /*1990*/  BSYNC.RECONVERGENT B2 ;  /* 0x0000000000027941 */ /* 0x000fea0003800200 */
.L_x_75:
        /* <DEDUP_REMOVED lines=14> */
[----:B------:R-:W-:Y:S02]  /*1a80*/  MOV R3, R6 ;  /* 0x0000000600037202 */ /* 0x000fe40000000f00 */
[----:B------:R-:W-:Y:S02]  /*1a90*/  MOV R0, 0x3f870a3d ;  /* 0x3f870a3d00007802 */ /* 0x000fe40000000f00 */
[----:B------:R-:W-:-:S07]  /*1aa0*/  MOV R10, 0x1ac0 ;  /* 0x00001ac0000a7802 */ /* 0x000fce0000000f00 */
[----:B------:R-:W-:Y:S05]  /*1ab0*/  CALL.REL.NOINC `($__internal_2_$__cuda_sm3x_div_rn_noftz_f32_slowpath) ;  /* 0x00000024000c7944 */ /* 0x000fea0003c00000 */
.L_x_85:
[----:B------:R-:W-:Y:S05]  /*1ac0*/  BSYNC.RECONVERGENT B3 ;  /* 0x0000000000037941 */ /* 0x000fea0003800200 */
.L_x_84:
        /* <DEDUP_REMOVED lines=24> */
[C---:B------:R-:W-:Y:S02]  /*1c50*/  FFMA R2, R10.reuse, 1.4426950216293334961, R3 ;  /* 0x3fb8aa3b0a027823 */ /* 0x040fe40000000003 */
        /* <DEDUP_REMOVED lines=31> */
[----:B------:R-:W-:Y:S01]  /*1e50*/  FFMA R5, R2, R3, 0.24022644758224487305 ;  /* 0x3e75fdec02057423 */ /* 0x000fe20000000003 */
[----:B------:R-:W-:Y:S02]  /*1e60*/  SEL R3, RZ, 0x83000000, P0 ;  /* 0x83000000ff037807 */ /* 0x000fe40000000000 */
[----:B------:R-:W-:Y:S01]  /*1e70*/  FSETP.NEU.AND P0, PT, |R0|, +INF , PT ;  /* 0x7f8000000000780b */ /* 0x000fe20003f0d200 */
[----:B------:R-:W-:Y:S01]  /*1e80*/  FFMA R5, R2, R5, 0.69314718246459960938 ;  /* 0x3f31721802057423 */ /* 0x000fe20000000005 */
[----:B-1----:R-:W-:Y:S02]  /*1e90*/  LEA R10, R10, -R3, 0x17 ;  /* 0x800000030a0a7211 */ /* 0x002fe400078eb8ff */
[----:B------:R-:W-:Y:S01]  /*1ea0*/  IADD3 R3, PT, PT, R3, 0x7f000000, RZ ;  /* 0x7f00000003037810 */ /* 0x000fe20007ffe0ff */
        /* <DEDUP_REMOVED lines=8> */
.L_x_83:
        /* <DEDUP_REMOVED lines=14> */
[----:B------:R-:W-:-:S07]  /*2010*/  MOV R5, R0 ;  /* 0x0000000000057202 */ /* 0x000fce0000000f00 */
.L_x_87:
[----:B------:R-:W-:Y:S05]  /*2020*/  BSYNC.RECONVERGENT B3 ;  /* 0x0000000000037941 */ /* 0x000fea0003800200 */
.L_x_86:
[----:B------:R-:W-:Y:S05]  /*2030*/  BSYNC.RECONVERGENT B2 ;  /* 0x0000000000027941 */ /* 0x000fea0003800200 */
.L_x_82:
[C---:B------:R-:W-:Y:S01]  /*2040*/  FMUL R3, R14.reuse, 0.35758000612258911133 ;  /* 0x3eb714ba0e037820 */ /* 0x040fe20000400000 */
[----:B------:R-:W-:Y:S01]  /*2050*/  HFMA2 R9, -RZ, RZ, 1.880859375, -0.06378173828125 ;  /* 0x3f86ac15ff097431 */ /* 0x000fe200000001ff */
[----:B------:R-:W-:Y:S01]  /*2060*/  MOV R2, 0x3f800000 ;  /* 0x3f80000000027802 */ /* 0x000fe20000000f00 */
[----:B------:R-:W-:Y:S01]  /*2070*/  FMUL R11, R14, 0.11919300258159637451 ;  /* 0x3df41b760e0b7820 */ /* 0x000fe20000400000 */
[----:B------:R-:W-:Y:S01]  /*2080*/  FFMA R0, R4, 0.41245299577713012695, R3 ;  /* 0x3ed32d0a04007823 */ /* 0x000fe20000000003 */
[----:B------:R-:W-:Y:S03]  /*2090*/  BSSY.RECONVERGENT B2, `(.L_x_88) ;  /* 0x0000012000027945 */ /* 0x000fe60003800200 */
[----:B------:R-:W-:Y:S01]  /*20a0*/  FFMA R3, R5, 0.18042300641536712646, R0 ;  /* 0x3e38c0cf05037823 */ /* 0x000fe20000000000 */
[----:B------:R-:W-:-:S03]  /*20b0*/  FFMA R2, R9, -0.95045602321624755859, R2 ;  /* 0xbf73511609027823 */ /* 0x000fc60000000002 */
[----:B------:R-:W0:Y:S01]  /*20c0*/  FCHK P0, R3, 0.95045602321624755859 ;  /* 0x3f73511603007902 */ /* 0x000e220000000000 */
[----:B------:R-:W-:Y:S01]  /*20d0*/  FFMA R0, R2, R9, 1.0521265268325805664 ;  /* 0x3f86ac1502007423 */ /* 0x000fe20000000009 */
[----:B------:R-:W-:-:S03]  /*20e0*/  FMUL R9, R14, 0.71516001224517822266 ;  /* 0x3f3714ba0e097820 */ /* 0x000fc60000400000 */
[----:B------:R-:W-:Y:S01]  /*20f0*/  FFMA R15, R3, R0, RZ ;  /* 0x00000000030f7223 */ /* 0x000fe200000000ff */
[C---:B------:R-:W-:Y:S01]  /*2100*/  FFMA R2, R4.reuse, 0.21267099678516387939, R9 ;  /* 0x3e59c66d04027823 */ /* 0x040fe20000000009 */
[----:B------:R-:W-:Y:S02]  /*2110*/  FFMA R4, R4, 0.019333999603986740112, R11 ;  /* 0x3c9e625604047823 */ /* 0x000fe4000000000b */
[----:B------:R-:W-:Y:S01]  /*2120*/  FFMA R6, R15, -0.95045602321624755859, R3 ;  /* 0xbf7351160f067823 */ /* 0x000fe20000000003 */
[C---:B------:R-:W-:Y:S01]  /*2130*/  FFMA R2, R5.reuse, 0.072168998420238494873, R2 ;  /* 0x3d93cd5705027823 */ /* 0x040fe20000000002 */
[----:B------:R-:W-:Y:S02]  /*2140*/  FFMA R4, R5, 0.95022702217102050781, R4 ;  /* 0x3f73421405047823 */ /* 0x000fe40000000004 */
[----:B------:R-:W-:Y:S01]  /*2150*/  FFMA R15, R0, R6, R15 ;  /* 0x00000006000f7223 */ /* 0x000fe2000000000f */
[----:B0-----:R-:W-:Y:S06]  /*2160*/  @!P0 BRA `(.L_x_89) ;  /* 0x0000000000108947 */ /* 0x001fec0003800000 */
[----:B------:R-:W-:Y:S02]  /*2170*/  MOV R0, 0x3f735116 ;  /* 0x3f73511600007802 */ /* 0x000fe40000000f00 */
[----:B------:R-:W-:-:S07]  /*2180*/  MOV R10, 0x21a0 ;  /* 0x000021a0000a7802 */ /* 0x000fce0000000f00 */
[----:B------:R-:W-:Y:S05]  /*2190*/  CALL.REL.NOINC `($__internal_2_$__cuda_sm3x_div_rn_noftz_f32_slowpath) ;  /* 0x0000001c00547944 */ /* 0x000fea0003c00000 */
[----:B------:R-:W-:-:S07]  /*21a0*/  MOV R15, R0 ;  /* 0x00000000000f7202 */ /* 0x000fce0000000f00 */
.L_x_89:
[----:B------:R-:W-:Y:S05]  /*21b0*/  BSYNC.RECONVERGENT B2 ;  /* 0x0000000000027941 */ /* 0x000fea0003800200 */
.L_x_88:
[----:B------:R-:W-:Y:S01]  /*21c0*/  HFMA2 R3, -RZ, RZ, 1.8544921875, 0.01088714599609375 ;  /* 0x3f6b2193ff037431 */ /* 0x000fe200000001ff */
[----:B------:R-:W-:Y:S01]  /*21d0*/  MOV R0, 0x3f800000 ;  /* 0x3f80000000007802 */ /* 0x000fe20000000f00 */
[----:B------:R-:W0:Y:S01]  /*21e0*/  FCHK P0, R4, 1.0887540578842163086 ;  /* 0x3f8b5c4b04007902 */ /* 0x000e220000000000 */
[----:B------:R-:W-:Y:S03]  /*21f0*/  BSSY.RECONVERGENT B2, `(.L_x_90) ;  /* 0x000000c000027945 */ /* 0x000fe60003800200 */
[----:B------:R-:W-:-:S04]  /*2200*/  FFMA R0, R3, -1.0887540578842163086, R0 ;  /* 0xbf8b5c4b03007823 */ /* 0x000fc80000000000 */
[----:B------:R-:W-:-:S04]  /*2210*/  FFMA R3, R0, R3, 0.91848105192184448242 ;  /* 0x3f6b219300037423 */ /* 0x000fc80000000003 */
[----:B------:R-:W-:-:S04]  /*2220*/  FFMA R14, R4, R3, RZ ;  /* 0x00000003040e7223 */ /* 0x000fc800000000ff */
[----:B------:R-:W-:-:S04]  /*2230*/  FFMA R0, R14, -1.0887540578842163086, R4 ;  /* 0xbf8b5c4b0e007823 */ /* 0x000fc80000000004 */
[----:B------:R-:W-:Y:S01]  /*2240*/  FFMA R14, R3, R0, R14 ;  /* 0x00000000030e7223 */ /* 0x000fe2000000000e */
[----:B0-----:R-:W-:Y:S06]  /*2250*/  @!P0 BRA `(.L_x_91) ;  /* 0x0000000000148947 */ /* 0x001fec0003800000 */
[----:B------:R-:W-:Y:S02]  /*2260*/  MOV R3, R4 ;  /* 0x0000000400037202 */ /* 0x000fe40000000f00 */
[----:B------:R-:W-:Y:S02]  /*2270*/  MOV R0, 0x3f8b5c4b ;  /* 0x3f8b5c4b00007802 */ /* 0x000fe40000000f00 */
[----:B------:R-:W-:-:S07]  /*2280*/  MOV R10, 0x22a0 ;  /* 0x000022a0000a7802 */ /* 0x000fce0000000f00 */
[----:B------:R-:W-:Y:S05]  /*2290*/  CALL.REL.NOINC `($__internal_2_$__cuda_sm3x_div_rn_noftz_f32_slowpath) ;  /* 0x0000001c00147944 */ /* 0x000fea0003c00000 */
[----:B------:R-:W-:-:S07]  /*22a0*/  MOV R14, R0 ;  /* 0x00000000000e7202 */ /* 0x000fce0000000f00 */
.L_x_91:
[----:B------:R-:W-:Y:S05]  /*22b0*/  BSYNC.RECONVERGENT B2 ;  /* 0x0000000000027941 */ /* 0x000fea0003800200 */
.L_x_90:
[----:B------:R-:W-:Y:S01]  /*22c0*/  FSETP.GT.AND P0, PT, R15, 0.0088564520701766014099, PT ;  /* 0x3c111aa70f00780b */ /* 0x000fe20003f04000 */
[----:B------:R-:W-:-:S12]  /*22d0*/  BSSY.RECONVERGENT B2, `(.L_x_92) ;  /* 0x0000022000027945 */ /* 0x000fd80003800200 */
[----:B------:R-:W-:Y:S05]  /*22e0*/  @!P0 BRA `(.L_x_93) ;  /* 0x00000000003c8947 */ /* 0x000fea0003800000 */
[C---:B------:R-:W-:Y:S01]  /*22f0*/  FMUL R0, |R15|.reuse, 16777216 ;  /* 0x4b8000000f007820 */ /* 0x040fe20000400200 */
[C---:B------:R-:W-:Y:S01]  /*2300*/  FSETP.GEU.AND P0, PT, |R15|.reuse, 1.175494350822287508e-38, PT ;  /* 0x008000000f00780b */ /* 0x040fe20003f0e200 */
[----:B------:R-:W-:-:S03]  /*2310*/  FADD R4, R15, R15 ;  /* 0x0000000f0f047221 */ /* 0x000fc60000000000 */
[----:B------:R-:W-:-:S04]  /*2320*/  FSEL R0, R0, |R15|, !P0 ;  /* 0x4000000f00007208 */ /* 0x000fc80004000000 */
[----:B------:R-:W0:Y:S05]  /*2330*/  MUFU.LG2 R3, R0 ;  /* 0x0000000000037308 */ /* 0x000e2a0000000c00 */
[----:B0-----:R-:W-:Y:S01]  /*2340*/  @!P0 FADD R3, R3, -24 ;  /* 0xc1c0000003038421 */ /* 0x001fe20000000000 */
[----:B------:R-:W-:-:S03]  /*2350*/  FSETP.NEU.AND P0, PT, R4, R15, PT ;  /* 0x0000000f0400720b */ /* 0x000fc60003f0d000 */
[----:B------:R-:W-:-:S04]  /*2360*/  FMUL R3, R3, -0.6666666865348815918 ;  /* 0xbf2aaaab03037820 */ /* 0x000fc80000400000 */
[----:B------:R-:W0:Y:S02]  /*2370*/  MUFU.EX2 R6, R3 ;  /* 0x0000000300067308 */ /* 0x000e240000000800 */
[----:B0-----:R-:W-:-:S04]  /*2380*/  FMUL R5, R6, |R15| ;  /* 0x4000000f06057220 */ /* 0x001fc80000400000 */
[----:B------:R-:W-:-:S04]  /*2390*/  FMUL R6, R6, -R5 ;  /* 0x8000000506067220 */ /* 0x000fc80000400000 */
[----:B------:R-:W-:-:S04]  /*23a0*/  FFMA R6, R5, R6, 1 ;  /* 0x3f80000005067423 */ /* 0x000fc80000000006 */
[----:B------:R-:W-:-:S04]  /*23b0*/  FMUL R6, R6, 0.3333333432674407959 ;  /* 0x3eaaaaab06067820 */ /* 0x000fc80000400000 */
[----:B------:R-:W-:Y:S01]  /*23c0*/  @P0 FFMA R4, R5, R6, R5 ;  /* 0x0000000605040223 */ /* 0x000fe20000000005 */
[----:B------:R-:W-:Y:S06]  /*23d0*/  BRA `(.L_x_94) ;  /* 0x0000000000447947 */ /* 0x000fec0003800000 */
.L_x_93:
[----:B------:R-:W-:Y:S01]  /*23e0*/  HFMA2 R3, -RZ, RZ, 2.486328125, 0.1156005859375 ;  /* 0x40f92f66ff037431 */ /* 0x000fe200000001ff */
[----:B------:R-:W-:Y:S01]  /*23f0*/  MOV R0, 0x3f800000 ;  /* 0x3f80000000007802 */ /* 0x000fe20000000f00 */
[----:B------:R-:W0:Y:S01]  /*2400*/  FCHK P0, R15, 0.12841856479644775391 ;  /* 0x3e0380280f007902 */ /* 0x000e220000000000 */
[----:B------:R-:W-:Y:S03]  /*2410*/  BSSY.RECONVERGENT B3, `(.L_x_95) ;  /* 0x000000c000037945 */ /* 0x000fe60003800200 */
[----:B------:R-:W-:-:S04]  /*2420*/  FFMA R0, R3, -0.12841856479644775391, R0 ;  /* 0xbe03802803007823 */ /* 0x000fc80000000000 */
[----:B------:R-:W-:-:S04]  /*2430*/  FFMA R0, R0, R3, 7.7870359420776367188 ;  /* 0x40f92f6600007423 */ /* 0x000fc80000000003 */
[----:B------:R-:W-:-:S04]  /*2440*/  FFMA R4, R0, R15, RZ ;  /* 0x0000000f00047223 */ /* 0x000fc800000000ff */
[----:B------:R-:W-:-:S04]  /*2450*/  FFMA R3, R4, -0.12841856479644775391, R15 ;  /* 0xbe03802804037823 */ /* 0x000fc8000000000f */
[----:B------:R-:W-:Y:S01]  /*2460*/  FFMA R4, R0, R3, R4 ;  /* 0x0000000300047223 */ /* 0x000fe20000000004 */
[----:B0-----:R-:W-:Y:S06]  /*2470*/  @!P0 BRA `(.L_x_96) ;  /* 0x0000000000148947 */ /* 0x001fec0003800000 */
[----:B------:R-:W-:Y:S02]  /*2480*/  MOV R3, R15 ;  /* 0x0000000f00037202 */ /* 0x000fe40000000f00 */
[----:B------:R-:W-:Y:S02]  /*2490*/  MOV R0, 0x3e038028 ;  /* 0x3e03802800007802 */ /* 0x000fe40000000f00 */
[----:B------:R-:W-:-:S07]  /*24a0*/  MOV R10, 0x24c0 ;  /* 0x000024c0000a7802 */ /* 0x000fce0000000f00 */
[----:B------:R-:W-:Y:S05]  /*24b0*/  CALL.REL.NOINC `($__internal_2_$__cuda_sm3x_div_rn_noftz_f32_slowpath) ;  /* 0x00000018008c7944 */ /* 0x000fea0003c00000 */
[----:B------:R-:W-:-:S07]  /*24c0*/  MOV R4, R0 ;  /* 0x0000000000047202 */ /* 0x000fce0000000f00 */
.L_x_96:
[----:B------:R-:W-:Y:S05]  /*24d0*/  BSYNC.RECONVERGENT B3 ;  /* 0x0000000000037941 */ /* 0x000fea0003800200 */
.L_x_95:
[----:B------:R-:W-:-:S07]  /*24e0*/  FADD R4, R4, 0.13793103396892547607 ;  /* 0x3e0d3dcb04047421 */ /* 0x000fce0000000000 */
.L_x_94:
[----:B------:R-:W-:Y:S05]  /*24f0*/  BSYNC.RECONVERGENT B2 ;  /* 0x0000000000027941 */ /* 0x000fea0003800200 */
.L_x_92:
        /* <DEDUP_REMOVED lines=12> */
[----:B0-----:R-:W-:-:S04]  /*25c0*/  FMUL R6, |R2|, R5 ;  /* 0x0000000502067220 */ /* 0x001fc80000400200 */
[----:B------:R-:W-:-:S04]  /*25d0*/  FMUL R5, R5, -R6 ;  /* 0x8000000605057220 */ /* 0x000fc80000400000 */
[----:B------:R-:W-:-:S04]  /*25e0*/  FFMA R5, R6, R5, 1 ;  /* 0x3f80000006057423 */ /* 0x000fc80000000005 */
[----:B------:R-:W-:-:S04]  /*25f0*/  FMUL R5, R5, 0.3333333432674407959 ;  /* 0x3eaaaaab05057820 */ /* 0x000fc80000400000 */
[----:B------:R-:W-:Y:S01]  /*2600*/  @P0 FFMA R15, R6, R5, R6 ;  /* 0x00000005060f0223 */ /* 0x000fe20000000006 */
[----:B------:R-:W-:Y:S06]  /*2610*/  BRA `(.L_x_99) ;  /* 0x0000000000407947 */ /* 0x000fec0003800000 */
.L_x_98:
[----:B------:R-:W-:Y:S01]  /*2620*/  HFMA2 R3, -RZ, RZ, 2.486328125, 0.1156005859375 ;  /* 0x40f92f66ff037431 */ /* 0x000fe200000001ff */
[----:B------:R-:W-:Y:S01]  /*2630*/  MOV R0, 0x3e038028 ;  /* 0x3e03802800007802 */ /* 0x000fe20000000f00 */
[----:B------:R-:W0:Y:S01]  /*2640*/  FCHK P0, R2, 0.12841856479644775391 ;  /* 0x3e03802802007902 */ /* 0x000e220000000000 */
[----:B------:R-:W-:Y:S03]  /*2650*/  BSSY.RECONVERGENT B3, `(.L_x_100) ;  /* 0x000000b000037945 */ /* 0x000fe60003800200 */
[----:B------:R-:W-:-:S04]  /*2660*/  FFMA R0, R3, -R0, 1 ;  /* 0x3f80000003007423 */ /* 0x000fc80000000800 */
        /* <DEDUP_REMOVED lines=9> */
.L_x_101:
[----:B------:R-:W-:Y:S05]  /*2700*/  BSYNC.RECONVERGENT B3 ;  /* 0x0000000000037941 */ /* 0x000fea0003800200 */
.L_x_100:
[----:B------:R-:W-:-:S07]  /*2710*/  FADD R15, R0, 0.13793103396892547607 ;  /* 0x3e0d3dcb000f7421 */ /* 0x000fce0000000000 */
.L_x_99:
[----:B------:R-:W-:Y:S05]  /*2720*/  BSYNC.RECONVERGENT B2 ;  /* 0x0000000000027941 */ /* 0x000fea0003800200 */
.L_x_97:
        /* <DEDUP_REMOVED lines=18> */
.L_x_103:
        /* <DEDUP_REMOVED lines=14> */
.L_x_106:
[----:B------:R-:W-:Y:S05]  /*2930*/  BSYNC.RECONVERGENT B3 ;  /* 0x0000000000037941 */ /* 0x000fea0003800200 */
.L_x_105:
[----:B------:R-:W-:-:S07]  /*2940*/  FADD R6, R0, 0.13793103396892547607 ;  /* 0x3e0d3dcb00067421 */ /* 0x000fce0000000000 */
.L_x_104:
[----:B------:R-:W-:Y:S05]  /*2950*/  BSYNC.RECONVERGENT B2 ;  /* 0x0000000000027941 */ /* 0x000fea0003800200 */
.L_x_102:
[----:B------:R-:W-:Y:S01]  /*2960*/  HFMA2 R5, -RZ, RZ, 0.9375, -7.688999176025390625e-06 ;  /* 0x3b808081ff057431 */ /* 0x000fe200000001ff */
[----:B------:R-:W-:Y:S01]  /*2970*/  MOV R0, 0x3f800000 ;  /* 0x3f80000000007802 */ /* 0x000fe20000000f00 */
[----:B------:R-:W-:Y:S01]  /*2980*/  FMUL R3, R13, 100 ;  /* 0x42c800000d037820 */ /* 0x000fe20000400000 */
[----:B------:R-:W-:Y:S01]  /*2990*/  FADD R4, -R15, R4 ;  /* 0x000000040f047221 */ /* 0x000fe20000000100 */
[----:B------:R-:W-:Y:S01]  /*29a0*/  FADD R2, -R6, R15 ;  /* 0x0000000f06027221 */ /* 0x000fe20000000100 */
[----:B------:R-:W-:Y:S01]  /*29b0*/  BSSY.RECONVERGENT B2, `(.L_x_107) ;  /* 0x000000d000027945 */ /* 0x000fe20003800200 */
[----:B------:R-:W0:Y:S01]  /*29c0*/  FCHK P0, R3, 255 ;  /* 0x437f000003007902 */ /* 0x000e220000000000 */
[----:B------:R-:W-:Y:S01]  /*29d0*/  FMUL R4, R4, 500 ;  /* 0x43fa000004047820 */ /* 0x000fe20000400000 */
[----:B------:R-:W-:Y:S01]  /*29e0*/  FMUL R2, R2, 200 ;  /* 0x4348000002027820 */ /* 0x000fe20000400000 */
[----:B------:R-:W-:-:S04]  /*29f0*/  FFMA R0, R5, -255, R0 ;  /* 0xc37f000005007823 */ /* 0x000fc80000000000 */
[----:B------:R-:W-:-:S04]  /*2a00*/  FFMA R0, R0, R5, 0.0039215688593685626984 ;  /* 0x3b80808100007423 */ /* 0x000fc80000000005 */
[----:B------:R-:W-:-:S04]  /*2a10*/  FFMA R5, R3, R0, RZ ;  /* 0x0000000003057223 */ /* 0x000fc800000000ff */
[----:B------:R-:W-:-:S04]  /*2a20*/  FFMA R9, R5, -255, R3 ;  /* 0xc37f000005097823 */ /* 0x000fc80000000003 */
[----:B------:R-:W-:Y:S01]  /*2a30*/  FFMA R0, R0, R9, R5 ;  /* 0x0000000900007223 */ /* 0x000fe20000000005 */
[----:B0-----:R-:W-:Y:S06]  /*2a40*/  @!P0 BRA `(.L_x_108) ;  /* 0x00000000000c8947 */ /* 0x001fec0003800000 */
[----:B------:R-:W-:Y:S02]  /*2a50*/  MOV R0, 0x437f0000 ;  /* 0x437f000000007802 */ /* 0x000fe40000000f00 */
[----:B------:R-:W-:-:S07]  /*2a60*/  MOV R10, 0x2a80 ;  /* 0x00002a80000a7802 */ /* 0x000fce0000000f00 */
[----:B------:R-:W-:Y:S05]  /*2a70*/  CALL.REL.NOINC `($__internal_2_$__cuda_sm3x_div_rn_noftz_f32_slowpath) ;  /* 0x00000014001c7944 */ /* 0x000fea0003c00000 */
.L_x_108:
[----:B------:R-:W-:Y:S05]  /*2a80*/  BSYNC.RECONVERGENT B2 ;  /* 0x0000000000027941 */ /* 0x000fea0003800200 */
.L_x_107:
[----:B------:R-:W-:Y:S01]  /*2a90*/  HFMA2 R6, -RZ, RZ, 1.0126953125, 1.4482421875 ;  /* 0x3c0d3dcbff067431 */ /* 0x000fe200000001ff */
[----:B------:R-:W-:Y:S01]  /*2aa0*/  MOV R5, 0x3f800000 ;  /* 0x3f80000000057802 */ /* 0x000fe20000000f00 */
[----:B------:R-:W-:Y:S01]  /*2ab0*/  FADD R3, R0, 16 ;  /* 0x4180000000037421 */ /* 0x000fe20000000000 */
[----:B------:R-:W-:Y:S03]  /*2ac0*/  BSSY.RECONVERGENT B2, `(.L_x_109) ;  /* 0x000000c000027945 */ /* 0x000fe60003800200 */
[----:B------:R-:W0:Y:S01]  /*2ad0*/  FCHK P0, R3, 116 ;  /* 0x42e8000003007902 */ /* 0x000e220000000000 */
[----:B------:R-:W-:-:S04]  /*2ae0*/  FFMA R5, R6, -116, R5 ;  /* 0xc2e8000006057823 */ /* 0x000fc80000000005 */
[----:B------:R-:W-:-:S04]  /*2af0*/  FFMA R0, R5, R6, 0.0086206896230578422546 ;  /* 0x3c0d3dcb05007423 */ /* 0x000fc80000000006 */
        /* <DEDUP_REMOVED lines=8> */
.L_x_110:
[----:B------:R-:W-:Y:S05]  /*2b80*/  BSYNC.RECONVERGENT B2 ;  /* 0x0000000000027941 */ /* 0x000fea0003800200 */
.L_x_109:
[----:B------:R-:W-:Y:S01]  /*2b90*/  HFMA2 R3, -RZ, RZ, 0.87646484375, 0.000785350799560546875 ;  /* 0x3b03126fff037431 */ /* 0x000fe200000001ff */
[----:B------:R-:W-:Y:S01]  /*2ba0*/  MOV R0, 0x3f800000 ;  /* 0x3f80000000007802 */ /* 0x000fe20000000f00 */
[----:B------:R-:W0:Y:S01]  /*2bb0*/  FCHK P0, R4, 500 ;  /* 0x43fa000004007902 */ /* 0x000e220000000000 */
[----:B------:R-:W-:Y:S03]  /*2bc0*/  BSSY.RECONVERGENT B2, `(.L_x_111) ;  /* 0x000000b000027945 */ /* 0x000fe60003800200 */
[----:B------:R-:W-:-:S04]  /*2bd0*/  FFMA R0, R3, -500, R0 ;  /* 0xc3fa000003007823 */ /* 0x000fc80000000000 */
[----:B------:R-:W-:-:S04]  /*2be0*/  FFMA R3, R0, R3, 0.0020000000949949026108 ;  /* 0x3b03126f00037423 */ /* 0x000fc80000000003 */
[----:B------:R-:W-:-:S04]  /*2bf0*/  FFMA R0, R4, R3, RZ ;  /* 0x0000000304007223 */ /* 0x000fc800000000ff */
[----:B------:R-:W-:-:S04]  /*2c00*/  FFMA R5, R0, -500, R4 ;  /* 0xc3fa000000057823 */ /* 0x000fc80000000004 */
[----:B------:R-:W-:Y:S01]  /*2c10*/  FFMA R0, R3, R5, R0 ;  /* 0x0000000503007223 */ /* 0x000fe20000000000 */
[----:B0-----:R-:W-:Y:S06]  /*2c20*/  @!P0 BRA `(.L_x_112) ;  /* 0x0000000000108947 */ /* 0x001fec0003800000 */
[----:B------:R-:W-:Y:S02]  /*2c30*/  MOV R3, R4 ;  /* 0x0000000400037202 */ /* 0x000fe40000000f00 */
[----:B------:R-:W-:Y:S02]  /*2c40*/  MOV R0, 0x43fa0000 ;  /* 0x43fa000000007802 */ /* 0x000fe40000000f00 */
[----:B------:R-:W-:-:S07]  /*2c50*/  MOV R10, 0x2c70 ;  /* 0x00002c70000a7802 */ /* 0x000fce0000000f00 */
[----:B------:R-:W-:Y:S05]  /*2c60*/  CALL.REL.NOINC `($__internal_2_$__cuda_sm3x_div_rn_noftz_f32_slowpath) ;  /* 0x0000001000a07944 */ /* 0x000fea0003c00000 */
.L_x_112:
[----:B------:R-:W-:Y:S05]  /*2c70*/  BSYNC.RECONVERGENT B2 ;  /* 0x0000000000027941 */ /* 0x000fea0003800200 */
.L_x_111:
[----:B------:R-:W-:Y:S01]  /*2c80*/  HFMA2 R4, -RZ, RZ, 0.95458984375, -112.625 ;  /* 0x3ba3d70aff047431 */ /* 0x000fe200000001ff */
[----:B------:R-:W-:Y:S01]  /*2c90*/  MOV R3, 0x3f800000 ;  /* 0x3f80000000037802 */ /* 0x000fe20000000f00 */
[----:B------:R-:W0:Y:S01]  /*2ca0*/  FCHK P0, R2, 200 ;  /* 0x4348000002007902 */ /* 0x000e220000000000 */
[----:B------:R-:W-:Y:S03]  /*2cb0*/  BSSY.RECONVERGENT B2, `(.L_x_113) ;  /* 0x000000d000027945 */ /* 0x000fe60003800200 */
[----:B------:R-:W-:-:S04]  /*2cc0*/  FFMA R3, R4, -200, R3 ;  /* 0xc348000004037823 */ /* 0x000fc80000000003 */
[----:B------:R-:W-:Y:S01]  /*2cd0*/  FFMA R3, R3, R4, 0.0049999998882412910461 ;  /* 0x3ba3d70a03037423 */ /* 0x000fe20000000004 */
[----:B------:R-:W-:-:S03]  /*2ce0*/  FADD R4, R0, R13 ;  /* 0x0000000d00047221 */ /* 0x000fc60000000000 */
        /* <DEDUP_REMOVED lines=8> */
[----:B------:R-:W-:-:S07]  /*2d70*/  MOV R6, R0 ;  /* 0x0000000000067202 */ /* 0x000fce0000000f00 */
.L_x_114:
[----:B------:R-:W-:Y:S05]  /*2d80*/  BSYNC.RECONVERGENT B2 ;  /* 0x0000000000027941 */ /* 0x000fea0003800200 */
.L_x_113:
[----:B------:R-:W-:Y:S01]  /*2d90*/  FADD R6, -R6, R13 ;  /* 0x0000000d06067221 */ /* 0x000fe20000000100 */
[C---:B------:R-:W-:Y:S01]  /*2da0*/  FSETP.GT.AND P0, PT, R4.reuse, 0.20689655840396881104, PT ;  /* 0x3e53dcb10400780b */ /* 0x040fe20003f04000 */
[----:B------:R-:W-:Y:S01]  /*2db0*/  FMUL R3, R4, R4 ;  /* 0x0000000404037220 */ /* 0x000fe20000400000 */
[C---:B------:R-:W-:Y:S01]  /*2dc0*/  FSETP.GT.AND P1, PT, R13.reuse, 0.20689655840396881104, PT ;  /* 0x3e53dcb10d00780b */ /* 0x040fe20003f24000 */
[C---:B------:R-:W-:Y:S01]  /*2dd0*/  FMUL R0, R13.reuse, R13 ;  /* 0x0000000d0d007220 */ /* 0x040fe20000400000 */
[----:B------:R-:W-:Y:S01]  /*2de0*/  FSETP.GT.AND P2, PT, R6, 0.20689655840396881104, PT ;  /* 0x3e53dcb10600780b */ /* 0x000fe20003f44000 */
[----:B------:R-:W-:Y:S01]  /*2df0*/  FMUL R3, R4, R3 ;  /* 0x0000000304037220 */ /* 0x000fe20000400000 */
[----:B------:R-:W-:Y:S01]  /*2e00*/  FMUL R5, R6, R6 ;  /* 0x0000000606057220 */ /* 0x000fe20000400000 */
[----:B------:R-:W-:Y:S01]  /*2e10*/  FMUL R0, R0, R13 ;  /* 0x0000000d00007220 */ /* 0x000fe20000400000 */
[----:B------:R-:W-:Y:S01]  /*2e20*/  FADD R4, R4, -0.13793103396892547607 ;  /* 0xbe0d3dcb04047421 */ /* 0x000fe20000000000 */
[----:B------:R-:W-:Y:S01]  /*2e30*/  FADD R13, R13, -0.13793103396892547607 ;  /* 0xbe0d3dcb0d0d7421 */ /* 0x000fe20000000000 */
[C---:B------:R-:W-:Y:S01]  /*2e40*/  FMUL R5, R6.reuse, R5 ;  /* 0x0000000506057220 */ /* 0x040fe20000400000 */
[----:B------:R-:W-:Y:S01]  /*2e50*/  FADD R6, R6, -0.13793103396892547607 ;  /* 0xbe0d3dcb06067421 */ /* 0x000fe20000000000 */
[----:B------:R-:W-:Y:S01]  /*2e60*/  BSSY.RECONVERGENT B0, `(.L_x_115) ;  /* 0x000005a000007945 */ /* 0x000fe20003800200 */
[----:B------:R-:W-:-:S02]  /*2e70*/  @!P0 FMUL R3, R4, 0.12841856479644775391 ;  /* 0x3e03802804038820 */ /* 0x000fc40000400000 */
[----:B------:R-:W-:Y:S02]  /*2e80*/  @!P1 FMUL R0, R13, 0.12841856479644775391 ;  /* 0x3e0380280d009820 */ /* 0x000fe40000400000 */
[----:B------:R-:W-:Y:S01]  /*2e90*/  @!P2 FMUL R5, R6, 0.12841856479644775391 ;  /* 0x3e0380280605a820 */ /* 0x000fe20000400000 */
[----:B------:R-:W-:Y:S01]  /*2ea0*/  FMUL R3, R3, 0.95045602321624755859 ;  /* 0x3f73511603037820 */ /* 0x000fe20000400000 */
[C---:B------:R-:W-:Y:S01]  /*2eb0*/  FMUL R2, R0.reuse, -1.5371500253677368164 ;  /* 0xbfc4c15500027820 */ /* 0x040fe20000400000 */
[C---:B------:R-:W-:Y:S01]  /*2ec0*/  FMUL R4, R0.reuse, -0.20404300093650817871 ;  /* 0xbe50f0a600047820 */ /* 0x040fe20000400000 */
[----:B------:R-:W-:Y:S01]  /*2ed0*/  FMUL R5, R5, 1.0887540578842163086 ;  /* 0x3f8b5c4b05057820 */ /* 0x000fe20000400000 */
[C---:B------:R-:W-:Y:S01]  /*2ee0*/  FMUL R9, R3.reuse, -0.96925598382949829102 ;  /* 0xbf78212903097820 */ /* 0x040fe20000400000 */
[C---:B------:R-:W-:Y:S01]  /*2ef0*/  FFMA R2, R3.reuse, 3.2404789924621582031, R2 ;  /* 0x404f640203027823 */ /* 0x040fe20000000002 */
[----:B------:R-:W-:Y:S02]  /*2f00*/  FFMA R6, R3, 0.055647999048233032227, R4 ;  /* 0x3d63ef2803067823 */ /* 0x000fe40000000004 */
[----:B------:R-:W-:Y:S01]  /*2f10*/  FFMA R4, R0, 1.8759909868240356445, R9 ;  /* 0x3ff0207900047823 */ /* 0x000fe20000000009 */
[C---:B------:R-:W-:Y:S01]  /*2f20*/  FFMA R2, R5.reuse, -0.49853500723838806152, R2 ;  /* 0xbeff3ffb05027823 */ /* 0x040fe20000000002 */
[----:B------:R-:W-:-:S02]  /*2f30*/  FFMA R0, R5, 1.0573110580444335938, R6 ;  /* 0x3f8755f805007823 */ /* 0x000fc40000000006 */
[----:B------:R-:W-:Y:S02]  /*2f40*/  FFMA R3, R5, 0.041556000709533691406, R4 ;  /* 0x3d2a36a005037823 */ /* 0x000fe40000000004 */
[----:B------:R-:W-:-:S13]  /*2f50*/  FSETP.GT.AND P0, PT, R2, 0.0031308000907301902771, PT ;  /* 0x3b4d2e1c0200780b */ /* 0x000fda0003f04000 */
[----:B------:R-:W-:Y:S05]  /*2f60*/  @!P0 BRA `(.L_x_116) ;  /* 0x0000000400208947 */ /* 0x000fea0003800000 */
[----:B------:R-:W-:Y:S01]  /*2f70*/  FSETP.NEU.AND P0, PT, R2, 1, PT ;  /* 0x3f8000000200780b */ /* 0x000fe20003f0d000 */
[----:B------:R-:W-:Y:S01]  /*2f80*/  BSSY.RECONVERGENT B1, `(.L_x_117) ;  /* 0x0000044000017945 */ /* 0x000fe20003800200 */
[----:B------:R-:W-:Y:S01]  /*2f90*/  HFMA2 R4, -RZ, RZ, 1.8818359375, 0.00019037723541259765625 ;  /* 0x3f870a3dff047431 */ /* 0x000fe200000001ff */
[----:B------:R-:W-:-:S10]  /*2fa0*/  MOV R5, 0x3f800000 ;  /* 0x3f80000000057802 */ /* 0x000fd40000000f00 */
[----:B------:R-:W-:Y:S05]  /*2fb0*/  @!P0 BRA `(.L_x_118) ;  /* 0x0000000400008947 */ /* 0x000fea0003800000 */
[----:B------:R-:W-:-:S13]  /*2fc0*/  FSETP.NAN.AND P0, PT, |R2|, |R2|, PT ;  /* 0x400000020200720b */ /* 0x000fda0003f08200 */
[----:B------:R-:W-:Y:S01]  /*2fd0*/  @P0 FADD R5, R2, 0.4166666567325592041 ;  /* 0x3ed5555502050421 */ /* 0x000fe20000000000 */
[----:B------:R-:W-:Y:S06]  /*2fe0*/  @P0 BRA `(.L_x_118) ;  /* 0x0000000000f40947 */ /* 0x000fec0003800000 */
[C---:B------:R-:W-:Y:S01]  /*2ff0*/  FMUL R5, |R2|.reuse, 16777216 ;  /* 0x4b80000002057820 */ /* 0x040fe20000400200 */
[C---:B------:R-:W-:Y:S01]  /*3000*/  FSETP.GEU.AND P0, PT, |R2|.reuse, 1.175494350822287508e-38, PT ;  /* 0x008000000200780b */ /* 0x040fe20003f0e200 */
[----:B------:R-:W-:Y:S01]  /*3010*/  HFMA2 R15, -RZ, RZ, 0.771484375, 0.21533203125 ;  /* 0x3a2c32e4ff0f7431 */ /* 0x000fe200000001ff */
[----:B------:R-:W-:Y:S02]  /*3020*/  FSETP.NEU.AND P2, PT, |R2|, +INF , PT ;  /* 0x7f8000000200780b */ /* 0x000fe40003f4d200 */
[----:B------:R-:W-:-:S04]  /*3030*/  FSEL R5, R5, |R2|, !P0 ;  /* 0x4000000205057208 */ /* 0x000fc80004000000 */
[----:B------:R-:W-:-:S04]  /*3040*/  IADD3 R6, PT, PT, R5, -0x3f3504f3, RZ ;  /* 0xc0cafb0d05067810 */ /* 0x000fc80007ffe0ff */
[----:B------:R-:W-:-:S03]  /*3050*/  LOP3.LUT R6, R6, 0xff800000, RZ, 0xc0, !PT ;  /* 0xff80000006067812 */ /* 0x000fc600078ec0ff */
[----:B------:R-:W-:Y:S01]  /*3060*/  @!P2 FADD R2, R2, R2 ;  /* 0x000000020202a221 */ /* 0x000fe20000000000 */
        /* <DEDUP_REMOVED lines=27> */
[----:B------:R-:W-:Y:S01]  /*3220*/  FMUL R9, R6, 0.4166666567325592041 ;  /* 0x3ed5555506097820 */ /* 0x000fe20000400000 */
[----:B------:R-:W-:-:S03]  /*3230*/  FADD R5, -R5, R6 ;  /* 0x0000000605057221 */ /* 0x000fc60000000100 */
[----:B------:R-:W0:Y:S01]  /*3240*/  FRND R10, R9 ;  /* 0x00000009000a7307 */ /* 0x000e220000201000 */
[----:B------:R-:W-:Y:S01]  /*3250*/  FADD R5, R12, -R5 ;  /* 0x800000050c057221 */ /* 0x000fe20000000000 */
[----:B------:R-:W-:Y:S01]  /*3260*/  FFMA R6, R6, 0.4166666567325592041, -R9 ;  /* 0x3ed5555506067823 */ /* 0x000fe20000000809 */
[----:B------:R-:W-:Y:S02]  /*3270*/  MOV R12, 0x391fcb8e ;  /* 0x391fcb8e000c7802 */ /* 0x000fe40000000f00 */
[----:B------:R-:W-:Y:S01]  /*3280*/  FSETP.GT.AND P1, PT, |R9|, 152, PT ;  /* 0x431800000900780b */ /* 0x000fe20003f24200 */
[----:B------:R-:W-:Y:S02]  /*3290*/  FFMA R6, R5, 0.4166666567325592041, R6 ;  /* 0x3ed5555505067823 */ /* 0x000fe40000000006 */
        /* <DEDUP_REMOVED lines=9> */
[----:B------:R-:W-:Y:S01]  /*3330*/  FSETP.GEU.AND P0, PT, R9, RZ, PT ;  /* 0x000000ff0900720b */ /* 0x000fe20003f0e000 */
[----:B------:R-:W-:Y:S01]  /*3340*/  FFMA R12, R5, R10, 0.69314718246459960938 ;  /* 0x3f317218050c7423 */ /* 0x000fe2000000000a */
[----:B------:R-:W-:Y:S02]  /*3350*/  IADD3 R10, PT, PT, R6, 0x7f000000, RZ ;  /* 0x7f000000060a7810 */ /* 0x000fe40007ffe0ff */
[----:B-1----:R-:W-:Y:S01]  /*3360*/  LEA R11, R11, -R6, 0x17 ;  /* 0x800000060b0b7211 */ /* 0x002fe200078eb8ff */
[----:B------:R-:W-:Y:S01]  /*3370*/  FFMA R13, R5, R12, 1 ;  /* 0x3f800000050d7423 */ /* 0x000fe2000000000c */
[----:B------:R-:W-:-:S03]  /*3380*/  FSEL R5, RZ, +INF , !P0 ;  /* 0x7f800000ff057808 */ /* 0x000fc60004000000 */
[----:B------:R-:W-:-:S04]  /*3390*/  FMUL R10, R10, R13 ;  /* 0x0000000d0a0a7220 */ /* 0x000fc80000400000 */
[----:B------:R-:W-:Y:S01]  /*33a0*/  @!P1 FMUL R5, R11, R10 ;  /* 0x0000000a0b059220 */ /* 0x000fe20000400000 */
[----:B------:R-:W-:-:S07]  /*33b0*/  @!P2 LOP3.LUT R5, R2, 0x7fffffff, RZ, 0xc0, !PT ;  /* 0x7fffffff0205a812 */ /* 0x000fce00078ec0ff */
.L_x_118:
[----:B------:R-:W-:Y:S05]  /*33c0*/  BSYNC.RECONVERGENT B1 ;  /* 0x0000000000017941 */ /* 0x000fea0003800200 */
.L_x_117:
[----:B------:R-:W-:Y:S01]  /*33d0*/  FFMA R2, R5, R4, -0.054999999701976776123 ;  /* 0xbd6147ae05027423 */ /* 0x000fe20000000004 */
[----:B------:R-:W-:Y:S06]  /*33e0*/  BRA `(.L_x_119) ;  /* 0x0000000000047947 */ /* 0x000fec0003800000 */
.L_x_116:
[----:B------:R-:W-:-:S07]  /*33f0*/  FMUL R2, R2, 12.920000076293945312 ;  /* 0x414eb85202027820 */ /* 0x000fce0000400000 */
.L_x_119:
[----:B------:R-:W-:Y:S05]  /*3400*/  BSYNC.RECONVERGENT B0 ;  /* 0x0000000000007941 */ /* 0x000fea0003800200 */
.L_x_115:
[----:B------:R-:W-:Y:S01]  /*3410*/  FSETP.GT.AND P0, PT, R3, 0.0031308000907301902771, PT ;  /* 0x3b4d2e1c0300780b */ /* 0x000fe20003f04000 */
[----:B------:R-:W-:-:S12]  /*3420*/  BSSY.RECONVERGENT B0, `(.L_x_120) ;  /* 0x000004b000007945 */ /* 0x000fd80003800200 */
        /* <DEDUP_REMOVED lines=70> */
.L_x_123:
[----:B------:R-:W-:Y:S05]  /*3890*/  BSYNC.RECONVERGENT B1 ;  /* 0x0000000000017941 */ /* 0x000fea0003800200 */
.L_x_122:
[----:B------:R-:W-:Y:S01]  /*38a0*/  FFMA R3, R5, R4, -0.054999999701976776123 ;  /* 0xbd6147ae05037423 */ /* 0x000fe20000000004 */
[----:B------:R-:W-:Y:S06]  /*38b0*/  BRA `(.L_x_124) ;  /* 0x0000000000047947 */ /* 0x000fec0003800000 */
.L_x_121:
[----:B------:R-:W-:-:S07]  /*38c0*/  FMUL R3, R3, 12.920000076293945312 ;  /* 0x414eb85203037820 */ /* 0x000fce0000400000 */
.L_x_124:
[----:B------:R-:W-:Y:S05]  /*38d0*/  BSYNC.RECONVERGENT B0 ;  /* 0x0000000000007941 */ /* 0x000fea0003800200 */
.L_x_120:
        /* <DEDUP_REMOVED lines=72> */
.L_x_128:
[----:B------:R-:W-:Y:S05]  /*3d60*/  BSYNC.RECONVERGENT B1 ;  /* 0x0000000000017941 */ /* 0x000fea0003800200 */
.L_x_127:
[----:B------:R-:W-:Y:S01]  /*3d70*/  FFMA R0, R5, R4, -0.054999999701976776123 ;  /* 0xbd6147ae05007423 */ /* 0x000fe20000000004 */
[----:B------:R-:W-:Y:S06]  /*3d80*/  BRA `(.L_x_129) ;  /* 0x0000000000047947 */ /* 0x000fec0003800000 */
.L_x_126:
[----:B------:R-:W-:-:S07]  /*3d90*/  FMUL R0, R0, 12.920000076293945312 ;  /* 0x414eb85200007820 */ /* 0x000fce0000400000 */
.L_x_129:
[----:B------:R-:W-:Y:S05]  /*3da0*/  BSYNC.RECONVERGENT B0 ;  /* 0x0000000000007941 */ /* 0x000fea0003800200 */
.L_x_125:
[----:B------:R-:W-:Y:S01]  /*3db0*/  FMUL R2, R2, 255 ;  /* 0x437f000002027820 */ /* 0x000fe20000400000 */
[----:B------:R-:W-:Y:S01]  /*3dc0*/  FMUL R3, R3, 255 ;  /* 0x437f000003037820 */ /* 0x000fe20000400000 */
[----:B------:R-:W-:Y:S01]  /*3dd0*/  FMUL R4, R0, 255 ;  /* 0x437f000000047820 */ /* 0x000fe20000400000 */
[----:B------:R-:W0:Y:S02]  /*3de0*/  LDCU.64 UR6, c[0x0][0x390] ;  /* 0x00007200ff0677ac */ /* 0x000e240008000a00 */
[----:B------:R-:W-:Y:S02]  /*3df0*/  FMNMX R2, RZ, R2, !PT ;  /* 0x00000002ff027209 */ /* 0x000fe40007800000 */
[----:B------:R-:W-:Y:S02]  /*3e00*/  FMNMX R0, RZ, R3, !PT ;  /* 0x00000003ff007209 */ /* 0x000fe40007800000 */
[----:B------:R-:W-:Y:S02]  /*3e10*/  FMNMX R2, R2, 255, PT ;  /* 0x437f000002027809 */ /* 0x000fe40003800000 */
[----:B------:R-:W-:-:S04]  /*3e20*/  FMNMX R0, R0, 255, PT ;  /* 0x437f000000007809 */ /* 0x000fc80003800000 */
[----:B------:R-:W1:Y:S01]  /*3e30*/  F2I.S64 R2, R2 ;  /* 0x0000000200027311 */ /* 0x000e620000201900 */
[----:B0-----:R-:W-:-:S04]  /*3e40*/  IADD3 R8, P0, PT, R8, UR6, RZ ;  /* 0x0000000608087c10 */ /* 0x001fc8000ff1e0ff */
[----:B------:R-:W-:Y:S02]  /*3e50*/  IADD3.X R9, PT, PT, R7, UR7, RZ, P0, !PT ;  /* 0x0000000707097c10 */ /* 0x000fe400087fe4ff */
[----:B-1----:R-:W-:Y:S02]  /*3e60*/  FMNMX R3, RZ, R4, !PT ;  /* 0x00000004ff037209 */ /* 0x002fe40007800000 */
[----:B------:R-:W0:Y:S02]  /*3e70*/  F2I.S64 R4, R0 ;  /* 0x0000000000047311 */ /* 0x000e240000201900 */
[----:B------:R-:W-:-:S06]  /*3e80*/  FMNMX R3, R3, 255, PT ;  /* 0x437f000003037809 */ /* 0x000fcc0003800000 */
[----:B------:R-:W1:Y:S01]  /*3e90*/  F2I.S64 R10, R3 ;  /* 0x00000003000a7311 */ /* 0x000e620000201900 */
[----:B0-----:R-:W-:Y:S01]  /*3ea0*/  MOV R5, R2 ;  /* 0x0000000200057202 */ /* 0x001fe20000000f00 */
[----:B------:R-:W-:Y:S04]  /*3eb0*/  STG.E.U8 desc[UR4][R8.64+0x1], R4 ;  /* 0x0000010408007986 */ /* 0x000fe8000c101104 */
[----:B------:R-:W-:Y:S04]  /*3ec0*/  STG.E.U8 desc[UR4][R8.64], R5 ;  /* 0x0000000508007986 */ /* 0x000fe8000c101104 */
[----:B-1----:R-:W-:Y:S01]  /*3ed0*/  STG.E.U8 desc[UR4][R8.64+0x2], R10 ;  /* 0x0000020a08007986 */ /* 0x002fe2000c101104 */
[----:B------:R-:W-:Y:S05]  /*3ee0*/  EXIT ;  /* 0x000000000000794d */ /* 0x000fea0003800000 */
        .weak           $__internal_2_$__cuda_sm3x_div_rn_noftz_f32_slowpath
        .type           $__internal_2_$__cuda_sm3x_div_rn_noftz_f32_slowpath,@function
        .size           $__internal_2_$__cuda_sm3x_div_rn_noftz_f32_slowpath,(.L_x_531 - $__internal_2_$__cuda_sm3x_div_rn_noftz_f32_slowpath)
$__internal_2_$__cuda_sm3x_div_rn_noftz_f32_slowpath:
[----:B------:R-:W-:Y:S01]  /*3ef0*/  SHF.R.U32.HI R6, RZ, 0x17, R0 ;  /* 0x00000017ff067819 */ /* 0x000fe20000011600 */
[----:B------:R-:W-:Y:S01]  /*3f00*/  BSSY.RECONVERGENT B0, `(.L_x_130) ;  /* 0x0000062000007945 */ /* 0x000fe20003800200 */
[----:B------:R-:W-:Y:S02]  /*3f10*/  SHF.R.U32.HI R9, RZ, 0x17, R3 ;  /* 0x00000017ff097819 */ /* 0x000fe40000011603 */
[----:B------:R-:W-:Y:S02]  /*3f20*/  LOP3.LUT R6, R6, 0xff, RZ, 0xc0, !PT ;  /* 0x000000ff06067812 */ /* 0x000fe400078ec0ff */
[----:B------:R-:W-:Y:S02]  /*3f30*/  LOP3.LUT R9, R9, 0xff, RZ, 0xc0, !PT ;  /* 0x000000ff09097812 */ /* 0x000fe400078ec0ff */
[----:B------:R-:W-:Y:S02]  /*3f40*/  IADD3 R11, PT, PT, R6, -0x1, RZ ;  /* 0xffffffff060b7810 */ /* 0x000fe40007ffe0ff */
[----:B------:R-:W-:-:S02]  /*3f50*/  IADD3 R12, PT, PT, R9, -0x1, RZ ;  /* 0xffffffff090c7810 */ /* 0x000fc40007ffe0ff */
[----:B------:R-:W-:-:S04]  /*3f60*/  ISETP.GT.U32.AND P0, PT, R11, 0xfd, PT ;  /* 0x000000fd0b00780c */ /* 0x000fc80003f04070 */
[----:B------:R-:W-:-:S13]  /*3f70*/  ISETP.GT.U32.OR P0, PT, R12, 0xfd, P0 ;  /* 0x000000fd0c00780c */ /* 0x000fda0000704470 */
[----:B------:R-:W-:Y:S01]  /*3f80*/  @!P0 MOV R5, RZ ;  /* 0x000000ff00058202 */ /* 0x000fe20000000f00 */
[----:B------:R-:W-:Y:S06]  /*3f90*/  @!P0 BRA `(.L_x_131) ;  /* 0x00000000005c8947 */ /* 0x000fec0003800000 */
[----:B------:R-:W-:Y:S02]  /*3fa0*/  FSETP.GTU.FTZ.AND P0, PT, |R3|, +INF , PT ;  /* 0x7f8000000300780b */ /* 0x000fe40003f1c200 */
[----:B------:R-:W-:-:S04]  /*3fb0*/  FSETP.GTU.FTZ.AND P1, PT, |R0|, +INF , PT ;  /* 0x7f8000000000780b */ /* 0x000fc80003f3c200 */
[----:B------:R-:W-:-:S13]  /*3fc0*/  PLOP3.LUT P0, PT, P0, P1, PT, 0xf8, 0x8f ;  /* 0x00000000008f781c */ /* 0x000fda0000703f70 */
[----:B------:R-:W-:Y:S05]  /*3fd0*/  @P0 BRA `(.L_x_132) ;  /* 0x00000004004c0947 */ /* 0x000fea0003800000 */
[----:B------:R-:W-:-:S13]  /*3fe0*/  LOP3.LUT P0, RZ, R0, 0x7fffffff, R3, 0xc8, !PT ;  /* 0x7fffffff00ff7812 */ /* 0x000fda000780c803 */
[----:B------:R-:W-:Y:S05]  /*3ff0*/  @!P0 BRA `(.L_x_133) ;  /* 0x00000004003c8947 */ /* 0x000fea0003800000 */
[C---:B------:R-:W-:Y:S02]  /*4000*/  FSETP.NEU.FTZ.AND P1, PT, |R3|.reuse, +INF , PT ;  /* 0x7f8000000300780b */ /* 0x040fe40003f3d200 */
[----:B------:R-:W-:Y:S02]  /*4010*/  FSETP.NEU.FTZ.AND P2, PT, |R0|, +INF , PT ;  /* 0x7f8000000000780b */ /* 0x000fe40003f5d200 */
[----:B------:R-:W-:-:S11]  /*4020*/  FSETP.NEU.FTZ.AND P0, PT, |R3|, +INF , PT ;  /* 0x7f8000000300780b */ /* 0x000fd60003f1d200 */
[----:B------:R-:W-:Y:S05]  /*4030*/  @!P2 BRA !P1, `(.L_x_133) ;  /* 0x00000004002ca947 */ /* 0x000fea0004800000 */
[----:B------:R-:W-:-:S04]  /*4040*/  LOP3.LUT P1, RZ, R3, 0x7fffffff, RZ, 0xc0, !PT ;  /* 0x7fffffff03ff7812 */ /* 0x000fc8000782c0ff */
[----:B------:R-:W-:-:S13]  /*4050*/  PLOP3.LUT P1, PT, P2, P1, PT, 0x2f, 0xf2 ;  /* 0x0000000000f2781c */ /* 0x000fda0001722577 */
[----:B------:R-:W-:Y:S05]  /*4060*/  @P1 BRA `(.L_x_134) ;  /* 0x0000000400181947 */ /* 0x000fea0003800000 */
[----:B------:R-:W-:-:S04]  /*4070*/  LOP3.LUT P1, RZ, R0, 0x7fffffff, RZ, 0xc0, !PT ;  /* 0x7fffffff00ff7812 */ /* 0x000fc8000782c0ff */
[----:B------:R-:W-:-:S13]  /*4080*/  PLOP3.LUT P0, PT, P0, P1, PT, 0x2f, 0xf2 ;  /* 0x0000000000f2781c */ /* 0x000fda0000702577 */
[----:B------:R-:W-:Y:S05]  /*4090*/  @P0 BRA `(.L_x_135) ;  /* 0x0000000400000947 */ /* 0x000fea0003800000 */
[----:B------:R-:W-:Y:S02]  /*40a0*/  ISETP.GE.AND P0, PT, R12, RZ, PT ;  /* 0x000000ff0c00720c */ /* 0x000fe40003f06270 */
[----:B------:R-:W-:-:S11]  /*40b0*/  ISETP.GE.AND P1, PT, R11, RZ, PT ;  /* 0x000000ff0b00720c */ /* 0x000fd60003f26270 */
[----:B------:R-:W-:Y:S01]  /*40c0*/  @P0 MOV R5, RZ ;  /* 0x000000ff00050202 */ /* 0x000fe20000000f00 */
[----:B------:R-:W-:Y:S01]  /*40d0*/  @!P0 FFMA R3, R3, 1.84467440737095516160e+19, RZ ;  /* 0x5f80000003038823 */ /* 0x000fe200000000ff */
[----:B------:R-:W-:Y:S01]  /*40e0*/  @!P0 MOV R5, 0xffffffc0 ;  /* 0xffffffc000058802 */ /* 0x000fe20000000f00 */
[----:B------:R-:W-:-:S03]  /*40f0*/  @!P1 FFMA R0, R0, 1.84467440737095516160e+19, RZ ;  /* 0x5f80000000009823 */ /* 0x000fc600000000ff */
[----:B------:R-:W-:-:S07]  /*4100*/  @!P1 IADD3 R5, PT, PT, R5, 0x40, RZ ;  /* 0x0000004005059810 */ /* 0x000fce0007ffe0ff */
.L_x_131:
[----:B------:R-:W-:Y:S01]  /*4110*/  LEA R11, R6, 0xc0800000, 0x17 ;  /* 0xc0800000060b7811 */ /* 0x000fe200078eb8ff */
[----:B------:R-:W-:Y:S01]  /*4120*/  BSSY.RECONVERGENT B1, `(.L_x_136) ;  /* 0x0000036000017945 */ /* 0x000fe20003800200 */
[----:B------:R-:W-:Y:S02]  /*4130*/  IADD3 R9, PT, PT, R9, -0x7f, RZ ;  /* 0xffffff8109097810 */ /* 0x000fe40007ffe0ff */
[----:B------:R-:W-:Y:S02]  /*4140*/  IADD3 R16, PT, PT, -R11, R0, RZ ;  /* 0x000000000b107210 */ /* 0x000fe40007ffe1ff */
[C---:B------:R-:W-:Y:S01]  /*4150*/  IADD3 R6, PT, PT, R9.reuse, 0x7f, -R6 ;  /* 0x0000007f09067810 */ /* 0x040fe20007ffe806 */
[----:B------:R-:W-:Y:S01]  /*4160*/  IMAD R0, R9, -0x800000, R3 ;  /* 0xff80000009007824 */ /* 0x000fe200078e0203 */
[----:B------:R-:W0:Y:S01]  /*4170*/  MUFU.RCP R12, R16 ;  /* 0x00000010000c7308 */ /* 0x000e220000001000 */
[----:B------:R-:W-:Y:S01]  /*4180*/  FADD.FTZ R11, -R16, -RZ ;  /* 0x800000ff100b7221 */ /* 0x000fe20000010100 */
[----:B------:R-:W-:-:S03]  /*4190*/  IADD3 R5, PT, PT, R6, R5, RZ ;  /* 0x0000000506057210 */ /* 0x000fc60007ffe0ff */
[----:B0-----:R-:W-:-:S04]  /*41a0*/  FFMA R17, R12, R11, 1 ;  /* 0x3f8000000c117423 */ /* 0x001fc8000000000b */
[----:B------:R-:W-:-:S04]  /*41b0*/  FFMA R17, R12, R17, R12 ;  /* 0x000000110c117223 */ /* 0x000fc8000000000c */
[----:B------:R-:W-:-:S04]  /*41c0*/  FFMA R12, R0, R17, RZ ;  /* 0x00000011000c7223 */ /* 0x000fc800000000ff */
[----:B------:R-:W-:-:S04]  /*41d0*/  FFMA R3, R11, R12, R0 ;  /* 0x0000000c0b037223 */ /* 0x000fc80000000000 */
[----:B------:R-:W-:-:S04]  /*41e0*/  FFMA R12, R17, R3, R12 ;  /* 0x00000003110c7223 */ /* 0x000fc8000000000c */
[----:B------:R-:W-:-:S04]  /*41f0*/  FFMA R11, R11, R12, R0 ;  /* 0x0000000c0b0b7223 */ /* 0x000fc80000000000 */
[----:B------:R-:W-:-:S05]  /*4200*/  FFMA R0, R17, R11, R12 ;  /* 0x0000000b11007223 */ /* 0x000fca000000000c */
[----:B------:R-:W-:-:S04]  /*4210*/  SHF.R.U32.HI R3, RZ, 0x17, R0 ;  /* 0x00000017ff037819 */ /* 0x000fc80000011600 */
[----:B------:R-:W-:-:S04]  /*4220*/  LOP3.LUT R6, R3, 0xff, RZ, 0xc0, !PT ;  /* 0x000000ff03067812 */ /* 0x000fc800078ec0ff */
[----:B------:R-:W-:-:S04]  /*4230*/  IADD3 R3, PT, PT, R6, R5, RZ ;  /* 0x0000000506037210 */ /* 0x000fc80007ffe0ff */
[----:B------:R-:W-:-:S04]  /*4240*/  IADD3 R6, PT, PT, R3, -0x1, RZ ;  /* 0xffffffff03067810 */ /* 0x000fc80007ffe0ff */
        /* <DEDUP_REMOVED lines=10> */
[CCC-:B------:R-:W-:Y:S01]  /*42f0*/  FFMA.RP R6, R17.reuse, R11.reuse, R12.reuse ;  /* 0x0000000b11067223 */ /* 0x1c0fe2000000800c */
[----:B------:R-:W-:Y:S01]  /*4300*/  FFMA.RM R11, R17, R11, R12 ;  /* 0x0000000b110b7223 */ /* 0x000fe2000000400c */
[----:B------:R-:W-:Y:S02]  /*4310*/  IADD3 R9, PT, PT, R3, 0x20, RZ ;  /* 0x0000002003097810 */ /* 0x000fe40007ffe0ff */
[----:B------:R-:W-:Y:S02]  /*4320*/  LOP3.LUT R5, R5, 0x7fffff, RZ, 0xc0, !PT ;  /* 0x007fffff05057812 */ /* 0x000fe400078ec0ff */
[----:B------:R-:W-:Y:S02]  /*4330*/  ISETP.NE.AND P2, PT, R3, RZ, PT ;  /* 0x000000ff0300720c */ /* 0x000fe40003f45270 */
[----:B------:R-:W-:Y:S02]  /*4340*/  LOP3.LUT R12, R5, 0x800000, RZ, 0xfc, !PT ;  /* 0x00800000050c7812 */ /* 0x000fe400078efcff */
[----:B------:R-:W-:-:S02]  /*4350*/  ISETP.NE.AND P1, PT, R3, RZ, PT ;  /* 0x000000ff0300720c */ /* 0x000fc40003f25270 */
[----:B------:R-:W-:Y:S02]  /*4360*/  IADD3 R3, PT, PT, -R3, RZ, RZ ;  /* 0x000000ff03037210 */ /* 0x000fe40007ffe1ff */
[----:B------:R-:W-:Y:S02]  /*4370*/  SHF.L.U32 R9, R12, R9, RZ ;  /* 0x000000090c097219 */ /* 0x000fe400000006ff */
[----:B------:R-:W-:Y:S02]  /*4380*/  FSETP.NEU.FTZ.AND P0, PT, R6, R11, PT ;  /* 0x0000000b0600720b */ /* 0x000fe40003f1d000 */
[----:B------:R-:W-:Y:S02]  /*4390*/  SEL R3, R3, RZ, P2 ;  /* 0x000000ff03037207 */ /* 0x000fe40001000000 */
[----:B------:R-:W-:Y:S02]  /*43a0*/  ISETP.NE.AND P1, PT, R9, RZ, P1 ;  /* 0x000000ff0900720c */ /* 0x000fe40000f25270 */
[----:B------:R-:W-:-:S02]  /*43b0*/  SHF.R.U32.HI R12, RZ, R3, R12 ;  /* 0x00000003ff0c7219 */ /* 0x000fc4000001160c */
[----:B------:R-:W-:Y:S02]  /*43c0*/  PLOP3.LUT P0, PT, P0, P1, PT, 0xf8, 0x8f ;  /* 0x00000000008f781c */ /* 0x000fe40000703f70 */
[----:B------:R-:W-:Y:S02]  /*43d0*/  SHF.R.U32.HI R3, RZ, 0x1, R12 ;  /* 0x00000001ff037819 */ /* 0x000fe4000001160c */
[----:B------:R-:W-:-:S04]  /*43e0*/  SEL R6, RZ, 0x1, !P0 ;  /* 0x00000001ff067807 */ /* 0x000fc80004000000 */
[----:B------:R-:W-:-:S04]  /*43f0*/  LOP3.LUT R5, R6, 0x1, R3, 0xf8, !PT ;  /* 0x0000000106057812 */ /* 0x000fc800078ef803 */
[----:B------:R-:W-:-:S04]  /*4400*/  LOP3.LUT R12, R5, R12, RZ, 0xc0, !PT ;  /* 0x0000000c050c7212 */ /* 0x000fc800078ec0ff */
[----:B------:R-:W-:-:S04]  /*4410*/  IADD3 R3, PT, PT, R3, R12, RZ ;  /* 0x0000000c03037210 */ /* 0x000fc80007ffe0ff */
[----:B------:R-:W-:Y:S01]  /*4420*/  LOP3.LUT R0, R3, R0, RZ, 0xfc, !PT ;  /* 0x0000000003007212 */ /* 0x000fe200078efcff */
[----:B------:R-:W-:Y:S06]  /*4430*/  BRA `(.L_x_139) ;  /* 0x0000000000107947 */ /* 0x000fec0003800000 */
.L_x_138:
[----:B------:R-:W-:-:S04]  /*4440*/  LOP3.LUT R0, R0, 0x80000000, RZ, 0xc0, !PT ;  /* 0x8000000000007812 */ /* 0x000fc800078ec0ff */
[----:B------:R-:W-:Y:S01]  /*4450*/  LOP3.LUT R0, R0, 0x7f800000, RZ, 0xfc, !PT ;  /* 0x7f80000000007812 */ /* 0x000fe200078efcff */
[----:B------:R-:W-:Y:S06]  /*4460*/  BRA `(.L_x_139) ;  /* 0x0000000000047947 */ /* 0x000fec0003800000 */
.L_x_137:
[----:B------:R-:W-:-:S07]  /*4470*/  LEA R0, R5, R0, 0x17 ;  /* 0x0000000005007211 */ /* 0x000fce00078eb8ff */
.L_x_139:
[----:B------:R-:W-:Y:S05]  /*4480*/  BSYNC.RECONVERGENT B1 ;  /* 0x0000000000017941 */ /* 0x000fea0003800200 */
.L_x_136:
[----:B------:R-:W-:Y:S05]  /*4490*/  BRA `(.L_x_140) ;  /* 0x0000000000207947 */ /* 0x000fea0003800000 */
.L_x_135:
[----:B------:R-:W-:-:S04]  /*44a0*/  LOP3.LUT R0, R0, 0x80000000, R3, 0x48, !PT ;  /* 0x8000000000007812 */ /* 0x000fc800078e4803 */
[----:B------:R-:W-:Y:S01]  /*44b0*/  LOP3.LUT R0, R0, 0x7f800000, RZ, 0xfc, !PT ;  /* 0x7f80000000007812 */ /* 0x000fe200078efcff */
[----:B------:R-:W-:Y:S06]  /*44c0*/  BRA `(.L_x_140) ;  /* 0x0000000000147947 */ /* 0x000fec0003800000 */
.L_x_134:
[----:B------:R-:W-:Y:S01]  /*44d0*/  LOP3.LUT R0, R0, 0x80000000, R3, 0x48, !PT ;  /* 0x8000000000007812 */ /* 0x000fe200078e4803 */
[----:B------:R-:W-:Y:S06]  /*44e0*/  BRA `(.L_x_140) ;  /* 0x00000000000c7947 */ /* 0x000fec0003800000 */
.L_x_133:
[----:B------:R-:W0:Y:S01]  /*44f0*/  MUFU.RSQ R0, -QNAN ;  /* 0xffc0000000007908 */ /* 0x000e220000001400 */
[----:B------:R-:W-:Y:S05]  /*4500*/  BRA `(.L_x_140) ;  /* 0x0000000000047947 */ /* 0x000fea0003800000 */
.L_x_132:
[----:B------:R-:W-:-:S07]  /*4510*/  FADD.FTZ R0, R3, R0 ;  /* 0x0000000003007221 */ /* 0x000fce0000010000 */
.L_x_140:
[----:B------:R-:W-:Y:S05]  /*4520*/  BSYNC.RECONVERGENT B0 ;  /* 0x0000000000007941 */ /* 0x000fea0003800200 */
.L_x_130:
[----:B------:R-:W-:-:S04]  /*4530*/  HFMA2 R11, -RZ, RZ, 0, 0 ;  /* 0x00000000ff0b7431 */ /* 0x000fc800000001ff */
[----:B0-----:R-:W-:Y:S05]  /*4540*/  RET.REL.NODEC R10 `(_Z29apply_lut_bilinear_rgb_kernelPKhS0_PhiiiiS0_) ;  /* 0xffffffb80aac7950 */ /* 0x001fea0003c3ffff */
.L_x_141:
        /* <DEDUP_REMOVED lines=11> */
.L_x_531:


//--------------------- .text._Z40apply_lut_bilinear_rgb_vectorized_kernelPKhS0_PhiiiiS0_ --------------------------
	.section	.text._Z40apply_lut_bilinear_rgb_vectorized_kernelPKhS0_PhiiiiS0_,"ax",@progbits
	.align	128
        .global         _Z40apply_lut_bilinear_rgb_vectorized_kernelPKhS0_PhiiiiS0_
        .type           _Z40apply_lut_bilinear_rgb_vectorized_kernelPKhS0_PhiiiiS0_,@function
        .size           _Z40apply_lut_bilinear_rgb_vectorized_kernelPKhS0_PhiiiiS0_,(.L_x_532 - _Z40apply_lut_bilinear_rgb_vectorized_kernelPKhS0_PhiiiiS0_)
        .other          _Z40apply_lut_bilinear_rgb_vectorized_kernelPKhS0_PhiiiiS0_,@"STO_CUDA_ENTRY STV_DEFAULT"
_Z40apply_lut_bilinear_rgb_vectorized_kernelPKhS0_PhiiiiS0_:
.text._Z40apply_lut_bilinear_rgb_vectorized_kernelPKhS0_PhiiiiS0_:
[----:B------:R-:W-:Y:S01]  /*0000*/  LDC R1, c[0x0][0x37c] ;  /* 0x0000df00ff017b82 */ /* 0x000fe20000000800 */
[----:B------:R-:W0:Y:S01]  /*0010*/  LDCU UR4, c[0x0][0x39c] ;  /* 0x00007380ff0477ac */ /* 0x000e220008000800 */
[----:B------:R-:W1:Y:S06]  /*0020*/  S2R R2, SR_TID.X ;  /* 0x0000000000027919 */ /* 0x000e6c0000002100 */
[----:B------:R-:W1:Y:S01]  /*0030*/  LDC R7, c[0x0][0x360] ;  /* 0x0000d800ff077b82 */ /* 0x000e620000000800 */
[----:B------:R-:W2:Y:S01]  /*0040*/  LDCU UR5, c[0x0][0x3a0] ;  /* 0x00007400ff0577ac */ /* 0x000ea20008000800 */
[----:B0-----:R-:W-:-:S06]  /*0050*/  I2FP.F32.S32 R3, UR4 ;  /* 0x0000000400037c45 */ /* 0x001fcc0008201400 */
[----:B------:R-:W1:Y:S01]  /*0060*/  S2UR UR4, SR_CTAID.X ;  /* 0x00000000000479c3 */ /* 0x000e620000002500 */
[----:B------:R-:W0:Y:S01]  /*0070*/  MUFU.RCP R0, R3 ;  /* 0x0000000300007308 */ /* 0x000e220000001000 */
[----:B--2---:R-:W-:-:S07]  /*0080*/  I2FP.F32.S32 R4, UR5 ;  /* 0x0000000500047c45 */ /* 0x004fce0008201400 */
[----:B------:R-:W2:Y:S01]  /*0090*/  FCHK P0, R4, R3 ;  /* 0x0000000304007302 */ /* 0x000ea20000000000 */
[----:B0-----:R-:W-:-:S04]  /*00a0*/  FFMA R5, -R3, R0, 1 ;  /* 0x3f80000003057423 */ /* 0x001fc80000000100 */
[----:B------:R-:W-:Y:S01]  /*00b0*/  FFMA R5, R0, R5, R0 ;  /* 0x0000000500057223 */ /* 0x000fe20000000000 */
[----:B-1----:R-:W-:-:S03]  /*00c0*/  IMAD R7, R7, UR4, R2 ;  /* 0x0000000407077c24 */ /* 0x002fc6000f8e0202 */
[----:B------:R-:W-:Y:S02]  /*00d0*/  FFMA R10, R4, R5, RZ ;  /* 0x00000005040a7223 */ /* 0x000fe400000000ff */
[----:B------:R-:W-:Y:S02]  /*00e0*/  SHF.L.U32 R11, R7, 0x1, RZ ;  /* 0x00000001070b7819 */ /* 0x000fe400000006ff */
[----:B------:R-:W-:-:S04]  /*00f0*/  FFMA R0, -R3, R10, R4 ;  /* 0x0000000a03007223 */ /* 0x000fc80000000104 */
[----:B------:R-:W-:Y:S01]  /*0100*/  FFMA R10, R5, R0, R10 ;  /* 0x00000000050a7223 */ /* 0x000fe2000000000a */
[----:B--2---:R-:W-:Y:S06]  /*0110*/  @!P0 BRA `(.L_x_142) ;  /* 0x00000000000c8947 */ /* 0x004fec0003800000 */
[----:B------:R-:W-:-:S07]  /*0120*/  MOV R16, 0x140 ;  /* 0x0000014000107802 */ /* 0x000fce0000000f00 */
[----:B------:R-:W-:Y:S05]  /*0130*/  CALL.REL.NOINC `($__internal_3_$__cuda_sm3x_div_rn_noftz_f32_slowpath) ;  /* 0x0000007800887944 */ /* 0x000fea0003c00000 */
[----:B------:R-:W-:-:S07]  /*0140*/  MOV R10, R3 ;  /* 0x00000003000a7202 */ /* 0x000fce0000000f00 */
.L_x_142:
[----:B------:R-:W0:Y:S01]  /*0150*/  LDCU.64 UR4, c[0x0][0x398] ;  /* 0x00007300ff0477ac */ /* 0x000e220008000a00 */
[----:B------:R-:W1:Y:S01]  /*0160*/  LDCU UR6, c[0x0][0x3a4] ;  /* 0x00007480ff0677ac */ /* 0x000e620008000800 */
[----:B0-----:R-:W-:Y:S01]  /*0170*/  I2FP.F32.S32 R3, UR4 ;  /* 0x0000000400037c45 */ /* 0x001fe20008201400 */
[----:B------:R-:W-:-:S03]  /*0180*/  UIMAD UR4, UR5, UR4, URZ ;  /* 0x00000004050472a4 */ /* 0x000fc6000f8e02ff */
[----:B------:R-:W0:Y:S01]  /*0190*/  MUFU.RCP R0, R3 ;  /* 0x0000000300007308 */ /* 0x000e220000001000 */
[----:B-1----:R-:W-:-:S07]  /*01a0*/  I2FP.F32.S32 R4, UR6 ;  /* 0x0000000600047c45 */ /* 0x002fce0008201400 */
[----:B------:R-:W1:Y:S01]  /*01b0*/  FCHK P0, R4, R3 ;  /* 0x0000000304007302 */ /* 0x000e620000000000 */
[----:B0-----:R-:W-:-:S04]  /*01c0*/  FFMA R5, -R3, R0, 1 ;  /* 0x3f80000003057423 */ /* 0x001fc80000000100 */
[----:B------:R-:W-:-:S04]  /*01d0*/  FFMA R5, R0, R5, R0 ;  /* 0x0000000500057223 */ /* 0x000fc80000000000 */
[----:B------:R-:W-:-:S04]  /*01e0*/  FFMA R0, R4, R5, RZ ;  /* 0x0000000504007223 */ /* 0x000fc800000000ff */
[----:B------:R-:W-:-:S04]  /*01f0*/  FFMA R9, -R3, R0, R4 ;  /* 0x0000000003097223 */ /* 0x000fc80000000104 */
[----:B------:R-:W-:Y:S01]  /*0200*/  FFMA R9, R5, R9, R0 ;  /* 0x0000000905097223 */ /* 0x000fe20000000000 */
[----:B-1----:R-:W-:Y:S06]  /*0210*/  @!P0 BRA `(.L_x_143) ;  /* 0x00000000000c8947 */ /* 0x002fec0003800000 */
[----:B------:R-:W-:-:S07]  /*0220*/  MOV R16, 0x240 ;  /* 0x0000024000107802 */ /* 0x000fce0000000f00 */
[----:B------:R-:W-:Y:S05]  /*0230*/  CALL.REL.NOINC `($__internal_3_$__cuda_sm3x_div_rn_noftz_f32_slowpath) ;  /* 0x0000007800487944 */ /* 0x000fea0003c00000 */
[----:B------:R-:W-:-:S07]  /*0240*/  MOV R9, R3 ;  /* 0x0000000300097202 */ /* 0x000fce0000000f00 */
.L_x_143:
[----:B------:R-:W-:-:S04]  /*0250*/  VIMNMX R8, PT, PT, R11, UR4, !PT ;  /* 0x000000040b087c48 */ /* 0x000fc8000ffe0100 */
[----:B------:R-:W-:-:S04]  /*0260*/  IADD3 R8, PT, PT, -R11, R8, RZ ;  /* 0x000000080b087210 */ /* 0x000fc80007ffe1ff */
[----:B------:R-:W-:-:S13]  /*0270*/  ISETP.NE.AND P0, PT, R8, RZ, PT ;  /* 0x000000ff0800720c */ /* 0x000fda0003f05270 */
[----:B------:R-:W-:Y:S05]  /*0280*/  @!P0 EXIT ;  /* 0x000000000000894d */ /* 0x000fea0003800000 */
[----:B------:R-:W0:Y:S01]  /*0290*/  LDC R6, c[0x0][0x39c] ;  /* 0x0000e700ff067b82 */ /* 0x000e220000000800 */
[----:B------:R-:W1:Y:S01]  /*02a0*/  LDCU UR10, c[0x0][0x3a0] ;  /* 0x00007400ff0a77ac */ /* 0x000e620008000800 */
[----:B------:R-:W-:Y:S01]  /*02b0*/  BSSY.RECONVERGENT B0, `(.L_x_144) ;  /* 0x000002c000007945 */ /* 0x000fe20003800200 */
[----:B-1----:R-:W-:Y:S01]  /*02c0*/  UIADD3 UR5, UPT, UPT, UR10, -0x1, URZ ;  /* 0xffffffff0a057890 */ /* 0x002fe2000fffe0ff */
[----:B0-----:R-:W-:-:S04]  /*02d0*/  IABS R5, R6 ;  /* 0x0000000600057213 */ /* 0x001fc80000000000 */
[----:B------:R-:W0:Y:S08]  /*02e0*/  I2F.RP R0, R5 ;  /* 0x0000000500007306 */ /* 0x000e300000209400 */
[----:B0-----:R-:W0:Y:S02]  /*02f0*/  MUFU.RCP R0, R0 ;  /* 0x0000000000007308 */ /* 0x001e240000001000 */
[----:B0-----:R-:W-:-:S06]  /*0300*/  IADD3 R2, PT, PT, R0, 0xffffffe, RZ ;  /* 0x0ffffffe00027810 */ /* 0x001fcc0007ffe0ff */
[----:B------:R0:W1:Y:S02]  /*0310*/  F2I.FTZ.U32.TRUNC.NTZ R3, R2 ;  /* 0x0000000200037305 */ /* 0x000064000021f000 */
[----:B0-----:R-:W-:Y:S01]  /*0320*/  HFMA2 R2, -RZ, RZ, 0, 0 ;  /* 0x00000000ff027431 */ /* 0x001fe200000001ff */
[----:B-1----:R-:W-:-:S05]  /*0330*/  IADD3 R4, PT, PT, RZ, -R3, RZ ;  /* 0x80000003ff047210 */ /* 0x002fca0007ffe0ff */
[----:B------:R-:W-:Y:S01]  /*0340*/  IMAD R13, R4, R5, RZ ;  /* 0x00000005040d7224 */ /* 0x000fe200078e02ff */
[----:B------:R-:W-:-:S03]  /*0350*/  IABS R4, R11 ;  /* 0x0000000b00047213 */ /* 0x000fc60000000000 */
[----:B------:R-:W-:-:S06]  /*0360*/  IMAD.HI.U32 R3, R3, R13, R2 ;  /* 0x0000000d03037227 */ /* 0x000fcc00078e0002 */
[----:B------:R-:W-:-:S05]  /*0370*/  IMAD.HI.U32 R3, R3, R4, RZ ;  /* 0x0000000403037227 */ /* 0x000fca00078e00ff */
[----:B------:R-:W-:-:S05]  /*0380*/  IADD3 R0, PT, PT, -R3, RZ, RZ ;  /* 0x000000ff03007210 */ /* 0x000fca0007ffe1ff */
[----:B------:R-:W-:-:S05]  /*0390*/  IMAD R0, R5, R0, R4 ;  /* 0x0000000005007224 */ /* 0x000fca00078e0204 */
[----:B------:R-:W-:-:S13]  /*03a0*/  ISETP.GT.U32.AND P1, PT, R5, R0, PT ;  /* 0x000000000500720c */ /* 0x000fda0003f24070 */
[-C--:B------:R-:W-:Y:S02]  /*03b0*/  @!P1 IADD3 R0, PT, PT, R0, -R5.reuse, RZ ;  /* 0x8000000500009210 */ /* 0x080fe40007ffe0ff */
[----:B------:R-:W-:Y:S02]  /*03c0*/  @!P1 IADD3 R3, PT, PT, R3, 0x1, RZ ;  /* 0x0000000103039810 */ /* 0x000fe40007ffe0ff */
[----:B------:R-:W-:Y:S02]  /*03d0*/  ISETP.GE.U32.AND P0, PT, R0, R5, PT ;  /* 0x000000050000720c */ /* 0x000fe40003f06070 */
[----:B------:R-:W-:Y:S02]  /*03e0*/  LOP3.LUT R0, R11, R6, RZ, 0x3c, !PT ;  /* 0x000000060b007212 */ /* 0x000fe400078e3cff */
[----:B------:R-:W-:Y:S02]  /*03f0*/  ISETP.NE.AND P1, PT, R6, RZ, PT ;  /* 0x000000ff0600720c */ /* 0x000fe40003f25270 */
[----:B------:R-:W-:-:S07]  /*0400*/  ISETP.GE.AND P2, PT, R0, RZ, PT ;  /* 0x000000ff0000720c */ /* 0x000fce0003f46270 */
[----:B------:R-:W-:-:S06]  /*0410*/  @P0 IADD3 R3, PT, PT, R3, 0x1, RZ ;  /* 0x0000000103030810 */ /* 0x000fcc0007ffe0ff */
[----:B------:R-:W-:Y:S02]  /*0420*/  @!P2 IADD3 R3, PT, PT, -R3, RZ, RZ ;  /* 0x000000ff0303a210 */ /* 0x000fe40007ffe1ff */
[----:B------:R-:W-:-:S04]  /*0430*/  @!P1 LOP3.LUT R3, RZ, R6, RZ, 0x33, !PT ;  /* 0x00000006ff039212 */ /* 0x000fc800078e33ff */
[----:B------:R-:W-:-:S05]  /*0440*/  IADD3 R0, PT, PT, -R3, RZ, RZ ;  /* 0x000000ff03007210 */ /* 0x000fca0007ffe1ff */
[----:B------:R-:W-:-:S05]  /*0450*/  IMAD R0, R6, R0, R11 ;  /* 0x0000000006007224 */ /* 0x000fca00078e020b */
[----:B------:R-:W-:Y:S02]  /*0460*/  I2FP.F32.S32 R5, R0 ;  /* 0x0000000000057245 */ /* 0x000fe40000201400 */
[----:B------:R-:W-:Y:S02]  /*0470*/  I2FP.F32.S32 R0, R3 ;  /* 0x0000000300007245 */ /* 0x000fe40000201400 */
[----:B------:R-:W-:Y:S01]  /*0480*/  MOV R3, RZ ;  /* 0x000000ff00037202 */ /* 0x000fe20000000f00 */
[----:B------:R-:W-:Y:S02]  /*0490*/  FFMA R5, R5, R10, -0.5 ;  /* 0xbf00000005057423 */ /* 0x000fe4000000000a */
[----:B------:R-:W-:Y:S01]  /*04a0*/  FFMA R13, R0, R9, -0.5 ;  /* 0xbf000000000d7423 */ /* 0x000fe20000000009 */
[----:B------:R-:W-:Y:S01]  /*04b0*/  HFMA2 R0, -RZ, RZ, 0, 0 ;  /* 0x00000000ff007431 */ /* 0x000fe200000001ff */
[----:B------:R-:W0:Y:S08]  /*04c0*/  F2I.FLOOR.NTZ R12, R5 ;  /* 0x00000005000c7305 */ /* 0x000e300000207100 */
[----:B------:R1:W2:Y:S01]  /*04d0*/  F2I.FLOOR.NTZ R6, R13 ;  /* 0x0000000d00067305 */ /* 0x0002a20000207100 */
[----:B0-----:R-:W-:-:S13]  /*04e0*/  ISETP.GE.AND P0, PT, R12, RZ, PT ;  /* 0x000000ff0c00720c */ /* 0x001fda0003f06270 */
[----:B-12---:R-:W-:Y:S05]  /*04f0*/  @!P0 BRA `(.L_x_145) ;  /* 0x00000000001c8947 */ /* 0x006fea0003800000 */
[----:B------:R-:W-:Y:S02]  /*0500*/  ISETP.GE.AND P0, PT, R12, UR5, PT ;  /* 0x000000050c007c0c */ /* 0x000fe4000bf06270 */
[----:B------:R-:W-:Y:S02]  /*0510*/  MOV R2, UR5 ;  /* 0x0000000500027c02 */ /* 0x000fe40008000f00 */
[----:B------:R-:W-:-:S09]  /*0520*/  MOV R0, UR5 ;  /* 0x0000000500007c02 */ /* 0x000fd20008000f00 */
[-C--:B------:R-:W-:Y:S02]  /*0530*/  @!P0 I2FP.F32.S32 R4, R12.reuse ;  /* 0x0000000c00048245 */ /* 0x080fe40000201400 */
[----:B------:R-:W-:Y:S02]  /*0540*/  @!P0 IADD3 R2, PT, PT, R12, 0x1, RZ ;  /* 0x000000010c028810 */ /* 0x000fe40007ffe0ff */
[----:B------:R-:W-:Y:S01]  /*0550*/  @!P0 MOV R0, R12 ;  /* 0x0000000c00008202 */ /* 0x000fe20000000f00 */
[----:B------:R-:W-:-:S07]  /*0560*/  @!P0 FADD.SAT R3, R5, -R4 ;  /* 0x8000000405038221 */ /* 0x000fce0000002000 */
.L_x_145:
[----:B------:R-:W-:Y:S05]  /*0570*/  BSYNC.RECONVERGENT B0 ;  /* 0x0000000000007941 */ /* 0x000fea0003800200 */
.L_x_144:
[----:B------:R-:W0:Y:S01]  /*0580*/  LDCU UR4, c[0x0][0x3a4] ;  /* 0x00007480ff0477ac */ /* 0x000e220008000800 */
[----:B------:R-:W-:Y:S01]  /*0590*/  ISETP.GE.AND P0, PT, R6, RZ, PT ;  /* 0x000000ff0600720c */ /* 0x000fe20003f06270 */
[----:B------:R-:W-:Y:S01]  /*05a0*/  BSSY.RECONVERGENT B0, `(.L_x_146) ;  /* 0x000000d000007945 */ /* 0x000fe20003800200 */
[----:B------:R-:W-:Y:S01]  /*05b0*/  HFMA2 R22, -RZ, RZ, 0, 0 ;  /* 0x00000000ff167431 */ /* 0x000fe200000001ff */
[----:B------:R-:W-:Y:S02]  /*05c0*/  MOV R15, RZ ;  /* 0x000000ff000f7202 */ /* 0x000fe40000000f00 */
[----:B------:R-:W-:Y:S01]  /*05d0*/  MOV R17, RZ ;  /* 0x000000ff00117202 */ /* 0x000fe20000000f00 */
[----:B0-----:R-:W-:-:S07]  /*05e0*/  UIADD3 UR4, UPT, UPT, UR4, -0x1, URZ ;  /* 0xffffffff04047890 */ /* 0x001fce000fffe0ff */
[----:B------:R-:W-:Y:S05]  /*05f0*/  @!P0 BRA `(.L_x_147) ;  /* 0x00000000001c8947 */ /* 0x000fea0003800000 */
[----:B------:R-:W-:Y:S02]  /*0600*/  ISETP.GE.AND P0, PT, R6, UR4, PT ;  /* 0x0000000406007c0c */ /* 0x000fe4000bf06270 */
[----:B------:R-:W-:Y:S02]  /*0610*/  MOV R17, UR4 ;  /* 0x0000000400117c02 */ /* 0x000fe40008000f00 */
[----:B------:R-:W-:-:S09]  /*0620*/  MOV R15, UR4 ;  /* 0x00000004000f7c02 */ /* 0x000fd20008000f00 */
[-C--:B------:R-:W-:Y:S02]  /*0630*/  @!P0 I2FP.F32.S32 R4, R6.reuse ;  /* 0x0000000600048245 */ /* 0x080fe40000201400 */
[----:B------:R-:W-:Y:S02]  /*0640*/  @!P0 IADD3 R17, PT, PT, R6, 0x1, RZ ;  /* 0x0000000106118810 */ /* 0x000fe40007ffe0ff */
[----:B------:R-:W-:Y:S01]  /*0650*/  @!P0 MOV R15, R6 ;  /* 0x00000006000f8202 */ /* 0x000fe20000000f00 */
[----:B------:R-:W-:-:S07]  /*0660*/  @!P0 FADD.SAT R22, R13, -R4 ;  /* 0x800000040d168221 */ /* 0x000fce0000002000 */
.L_x_147:
[----:B------:R-:W-:Y:S05]  /*0670*/  BSYNC.RECONVERGENT B0 ;  /* 0x0000000000007941 */ /* 0x000fea0003800200 */
.L_x_146:
[----:B------:R-:W0:Y:S01]  /*0680*/  LDCU.128 UR12, c[0x0][0x380] ;  /* 0x00007000ff0c77ac */ /* 0x000e220008000c00 */
[----:B------:R-:W1:Y:S01]  /*0690*/  LDCU.64 UR6, c[0x0][0x358] ;  /* 0x00006b00ff0677ac */ /* 0x000e620008000a00 */
[----:B------:R-:W2:Y:S01]  /*06a0*/  LDCU.64 UR8, c[0x0][0x3a8] ;  /* 0x00007500ff0877ac */ /* 0x000ea20008000a00 */
[----:B0-----:R-:W-:-:S04]  /*06b0*/  IADD3 R12, P0, PT, R11, UR14, RZ ;  /* 0x0000000e0b0c7c10 */ /* 0x001fc8000ff1e0ff */
[----:B------:R-:W-:-:S05]  /*06c0*/  LEA.HI.X.SX32 R13, R11, UR15, 0x1, P0 ;  /* 0x0000000f0b0d7c11 */ /* 0x000fca00080f0eff */
[----:B-1----:R-:W3:Y:S01]  /*06d0*/  LDG.E.U8.CONSTANT R5, desc[UR6][R12.64] ;  /* 0x000000060c057981 */ /* 0x002ee2000c1e9100 */
[--C-:B------:R-:W-:Y:S02]  /*06e0*/  IMAD R18, R17, UR10, R2.reuse ;  /* 0x0000000a11127c24 */ /* 0x100fe4000f8e0202 */
[----:B------:R-:W-:Y:S02]  /*06f0*/  IMAD R7, R7, 0x6, RZ ;  /* 0x0000000607077824 */ /* 0x000fe400078e02ff */
[----:B------:R-:W-:Y:S01]  /*0700*/  IMAD R4, R15, UR10, R2 ;  /* 0x0000000a0f047c24 */ /* 0x000fe2000f8e0202 */
[----:B------:R-:W-:Y:S01]  /*0710*/  SHF.L.U32 R19, R18, 0x8, RZ ;  /* 0x0000000812137819 */ /* 0x000fe200000006ff */
[--C-:B------:R-:W-:Y:S01]  /*0720*/  IMAD R16, R17, UR10, R0.reuse ;  /* 0x0000000a11107c24 */ /* 0x100fe2000f8e0200 */
[----:B------:R-:W-:Y:S01]  /*0730*/  SHF.R.S32.HI R6, RZ, 0x1f, R7 ;  /* 0x0000001fff067819 */ /* 0x000fe20000011407 */
[----:B------:R-:W-:Y:S01]  /*0740*/  IMAD R0, R15, UR10, R0 ;  /* 0x0000000a0f007c24 */ /* 0x000fe2000f8e0200 */
[----:B------:R-:W-:-:S02]  /*0750*/  IADD3 R14, P0, PT, R7, UR12, RZ ;  /* 0x0000000c070e7c10 */ /* 0x000fc4000ff1e0ff */
[----:B------:R-:W-:Y:S02]  /*0760*/  SHF.L.U32 R2, R4, 0x8, RZ ;  /* 0x0000000804027819 */ /* 0x000fe400000006ff */
[----:B------:R-:W-:Y:S02]  /*0770*/  SHF.L.U32 R17, R16, 0x8, RZ ;  /* 0x0000000810117819 */ /* 0x000fe400000006ff */
[----:B------:R-:W-:-:S05]  /*0780*/  IADD3.X R15, PT, PT, R6, UR13, RZ, P0, !PT ;  /* 0x0000000d060f7c10 */ /* 0x000fca00087fe4ff */
[----:B------:R-:W4:Y:S01]  /*0790*/  LDG.E.U8.CONSTANT R23, desc[UR6][R14.64] ;  /* 0x000000060e177981 */ /* 0x000f22000c1e9100 */
[C---:B---3--:R-:W-:Y:S02]  /*07a0*/  PRMT R18, R5.reuse, 0x6540, R18 ;  /* 0x0000654005127816 */ /* 0x048fe40000000012 */
[C---:B------:R-:W-:Y:S02]  /*07b0*/  PRMT R4, R5.reuse, 0x6540, R4 ;  /* 0x0000654005047816 */ /* 0x040fe40000000004 */
[C---:B------:R-:W-:Y:S02]  /*07c0*/  PRMT R16, R5.reuse, 0x6540, R16 ;  /* 0x0000654005107816 */ /* 0x040fe40000000010 */
[----:B--2---:R-:W-:Y:S02]  /*07d0*/  IADD3 R18, P2, PT, R18, UR8, RZ ;  /* 0x0000000812127c10 */ /* 0x004fe4000ff5e0ff */
[----:B------:R-:W-:Y:S02]  /*07e0*/  IADD3 R20, P0, PT, R4, UR8, RZ ;  /* 0x0000000804147c10 */ /* 0x000fe4000ff1e0ff */
[----:B------:R-:W-:-:S02]  /*07f0*/  PRMT R5, R5, 0x6540, R0 ;  /* 0x0000654005057816 */ /* 0x000fc40000000000 */
[----:B------:R-:W-:Y:S02]  /*0800*/  IADD3 R16, P1, PT, R16, UR8, RZ ;  /* 0x0000000810107c10 */ /* 0x000fe4000ff3e0ff */
[----:B------:R-:W-:Y:S02]  /*0810*/  LEA.HI.X.SX32 R19, R19, UR9, 0x1, P2 ;  /* 0x0000000913137c11 */ /* 0x000fe400090f0eff */
[----:B------:R-:W-:Y:S02]  /*0820*/  LEA.HI.X.SX32 R21, R2, UR9, 0x1, P0 ;  /* 0x0000000902157c11 */ /* 0x000fe400080f0eff */
[----:B------:R-:W-:Y:S01]  /*0830*/  SHF.L.U32 R0, R0, 0x8, RZ ;  /* 0x0000000800007819 */ /* 0x000fe200000006ff */
[----:B------:R-:W2:Y:S01]  /*0840*/  LDG.E.U8.CONSTANT R18, desc[UR6][R18.64] ;  /* 0x0000000612127981 */ /* 0x000ea2000c1e9100 */
[----:B------:R-:W-:Y:S02]  /*0850*/  IADD3 R4, P0, PT, R5, UR8, RZ ;  /* 0x0000000805047c10 */ /* 0x000fe4000ff1e0ff */
[----:B------:R-:W-:Y:S01]  /*0860*/  LEA.HI.X.SX32 R17, R17, UR9, 0x1, P1 ;  /* 0x0000000911117c11 */ /* 0x000fe200088f0eff */
[----:B------:R-:W3:Y:S01]  /*0870*/  LDG.E.U8.CONSTANT R20, desc[UR6][R20.64] ;  /* 0x0000000614147981 */ /* 0x000ee2000c1e9100 */
[----:B------:R-:W-:-:S03]  /*0880*/  LEA.HI.X.SX32 R5, R0, UR9, 0x1, P0 ;  /* 0x0000000900057c11 */ /* 0x000fc600080f0eff */
[----:B------:R-:W3:Y:S04]  /*0890*/  LDG.E.U8.CONSTANT R16, desc[UR6][R16.64] ;  /* 0x0000000610107981 */ /* 0x000ee8000c1e9100 */
[----:B------:R4:W3:Y:S04]  /*08a0*/  LDG.E.U8.CONSTANT R5, desc[UR6][R4.64] ;  /* 0x0000000604057981 */ /* 0x0008e8000c1e9100 */
[----:B------:R0:W5:Y:S04]  /*08b0*/  LDG.E.U8.CONSTANT R0, desc[UR6][R14.64+0x1] ;  /* 0x000001060e007981 */ /* 0x000168000c1e9100 */
[----:B------:R0:W5:Y:S01]  /*08c0*/  LDG.E.U8.CONSTANT R2, desc[UR6][R14.64+0x2] ;  /* 0x000002060e027981 */ /* 0x000162000c1e9100 */
[----:B------:R-:W-:Y:S01]  /*08d0*/  HFMA2 R26, -RZ, RZ, 0.9375, -7.688999176025390625e-06 ;  /* 0x3b808081ff1a7431 */ /* 0x000fe200000001ff */
[----:B------:R-:W-:-:S02]  /*08e0*/  MOV R25, 0x437f0000 ;  /* 0x437f000000197802 */ /* 0x000fc40000000f00 */
[----:B----4-:R-:W-:-:S04]  /*08f0*/  I2FP.F32.U32 R4, R23 ;  /* 0x0000001700047245 */ /* 0x010fc80000201000 */
[----:B------:R-:W1:Y:S01]  /*0900*/  FCHK P0, R4, 255 ;  /* 0x437f000004007902 */ /* 0x000e620000000000 */
[----:B------:R-:W-:-:S04]  /*0910*/  FFMA R25, R26, -R25, 1 ;  /* 0x3f8000001a197423 */ /* 0x000fc80000000819 */
[----:B------:R-:W-:Y:S01]  /*0920*/  FFMA R19, R25, R26, 0.0039215688593685626984 ;  /* 0x3b80808119137423 */ /* 0x000fe2000000001a */
[----:B------:R-:W-:Y:S01]  /*0930*/  BSSY.RECONVERGENT B2, `(.L_x_148) ;  /* 0x0000015000027945 */ /* 0x000fe20003800200 */
[----:B--2---:R-:W-:Y:S01]  /*0940*/  I2FP.F32.U32 R24, R18 ;  /* 0x0000001200187245 */ /* 0x004fe20000201000 */
[----:B------:R-:W-:Y:S01]  /*0950*/  FADD R18, -R3, 1 ;  /* 0x3f80000003127421 */ /* 0x000fe20000000100 */
[----:B---3--:R-:W-:-:S03]  /*0960*/  I2FP.F32.U32 R20, R20 ;  /* 0x0000001400147245 */ /* 0x008fc60000201000 */
[-C--:B------:R-:W-:Y:S01]  /*0970*/  FMUL R17, R24, R3.reuse ;  /* 0x0000000318117220 */ /* 0x080fe20000400000 */
[----:B------:R-:W-:Y:S01]  /*0980*/  I2FP.F32.U32 R16, R16 ;  /* 0x0000001000107245 */ /* 0x000fe20000201000 */
[----:B------:R-:W-:Y:S01]  /*0990*/  FMUL R20, R20, R3 ;  /* 0x0000000314147220 */ /* 0x000fe20000400000 */
[----:B------:R-:W-:Y:S01]  /*09a0*/  FFMA R3, R4, R19, RZ ;  /* 0x0000001304037223 */ /* 0x000fe200000000ff */
[----:B------:R-:W-:Y:S02]  /*09b0*/  I2FP.F32.U32 R5, R5 ;  /* 0x0000000500057245 */ /* 0x000fe40000201000 */
[----:B------:R-:W-:-:S03]  /*09c0*/  FFMA R17, R16, R18, R17 ;  /* 0x0000001210117223 */ /* 0x000fc60000000011 */
[----:B------:R-:W-:Y:S01]  /*09d0*/  FFMA R5, R5, R18, R20 ;  /* 0x0000001205057223 */ /* 0x000fe20000000014 */
[----:B------:R-:W-:Y:S01]  /*09e0*/  FMUL R16, R17, R22 ;  /* 0x0000001611107220 */ /* 0x000fe20000400000 */
[----:B------:R-:W-:Y:S01]  /*09f0*/  FADD R22, -R22, 1 ;  /* 0x3f80000016167421 */ /* 0x000fe20000000100 */
[----:B------:R-:W-:-:S03]  /*0a00*/  FFMA R18, R3, -255, R4 ;  /* 0xc37f000003127823 */ /* 0x000fc60000000004 */
[----:B------:R-:W-:Y:S01]  /*0a10*/  FFMA R5, R5, R22, R16 ;  /* 0x0000001605057223 */ /* 0x000fe20000000010 */
[----:B------:R-:W-:Y:S01]  /*0a20*/  FFMA R19, R19, R18, R3 ;  /* 0x0000001213137223 */ /* 0x000fe20000000003 */
[----:B01----:R-:W-:Y:S06]  /*0a30*/  @!P0 BRA `(.L_x_149) ;  /* 0x0000000000108947 */ /* 0x003fec0003800000 */
[----:B------:R-:W-:Y:S02]  /*0a40*/  MOV R3, 0x437f0000 ;  /* 0x437f000000037802 */ /* 0x000fe40000000f00 */
[----:B------:R-:W-:-:S07]  /*0a50*/  MOV R16, 0xa70 ;  /* 0x00000a7000107802 */ /* 0x000fce0000000f00 */
[----:B-----5:R-:W-:Y:S05]  /*0a60*/  CALL.REL.NOINC `($__internal_3_$__cuda_sm3x_div_rn_noftz_f32_slowpath) ;  /* 0x00000070003c7944 */ /* 0x020fea0003c00000 */
[----:B------:R-:W-:-:S07]  /*0a70*/  MOV R19, R3 ;  /* 0x0000000300137202 */ /* 0x000fce0000000f00 */
.L_x_149:
[----:B------:R-:W-:Y:S05]  /*0a80*/  BSYNC.RECONVERGENT B2 ;  /* 0x0000000000027941 */ /* 0x000fea0003800200 */
.L_x_148:
        /* <DEDUP_REMOVED lines=13> */
[----:B------:R-:W-:Y:S05]  /*0b60*/  CALL.REL.NOINC `($__internal_3_$__cuda_sm3x_div_rn_noftz_f32_slowpath) ;  /* 0x0000006c00fc7944 */ /* 0x000fea0003c00000 */
[----:B------:R-:W-:-:S07]  /*0b70*/  MOV R0, R3 ;  /* 0x0000000300007202 */ /* 0x000fce0000000f00 */
.L_x_151:
[----:B------:R-:W-:Y:S05]  /*0b80*/  BSYNC.RECONVERGENT B2 ;  /* 0x0000000000027941 */ /* 0x000fea0003800200 */
.L_x_150:
        /* <DEDUP_REMOVED lines=15> */
.L_x_153:
[----:B------:R-:W-:Y:S05]  /*0c80*/  BSYNC.RECONVERGENT B2 ;  /* 0x0000000000027941 */ /* 0x000fea0003800200 */
.L_x_152:
        /* <DEDUP_REMOVED lines=16> */
[----:B------:R-:W-:Y:S05]  /*0d90*/  CALL.REL.NOINC `($__internal_3_$__cuda_sm3x_div_rn_noftz_f32_slowpath) ;  /* 0x0000006c00707944 */ /* 0x000fea0003c00000 */
.L_x_157:
[----:B------:R-:W-:Y:S05]  /*0da0*/  BSYNC.RECONVERGENT B3 ;  /* 0x0000000000037941 */ /* 0x000fea0003800200 */
.L_x_156:
        /* <DEDUP_REMOVED lines=8> */
[----:B------:R-:W-:Y:S02]  /*0e30*/  FSETP.NEU.AND P3, PT, R3, RZ, PT ;  /* 0x000000ff0300720b */ /* 0x000fe40003f6d000 */
[----:B------:R-:W-:Y:S02]  /*0e40*/  FSEL R4, R4, |R3|, !P0 ;  /* 0x4000000304047208 */ /* 0x000fe40004000000 */
[----:B------:R-:W-:Y:S02]  /*0e50*/  FSEL R19, RZ, -24, P0 ;  /* 0xc1c00000ff137808 */ /* 0x000fe40000000000 */
[----:B------:R-:W-:-:S04]  /*0e60*/  IADD3 R16, PT, PT, R4, -0x3f3504f3, RZ ;  /* 0xc0cafb0d04107810 */ /* 0x000fc80007ffe0ff */
[----:B------:R-:W-:-:S04]  /*0e70*/  LOP3.LUT R17, R16, 0xff800000, RZ, 0xc0, !PT ;  /* 0xff80000010117812 */ /* 0x000fc800078ec0ff */
[----:B------:R-:W-:-:S05]  /*0e80*/  IADD3 R16, PT, PT, R4, -R17, RZ ;  /* 0x8000001104107210 */ /* 0x000fca0007ffe0ff */
[C---:B------:R-:W-:Y:S01]  /*0e90*/  FADD R4, R16.reuse, 1 ;  /* 0x3f80000010047421 */ /* 0x040fe20000000000 */
[----:B------:R-:W-:Y:S01]  /*0ea0*/  FADD R22, R16, -1 ;  /* 0xbf80000010167421 */ /* 0x000fe20000000000 */
[----:B------:R-:W-:-:S03]  /*0eb0*/  I2FP.F32.S32 R16, R17 ;  /* 0x0000001100107245 */ /* 0x000fc60000201400 */
[----:B------:R-:W-:Y:S01]  /*0ec0*/  FADD R21, R22, R22 ;  /* 0x0000001616157221 */ /* 0x000fe20000000000 */
[----:B------:R-:W0:Y:S01]  /*0ed0*/  MUFU.RCP R4, R4 ;  /* 0x0000000400047308 */ /* 0x000e220000001000 */
[----:B------:R-:W-:Y:S02]  /*0ee0*/  FFMA R20, R16, 1.1920928955078125e-07, R19 ;  /* 0x3400000010147823 */ /* 0x000fe40000000013 */
[----:B0-----:R-:W-:Y:S01]  /*0ef0*/  FMUL R17, R4, R21 ;  /* 0x0000001504117220 */ /* 0x001fe20000400000 */
[----:B------:R-:W-:-:S03]  /*0f00*/  MOV R21, 0x3a2c32e4 ;  /* 0x3a2c32e400157802 */ /* 0x000fc60000000f00 */
        /* <DEDUP_REMOVED lines=30> */
[----:B------:R-:W-:Y:S01]  /*10f0*/  FADD R16, R16, R21 ;  /* 0x0000001510107221 */ /* 0x000fe20000000000 */
[----:B------:R-:W-:Y:S02]  /*1100*/  SEL R17, RZ, 0x83000000, P0 ;  /* 0x83000000ff117807 */ /* 0x000fe40000000000 */
[----:B------:R-:W-:Y:S01]  /*1110*/  FSETP.NEU.AND P0, PT, |R3|, +INF , PT ;  /* 0x7f8000000300780b */ /* 0x000fe20003f0d200 */
[----:B------:R-:W-:Y:S01]  /*1120*/  FFMA R19, R16, R19, 0.0013391353422775864601 ;  /* 0x3aaf85ed10137423 */ /* 0x000fe20000000013 */
[----:B-1----:R-:W-:Y:S02]  /*1130*/  LEA R18, R18, -R17, 0x17 ;  /* 0x8000001112127211 */ /* 0x002fe400078eb8ff */
[----:B------:R-:W-:Y:S01]  /*1140*/  IADD3 R17, PT, PT, R17, 0x7f000000, RZ ;  /* 0x7f00000011117810 */ /* 0x000fe20007ffe0ff */
[----:B------:R-:W-:-:S04]  /*1150*/  FFMA R19, R16, R19, 0.0096188392490148544312 ;  /* 0x3c1d985610137423 */ /* 0x000fc80000000013 */
[----:B------:R-:W-:-:S04]  /*1160*/  FFMA R19, R16, R19, 0.055503588169813156128 ;  /* 0x3d6357bb10137423 */ /* 0x000fc80000000013 */
[----:B------:R-:W-:-:S04]  /*1170*/  FFMA R19, R16, R19, 0.24022644758224487305 ;  /* 0x3e75fdec10137423 */ /* 0x000fc80000000013 */
[----:B------:R-:W-:-:S04]  /*1180*/  FFMA R19, R16, R19, 0.69314718246459960938 ;  /* 0x3f31721810137423 */ /* 0x000fc80000000013 */
        /* <DEDUP_REMOVED lines=8> */
.L_x_155:
        /* <DEDUP_REMOVED lines=13> */
[----:B------:R-:W-:Y:S05]  /*12e0*/  CALL.REL.NOINC `($__internal_3_$__cuda_sm3x_div_rn_noftz_f32_slowpath) ;  /* 0x00000068001c7944 */ /* 0x000fea0003c00000 */
.L_x_160:
[----:B------:R-:W-:Y:S05]  /*12f0*/  BSYNC.RECONVERGENT B3 ;  /* 0x0000000000037941 */ /* 0x000fea0003800200 */
.L_x_159:
[----:B------:R-:W-:-:S07]  /*1300*/  MOV R19, R3 ;  /* 0x0000000300137202 */ /* 0x000fce0000000f00 */
.L_x_158:
[----:B------:R-:W-:Y:S05]  /*1310*/  BSYNC.RECONVERGENT B2 ;  /* 0x0000000000027941 */ /* 0x000fea0003800200 */
.L_x_154:
        /* <DEDUP_REMOVED lines=17> */
.L_x_164:
[----:B------:R-:W-:Y:S05]  /*1430*/  BSYNC.RECONVERGENT B3 ;  /* 0x0000000000037941 */ /* 0x000fea0003800200 */
.L_x_163:
        /* <DEDUP_REMOVED lines=19> */
[----:B------:R-:W0:Y:S03]  /*1570*/  MUFU.RCP R0, R0 ;  /* 0x0000000000007308 */ /* 0x000e260000001000 */
[----:B0-----:R-:W-:Y:S01]  /*1580*/  FMUL R16, R0, R21 ;  /* 0x0000001500107220 */ /* 0x001fe20000400000 */
[----:B------:R-:W-:-:S03]  /*1590*/  FFMA R21, R17, 1.1920928955078125e-07, R4 ;  /* 0x3400000011157823 */ /* 0x000fc60000000004 */
        /* <DEDUP_REMOVED lines=27> */
[----:B0-----:R-:W-:Y:S01]  /*1750*/  FADD R4, R0, -R17 ;  /* 0x8000001100047221 */ /* 0x001fe20000000000 */
[----:B------:R-:W-:-:S03]  /*1760*/  FSETP.GT.AND P0, PT, R17, RZ, PT ;  /* 0x000000ff1100720b */ /* 0x000fc60003f04000 */
[----:B------:R-:W-:Y:S01]  /*1770*/  FADD R4, R4, R23 ;  /* 0x0000001704047221 */ /* 0x000fe20000000000 */
[----:B------:R-:W-:Y:S02]  /*1780*/  SEL R16, RZ, 0x83000000, P0 ;  /* 0x83000000ff107807 */ /* 0x000fe40000000000 */
[----:B------:R-:W-:Y:S01]  /*1790*/  FSETP.NEU.AND P0, PT, |R3|, +INF , PT ;  /* 0x7f8000000300780b */ /* 0x000fe20003f0d200 */
[C---:B------:R-:W-:Y:S02]  /*17a0*/  FFMA R23, R4.reuse, R21, 0.0013391353422775864601 ;  /* 0x3aaf85ed04177423 */ /* 0x040fe40000000015 */
[----:B------:R0:W1:Y:S02]  /*17b0*/  F2I.NTZ R21, R0 ;  /* 0x0000000000157305 */ /* 0x0000640000203100 */
[----:B------:R-:W-:-:S04]  /*17c0*/  FFMA R23, R4, R23, 0.0096188392490148544312 ;  /* 0x3c1d985604177423 */ /* 0x000fc80000000017 */
[----:B------:R-:W-:Y:S01]  /*17d0*/  FFMA R23, R4, R23, 0.055503588169813156128 ;  /* 0x3d6357bb04177423 */ /* 0x000fe20000000017 */
[----:B0-----:R-:W-:-:S03]  /*17e0*/  FSEL R0, RZ, +INF , !P2 ;  /* 0x7f800000ff007808 */ /* 0x001fc60005000000 */
[----:B------:R-:W-:-:S04]  /*17f0*/  FFMA R23, R4, R23, 0.24022644758224487305 ;  /* 0x3e75fdec04177423 */ /* 0x000fc80000000017 */
        /* <DEDUP_REMOVED lines=10> */
.L_x_162:
        /* <DEDUP_REMOVED lines=14> */
.L_x_167:
[----:B------:R-:W-:Y:S05]  /*1980*/  BSYNC.RECONVERGENT B3 ;  /* 0x0000000000037941 */ /* 0x000fea0003800200 */
.L_x_166:
[----:B------:R-:W-:-:S07]  /*1990*/  MOV R0, R3 ;  /* 0x0000000300007202 */ /* 0x000fce0000000f00 */
.L_x_165:
[----:B------:R-:W-:Y:S05]  /*19a0*/  BSYNC.RECONVERGENT B2 ;  /* 0x0000000000027941 */ /* 0x000fea0003800200 */
.L_x_161:
        /* <DEDUP_REMOVED lines=17> */
[----:B------:R-:W-:Y:S05]  /*1ac0*/  CALL.REL.NOINC `($__internal_3_$__cuda_sm3x_div_rn_noftz_f32_slowpath) ;  /* 0x0000006000247944 */ /* 0x000fea0003c00000 */
.L_x_171:
[----:B------:R-:W-:Y:S05]  /*1ad0*/  BSYNC.RECONVERGENT B3 ;  /* 0x0000000000037941 */ /* 0x000fea0003800200 */
.L_x_170:
        /* <DEDUP_REMOVED lines=70> */
.L_x_169:
        /* <DEDUP_REMOVED lines=14> */
.L_x_174:
[----:B------:R-:W-:Y:S05]  /*2020*/  BSYNC.RECONVERGENT B3 ;  /* 0x0000000000037941 */ /* 0x000fea0003800200 */
.L_x_173:
[----:B------:R-:W-:-:S07]  /*2030*/  MOV R2, R3 ;  /* 0x0000000300027202 */ /* 0x000fce0000000f00 */
.L_x_172:
[----:B------:R-:W-:Y:S05]  /*2040*/  BSYNC.RECONVERGENT B2 ;  /* 0x0000000000027941 */ /* 0x000fea0003800200 */
.L_x_168:
[----:B------:R-:W-:Y:S01]  /*2050*/  FMUL R4, R0, 0.35758000612258911133 ;  /* 0x3eb714ba00047820 */ /* 0x000fe20000400000 */
[----:B------:R-:W-:Y:S01]  /*2060*/  HFMA2 R17, -RZ, RZ, 1.880859375, -0.06378173828125 ;  /* 0x3f86ac15ff117431 */ /* 0x000fe200000001ff */
[----:B------:R-:W-:Y:S01]  /*2070*/  MOV R16, 0x3f800000 ;  /* 0x3f80000000107802 */ /* 0x000fe20000000f00 */
[----:B------:R-:W-:Y:S01]  /*2080*/  BSSY.RECONVERGENT B2, `(.L_x_175) ;  /* 0x0000014000027945 */ /* 0x000fe20003800200 */
[----:B------:R-:W-:-:S04]  /*2090*/  FFMA R3, R19, 0.41245299577713012695, R4 ;  /* 0x3ed32d0a13037823 */ /* 0x000fc80000000004 */
[----:B------:R-:W-:Y:S01]  /*20a0*/  FFMA R4, R2, 0.18042300641536712646, R3 ;  /* 0x3e38c0cf02047823 */ /* 0x000fe20000000003 */
[----:B------:R-:W-:-:S03]  /*20b0*/  FFMA R16, R17, -0.95045602321624755859, R16 ;  /* 0xbf73511611107823 */ /* 0x000fc60000000010 */
[----:B------:R-:W0:Y:S01]  /*20c0*/  FCHK P0, R4, 0.95045602321624755859 ;  /* 0x3f73511604007902 */ /* 0x000e220000000000 */
[----:B------:R-:W-:Y:S01]  /*20d0*/  FFMA R17, R16, R17, 1.0521265268325805664 ;  /* 0x3f86ac1510117423 */ /* 0x000fe20000000011 */
[C---:B------:R-:W-:Y:S01]  /*20e0*/  FMUL R16, R0.reuse, 0.71516001224517822266 ;  /* 0x3f3714ba00107820 */ /* 0x040fe20000400000 */
[----:B------:R-:W-:Y:S02]  /*20f0*/  FMUL R0, R0, 0.11919300258159637451 ;  /* 0x3df41b7600007820 */ /* 0x000fe40000400000 */
[----:B------:R-:W-:Y:S01]  /*2100*/  FFMA R20, R4, R17, RZ ;  /* 0x0000001104147223 */ /* 0x000fe200000000ff */
[C---:B------:R-:W-:Y:S01]  /*2110*/  FFMA R3, R19.reuse, 0.21267099678516387939, R16 ;  /* 0x3e59c66d13037823 */ /* 0x040fe20000000010 */
[----:B------:R-:W-:Y:S02]  /*2120*/  FFMA R19, R19, 0.019333999603986740112, R0 ;  /* 0x3c9e625613137823 */ /* 0x000fe40000000000 */
[----:B------:R-:W-:Y:S01]  /*2130*/  FFMA R16, R20, -0.95045602321624755859, R4 ;  /* 0xbf73511614107823 */ /* 0x000fe20000000004 */
[C---:B------:R-:W-:Y:S01]  /*2140*/  FFMA R0, R2.reuse, 0.072168998420238494873, R3 ;  /* 0x3d93cd5702007823 */ /* 0x040fe20000000003 */
[----:B------:R-:W-:-:S02]  /*2150*/  FFMA R2, R2, 0.95022702217102050781, R19 ;  /* 0x3f73421402027823 */ /* 0x000fc40000000013 */
[----:B------:R-:W-:Y:S01]  /*2160*/  FFMA R20, R17, R16, R20 ;  /* 0x0000001011147223 */ /* 0x000fe20000000014 */
[----:B0-----:R-:W-:Y:S06]  /*2170*/  @!P0 BRA `(.L_x_176) ;  /* 0x0000000000108947 */ /* 0x001fec0003800000 */
[----:B------:R-:W-:Y:S02]  /*2180*/  MOV R3, 0x3f735116 ;  /* 0x3f73511600037802 */ /* 0x000fe40000000f00 */
[----:B------:R-:W-:-:S07]  /*2190*/  MOV R16, 0x21b0 ;  /* 0x000021b000107802 */ /* 0x000fce0000000f00 */
[----:B------:R-:W-:Y:S05]  /*21a0*/  CALL.REL.NOINC `($__internal_3_$__cuda_sm3x_div_rn_noftz_f32_slowpath) ;  /* 0x00000058006c7944 */ /* 0x000fea0003c00000 */
[----:B------:R-:W-:-:S07]  /*21b0*/  MOV R20, R3 ;  /* 0x0000000300147202 */ /* 0x000fce0000000f00 */
.L_x_176:
[----:B------:R-:W-:Y:S05]  /*21c0*/  BSYNC.RECONVERGENT B2 ;  /* 0x0000000000027941 */ /* 0x000fea0003800200 */
.L_x_175:
        /* <DEDUP_REMOVED lines=13> */
[----:B------:R-:W-:Y:S05]  /*22a0*/  CALL.REL.NOINC `($__internal_3_$__cuda_sm3x_div_rn_noftz_f32_slowpath) ;  /* 0x00000058002c7944 */ /* 0x000fea0003c00000 */
[----:B------:R-:W-:-:S07]  /*22b0*/  MOV R19, R3 ;  /* 0x0000000300137202 */ /* 0x000fce0000000f00 */
.L_x_178:
[----:B------:R-:W-:Y:S05]  /*22c0*/  BSYNC.RECONVERGENT B2 ;  /* 0x0000000000027941 */ /* 0x000fea0003800200 */
.L_x_177:
        /* <DEDUP_REMOVED lines=18> */
.L_x_180:
        /* <DEDUP_REMOVED lines=13> */
[----:B------:R-:W-:Y:S05]  /*24c0*/  CALL.REL.NOINC `($__internal_3_$__cuda_sm3x_div_rn_noftz_f32_slowpath) ;  /* 0x0000005400a47944 */ /* 0x000fea0003c00000 */
.L_x_183:
[----:B------:R-:W-:Y:S05]  /*24d0*/  BSYNC.RECONVERGENT B3 ;  /* 0x0000000000037941 */ /* 0x000fea0003800200 */
.L_x_182:
[----:B------:R-:W-:-:S07]  /*24e0*/  FADD R21, R3, 0.13793103396892547607 ;  /* 0x3e0d3dcb03157421 */ /* 0x000fce0000000000 */
.L_x_181:
[----:B------:R-:W-:Y:S05]  /*24f0*/  BSYNC.RECONVERGENT B2 ;  /* 0x0000000000027941 */ /* 0x000fea0003800200 */
.L_x_179:
[----:B------:R-:W-:Y:S01]  /*2500*/  FSETP.GT.AND P0, PT, R0, 0.0088564520701766014099, PT ;  /* 0x3c111aa70000780b */ /* 0x000fe20003f04000 */
[----:B------:R-:W-:-:S12]  /*2510*/  BSSY.RECONVERGENT B2, `(.L_x_184) ;  /* 0x0000021000027945 */ /* 0x000fd80003800200 */
[----:B------:R-:W-:Y:S05]  /*2520*/  @!P0 BRA `(.L_x_185) ;  /* 0x00000000003c8947 */ /* 0x000fea0003800000 */
[C---:B------:R-:W-:Y:S01]  /*2530*/  FMUL R3, |R0|.reuse, 16777216 ;  /* 0x4b80000000037820 */ /* 0x040fe20000400200 */
[----:B------:R-:W-:-:S04]  /*2540*/  FSETP.GEU.AND P0, PT, |R0|, 1.175494350822287508e-38, PT ;  /* 0x008000000000780b */ /* 0x000fc80003f0e200 */
[----:B------:R-:W-:-:S04]  /*2550*/  FSEL R3, R3, |R0|, !P0 ;  /* 0x4000000003037208 */ /* 0x000fc80004000000 */
[----:B------:R-:W0:Y:S05]  /*2560*/  MUFU.LG2 R2, R3 ;  /* 0x0000000300027308 */ /* 0x000e2a0000000c00 */
[----:B0-----:R-:W-:-:S04]  /*2570*/  @!P0 FADD R2, R2, -24 ;  /* 0xc1c0000002028421 */ /* 0x001fc80000000000 */
[----:B------:R-:W-:Y:S01]  /*2580*/  FMUL R4, R2, -0.6666666865348815918 ;  /* 0xbf2aaaab02047820 */ /* 0x000fe20000400000 */
[----:B------:R-:W-:-:S03]  /*2590*/  FADD R2, R0, R0 ;  /* 0x0000000000027221 */ /* 0x000fc60000000000 */
[----:B------:R-:W0:Y:S02]  /*25a0*/  MUFU.EX2 R17, R4 ;  /* 0x0000000400117308 */ /* 0x000e240000000800 */
[----:B------:R-:W-:Y:S01]  /*25b0*/  FSETP.NEU.AND P0, PT, R2, R0, PT ;  /* 0x000000000200720b */ /* 0x000fe20003f0d000 */
[----:B0-----:R-:W-:-:S04]  /*25c0*/  FMUL R16, |R0|, R17 ;  /* 0x0000001100107220 */ /* 0x001fc80000400200 */
[----:B------:R-:W-:-:S04]  /*25d0*/  FMUL R17, R17, -R16 ;  /* 0x8000001011117220 */ /* 0x000fc80000400000 */
[----:B------:R-:W-:-:S04]  /*25e0*/  FFMA R17, R16, R17, 1 ;  /* 0x3f80000010117423 */ /* 0x000fc80000000011 */
[----:B------:R-:W-:-:S04]  /*25f0*/  FMUL R17, R17, 0.3333333432674407959 ;  /* 0x3eaaaaab11117820 */ /* 0x000fc80000400000 */
[----:B------:R-:W-:Y:S01]  /*2600*/  @P0 FFMA R2, R16, R17, R16 ;  /* 0x0000001110020223 */ /* 0x000fe20000000010 */
[----:B------:R-:W-:Y:S06]  /*2610*/  BRA `(.L_x_186) ;  /* 0x0000000000407947 */ /* 0x000fec0003800000 */
.L_x_185:
        /* <DEDUP_REMOVED lines=14> */
.L_x_188:
[----:B------:R-:W-:Y:S05]  /*2700*/  BSYNC.RECONVERGENT B3 ;  /* 0x0000000000037941 */ /* 0x000fea0003800200 */
.L_x_187:
[----:B------:R-:W-:-:S07]  /*2710*/  FADD R2, R3, 0.13793103396892547607 ;  /* 0x3e0d3dcb03027421 */ /* 0x000fce0000000000 */
.L_x_186:
[----:B------:R-:W-:Y:S05]  /*2720*/  BSYNC.RECONVERGENT B2 ;  /* 0x0000000000027941 */ /* 0x000fea0003800200 */
.L_x_184:
        /* <DEDUP_REMOVED lines=18> */
.L_x_190:
        /* <DEDUP_REMOVED lines=14> */
.L_x_193:
[----:B------:R-:W-:Y:S05]  /*2930*/  BSYNC.RECONVERGENT B3 ;  /* 0x0000000000037941 */ /* 0x000fea0003800200 */
.L_x_192:
[----:B------:R-:W-:-:S07]  /*2940*/  FADD R16, R3, 0.13793103396892547607 ;  /* 0x3e0d3dcb03107421 */ /* 0x000fce0000000000 */
.L_x_191:
[----:B------:R-:W-:Y:S05]  /*2950*/  BSYNC.RECONVERGENT B2 ;  /* 0x0000000000027941 */ /* 0x000fea0003800200 */
.L_x_189:
[----:B------:R-:W-:Y:S01]  /*2960*/  HFMA2 R3, -RZ, RZ, 0.9375, -7.688999176025390625e-06 ;  /* 0x3b808081ff037431 */ /* 0x000fe200000001ff */
[----:B------:R-:W-:Y:S01]  /*2970*/  MOV R0, 0x3f800000 ;  /* 0x3f80000000007802 */ /* 0x000fe20000000f00 */
[----:B------:R-:W-:Y:S01]  /*2980*/  FMUL R4, R5, 100 ;  /* 0x42c8000005047820 */ /* 0x000fe20000400000 */
[----:B------:R-:W-:Y:S03]  /*2990*/  BSSY.RECONVERGENT B2, `(.L_x_194) ;  /* 0x000000f000027945 */ /* 0x000fe60003800200 */
[----:B------:R-:W0:Y:S01]  /*29a0*/  FCHK P0, R4, 255 ;  /* 0x437f000004007902 */ /* 0x000e220000000000 */
[----:B------:R-:W-:-:S04]  /*29b0*/  FFMA R0, R3, -255, R0 ;  /* 0xc37f000003007823 */ /* 0x000fc80000000000 */
[----:B------:R-:W-:Y:S01]  /*29c0*/  FFMA R3, R0, R3, 0.0039215688593685626984 ;  /* 0x3b80808100037423 */ /* 0x000fe20000000003 */
[----:B------:R-:W-:Y:S01]  /*29d0*/  FADD R0, -R2, R21 ;  /* 0x0000001502007221 */ /* 0x000fe20000000100 */
[----:B------:R-:W-:Y:S02]  /*29e0*/  FADD R2, -R16, R2 ;  /* 0x0000000210027221 */ /* 0x000fe40000000100 */
[----:B------:R-:W-:Y:S01]  /*29f0*/  FFMA R5, R4, R3, RZ ;  /* 0x0000000304057223 */ /* 0x000fe200000000ff */
[----:B------:R-:W-:Y:S01]  /*2a00*/  FMUL R0, R0, 500 ;  /* 0x43fa000000007820 */ /* 0x000fe20000400000 */
[----:B------:R-:W-:Y:S02]  /*2a10*/  FMUL R2, R2, 200 ;  /* 0x4348000002027820 */ /* 0x000fe40000400000 */
[----:B------:R-:W-:-:S04]  /*2a20*/  FFMA R18, R5, -255, R4 ;  /* 0xc37f000005127823 */ /* 0x000fc80000000004 */
[----:B------:R-:W-:Y:S01]  /*2a30*/  FFMA R3, R3, R18, R5 ;  /* 0x0000001203037223 */ /* 0x000fe20000000005 */
[----:B0-----:R-:W-:Y:S06]  /*2a40*/  @!P0 BRA `(.L_x_195) ;  /* 0x00000000000c8947 */ /* 0x001fec0003800000 */
[----:B------:R-:W-:Y:S02]  /*2a50*/  MOV R3, 0x437f0000 ;  /* 0x437f000000037802 */ /* 0x000fe40000000f00 */
[----:B------:R-:W-:-:S07]  /*2a60*/  MOV R16, 0x2a80 ;  /* 0x00002a8000107802 */ /* 0x000fce0000000f00 */
[----:B------:R-:W-:Y:S05]  /*2a70*/  CALL.REL.NOINC `($__internal_3_$__cuda_sm3x_div_rn_noftz_f32_slowpath) ;  /* 0x0000005000387944 */ /* 0x000fea0003c00000 */
.L_x_195:
[----:B------:R-:W-:Y:S05]  /*2a80*/  BSYNC.RECONVERGENT B2 ;  /* 0x0000000000027941 */ /* 0x000fea0003800200 */
.L_x_194:
        /* <DEDUP_REMOVED lines=15> */
.L_x_197:
[----:B------:R-:W-:Y:S05]  /*2b80*/  BSYNC.RECONVERGENT B2 ;  /* 0x0000000000027941 */ /* 0x000fea0003800200 */
.L_x_196:
        /* <DEDUP_REMOVED lines=13> */
[----:B------:R-:W-:Y:S05]  /*2c60*/  CALL.REL.NOINC `($__internal_3_$__cuda_sm3x_div_rn_noftz_f32_slowpath) ;  /* 0x0000004c00bc7944 */ /* 0x000fea0003c00000 */
.L_x_199:
[----:B------:R-:W-:Y:S05]  /*2c70*/  BSYNC.RECONVERGENT B2 ;  /* 0x0000000000027941 */ /* 0x000fea0003800200 */
.L_x_198:
        /* <DEDUP_REMOVED lines=15> */
.L_x_201:
[----:B------:R-:W-:Y:S05]  /*2d70*/  BSYNC.RECONVERGENT B2 ;  /* 0x0000000000027941 */ /* 0x000fea0003800200 */
.L_x_200:
[----:B------:R-:W-:Y:S01]  /*2d80*/  FADD R3, -R3, R5 ;  /* 0x0000000503037221 */ /* 0x000fe20000000100 */
[C---:B------:R-:W-:Y:S01]  /*2d90*/  FSETP.GT.AND P0, PT, R0.reuse, 0.20689655840396881104, PT ;  /* 0x3e53dcb10000780b */ /* 0x040fe20003f04000 */
[C---:B------:R-:W-:Y:S01]  /*2da0*/  FMUL R17, R0.reuse, R0 ;  /* 0x0000000000117220 */ /* 0x040fe20000400000 */
[C---:B------:R-:W-:Y:S01]  /*2db0*/  FSETP.GT.AND P1, PT, R5.reuse, 0.20689655840396881104, PT ;  /* 0x3e53dcb10500780b */ /* 0x040fe20003f24000 */
[----:B------:R-:W-:Y:S01]  /*2dc0*/  FMUL R2, R5, R5 ;  /* 0x0000000505027220 */ /* 0x000fe20000400000 */
[C---:B------:R-:W-:Y:S01]  /*2dd0*/  FSETP.GT.AND P2, PT, R3.reuse, 0.20689655840396881104, PT ;  /* 0x3e53dcb10300780b */ /* 0x040fe20003f44000 */
        /* <DEDUP_REMOVED lines=12> */
[----:B------:R-:W-:Y:S02]  /*2ea0*/  FMUL R0, R2, -1.5371500253677368164 ;  /* 0xbfc4c15502007820 */ /* 0x000fe40000400000 */
[----:B------:R-:W-:Y:S01]  /*2eb0*/  FMUL R4, R4, 1.0887540578842163086 ;  /* 0x3f8b5c4b04047820 */ /* 0x000fe20000400000 */
[C---:B------:R-:W-:Y:S01]  /*2ec0*/  FMUL R5, R17.reuse, -0.96925598382949829102 ;  /* 0xbf78212911057820 */ /* 0x040fe20000400000 */
[C---:B------:R-:W-:Y:S01]  /*2ed0*/  FFMA R3, R17.reuse, 3.2404789924621582031, R0 ;  /* 0x404f640211037823 */ /* 0x040fe20000000000 */
[C---:B------:R-:W-:Y:S02]  /*2ee0*/  FMUL R0, R2.reuse, -0.20404300093650817871 ;  /* 0xbe50f0a602007820 */ /* 0x040fe40000400000 */
[----:B------:R-:W-:Y:S01]  /*2ef0*/  FFMA R5, R2, 1.8759909868240356445, R5 ;  /* 0x3ff0207902057823 */ /* 0x000fe20000000005 */
[----:B------:R-:W-:Y:S01]  /*2f00*/  FFMA R3, R4, -0.49853500723838806152, R3 ;  /* 0xbeff3ffb04037823 */ /* 0x000fe20000000003 */
[----:B------:R-:W-:-:S02]  /*2f10*/  FFMA R17, R17, 0.055647999048233032227, R0 ;  /* 0x3d63ef2811117823 */ /* 0x000fc40000000000 */
[C---:B------:R-:W-:Y:S02]  /*2f20*/  FFMA R2, R4.reuse, 0.041556000709533691406, R5 ;  /* 0x3d2a36a004027823 */ /* 0x040fe40000000005 */
[----:B------:R-:W-:Y:S01]  /*2f30*/  FSETP.GT.AND P0, PT, R3, 0.0031308000907301902771, PT ;  /* 0x3b4d2e1c0300780b */ /* 0x000fe20003f04000 */
[----:B------:R-:W-:-:S12]  /*2f40*/  FFMA R0, R4, 1.0573110580444335938, R17 ;  /* 0x3f8755f804007823 */ /* 0x000fd80000000011 */
        /* <DEDUP_REMOVED lines=13> */
[----:B------:R-:W-:Y:S02]  /*3020*/  FSEL R16, R16, |R3|, !P0 ;  /* 0x4000000310107208 */ /* 0x000fe40004000000 */
[----:B------:R-:W-:Y:S02]  /*3030*/  FSEL R19, RZ, -24, P0 ;  /* 0xc1c00000ff137808 */ /* 0x000fe40000000000 */
[----:B------:R-:W-:-:S04]  /*3040*/  IADD3 R5, PT, PT, R16, -0x3f3504f3, RZ ;  /* 0xc0cafb0d10057810 */ /* 0x000fc80007ffe0ff */
[----:B------:R-:W-:-:S03]  /*3050*/  LOP3.LUT R17, R5, 0xff800000, RZ, 0xc0, !PT ;  /* 0xff80000005117812 */ /* 0x000fc600078ec0ff */
[----:B------:R-:W-:Y:S01]  /*3060*/  @!P2 FADD R3, R3, R3 ;  /* 0x000000030303a221 */ /* 0x000fe20000000000 */
[----:B------:R-:W-:-:S05]  /*3070*/  IADD3 R16, PT, PT, R16, -R17, RZ ;  /* 0x8000001110107210 */ /* 0x000fca0007ffe0ff */
[C---:B------:R-:W-:Y:S01]  /*3080*/  FADD R5, R16.reuse, 1 ;  /* 0x3f80000010057421 */ /* 0x040fe20000000000 */
[----:B------:R-:W-:Y:S01]  /*3090*/  FADD R22, R16, -1 ;  /* 0xbf80000010167421 */ /* 0x000fe20000000000 */
[----:B------:R-:W-:-:S03]  /*30a0*/  I2FP.F32.S32 R16, R17 ;  /* 0x0000001100107245 */ /* 0x000fc60000201400 */
        /* <DEDUP_REMOVED lines=19> */
[----:B------:R-:W-:Y:S01]  /*31e0*/  FFMA R5, R22, R5, R19 ;  /* 0x0000000516057223 */ /* 0x000fe20000000013 */
[----:B------:R-:W-:-:S03]  /*31f0*/  MOV R19, 0x391fcb8e ;  /* 0x391fcb8e00137802 */ /* 0x000fc60000000f00 */
[----:B------:R-:W-:-:S04]  /*3200*/  FFMA R17, R17, R18, R5 ;  /* 0x0000001211117223 */ /* 0x000fc80000000005 */
[----:B------:R-:W-:-:S04]  /*3210*/  FADD R20, R16, R17 ;  /* 0x0000001110147221 */ /* 0x000fc80000000000 */
[----:B------:R-:W-:Y:S01]  /*3220*/  FMUL R5, R20, 0.4166666567325592041 ;  /* 0x3ed5555514057820 */ /* 0x000fe20000400000 */
[----:B------:R-:W-:-:S03]  /*3230*/  FADD R16, -R16, R20 ;  /* 0x0000001410107221 */ /* 0x000fc60000000100 */
[----:B------:R-:W0:Y:S01]  /*3240*/  FRND R18, R5 ;  /* 0x0000000500127307 */ /* 0x000e220000201000 */
[----:B------:R-:W-:Y:S01]  /*3250*/  FADD R17, R17, -R16 ;  /* 0x8000001011117221 */ /* 0x000fe20000000000 */
[----:B------:R-:W-:Y:S01]  /*3260*/  FFMA R20, R20, 0.4166666567325592041, -R5 ;  /* 0x3ed5555514147823 */ /* 0x000fe20000000805 */
[----:B------:R-:W-:-:S03]  /*3270*/  FSETP.GT.AND P1, PT, |R5|, 152, PT ;  /* 0x431800000500780b */ /* 0x000fc60003f24200 */
        /* <DEDUP_REMOVED lines=19> */
.L_x_205:
[----:B------:R-:W-:Y:S05]  /*33b0*/  BSYNC.RECONVERGENT B1 ;  /* 0x0000000000017941 */ /* 0x000fea0003800200 */
.L_x_204:
[----:B------:R-:W-:Y:S01]  /*33c0*/  FFMA R3, R5, R4, -0.054999999701976776123 ;  /* 0xbd6147ae05037423 */ /* 0x000fe20000000004 */
[----:B------:R-:W-:Y:S06]  /*33d0*/  BRA `(.L_x_206) ;  /* 0x0000000000047947 */ /* 0x000fec0003800000 */
.L_x_203:
[----:B------:R-:W-:-:S07]  /*33e0*/  FMUL R3, R3, 12.920000076293945312 ;  /* 0x414eb85203037820 */ /* 0x000fce0000400000 */
.L_x_206:
[----:B------:R-:W-:Y:S05]  /*33f0*/  BSYNC.RECONVERGENT B0 ;  /* 0x0000000000007941 */ /* 0x000fea0003800200 */
.L_x_202:
        /* <DEDUP_REMOVED lines=20> */
[-C--:B------:R-:W-:Y:S02]  /*3540*/  IADD3 R17, PT, PT, R5, -R16.reuse, RZ ;  /* 0x8000001005117210 */ /* 0x080fe40007ffe0ff */
[----:B------:R-:W-:-:S03]  /*3550*/  I2FP.F32.S32 R16, R16 ;  /* 0x0000001000107245 */ /* 0x000fc60000201400 */
[C---:B------:R-:W-:Y:S01]  /*3560*/  FADD R5, R17.reuse, 1 ;  /* 0x3f80000011057421 */ /* 0x040fe20000000000 */
[----:B------:R-:W-:Y:S01]  /*3570*/  FADD R22, R17, -1 ;  /* 0xbf80000011167421 */ /* 0x000fe20000000000 */
[----:B------:R-:W-:-:S03]  /*3580*/  FFMA R20, R16, 1.1920928955078125e-07, R19 ;  /* 0x3400000010147823 */ /* 0x000fc60000000013 */
[----:B------:R-:W-:Y:S01]  /*3590*/  FADD R18, R22, R22 ;  /* 0x0000001616127221 */ /* 0x000fe20000000000 */
[----:B------:R-:W0:Y:S03]  /*35a0*/  MUFU.RCP R5, R5 ;  /* 0x0000000500057308 */ /* 0x000e260000001000 */
        /* <DEDUP_REMOVED lines=45> */
.L_x_210:
[----:B------:R-:W-:Y:S05]  /*3880*/  BSYNC.RECONVERGENT B1 ;  /* 0x0000000000017941 */ /* 0x000fea0003800200 */
.L_x_209:
[----:B------:R-:W-:Y:S01]  /*3890*/  FFMA R2, R5, R4, -0.054999999701976776123 ;  /* 0xbd6147ae05027423 */ /* 0x000fe20000000004 */
[----:B------:R-:W-:Y:S06]  /*38a0*/  BRA `(.L_x_211) ;  /* 0x0000000000047947 */ /* 0x000fec0003800000 */
.L_x_208:
[----:B------:R-:W-:-:S07]  /*38b0*/  FMUL R2, R2, 12.920000076293945312 ;  /* 0x414eb85202027820 */ /* 0x000fce0000400000 */
.L_x_211:
[----:B------:R-:W-:Y:S05]  /*38c0*/  BSYNC.RECONVERGENT B0 ;  /* 0x0000000000007941 */ /* 0x000fea0003800200 */
.L_x_207:
        /* <DEDUP_REMOVED lines=72> */
.L_x_215:
[----:B------:R-:W-:Y:S05]  /*3d50*/  BSYNC.RECONVERGENT B1 ;  /* 0x0000000000017941 */ /* 0x000fea0003800200 */
.L_x_214:
[----:B------:R-:W-:Y:S01]  /*3d60*/  FFMA R0, R5, R4, -0.054999999701976776123 ;  /* 0xbd6147ae05007423 */ /* 0x000fe20000000004 */
[----:B------:R-:W-:Y:S06]  /*3d70*/  BRA `(.L_x_216) ;  /* 0x0000000000047947 */ /* 0x000fec0003800000 */
.L_x_213:
[----:B------:R-:W-:-:S07]  /*3d80*/  FMUL R0, R0, 12.920000076293945312 ;  /* 0x414eb85200007820 */ /* 0x000fce0000400000 */
.L_x_216:
[----:B------:R-:W-:Y:S05]  /*3d90*/  BSYNC.RECONVERGENT B0 ;  /* 0x0000000000007941 */ /* 0x000fea0003800200 */
.L_x_212:
[----:B------:R-:W-:Y:S01]  /*3da0*/  FMUL R3, R3, 255 ;  /* 0x437f000003037820 */ /* 0x000fe20000400000 */
[----:B------:R-:W-:Y:S01]  /*3db0*/  FMUL R4, R0, 255 ;  /* 0x437f000000047820 */ /* 0x000fe20000400000 */
[----:B------:R-:W-:Y:S01]  /*3dc0*/  FMUL R2, R2, 255 ;  /* 0x437f000002027820 */ /* 0x000fe20000400000 */
[----:B------:R-:W0:Y:S01]  /*3dd0*/  LDCU.64 UR8, c[0x0][0x390] ;  /* 0x00007200ff0877ac */ /* 0x000e220008000a00 */
[----:B------:R-:W-:Y:S02]  /*3de0*/  ISETP.NE.AND P0, PT, R8, 0x1, PT ;  /* 0x000000010800780c */ /* 0x000fe40003f05270 */
[----:B------:R-:W-:Y:S02]  /*3df0*/  FMNMX R3, RZ, R3, !PT ;  /* 0x00000003ff037209 */ /* 0x000fe40007800000 */
[----:B------:R-:W-:Y:S02]  /*3e00*/  FMNMX R16, RZ, R4, !PT ;  /* 0x00000004ff107209 */ /* 0x000fe40007800000 */
[----:B------:R-:W-:-:S02]  /*3e10*/  FMNMX R3, R3, 255, PT ;  /* 0x437f000003037809 */ /* 0x000fc40003800000 */
[----:B------:R-:W-:Y:S02]  /*3e20*/  FMNMX R16, R16, 255, PT ;  /* 0x437f000010107809 */ /* 0x000fe40003800000 */
[----:B------:R-:W-:Y:S02]  /*3e30*/  FMNMX R0, RZ, R2, !PT ;  /* 0x00000002ff007209 */ /* 0x000fe40007800000 */
[----:B------:R-:W1:Y:S02]  /*3e40*/  F2I.S64 R2, R3 ;  /* 0x0000000300027311 */ /* 0x000e640000201900 */
[----:B------:R-:W-:Y:S02]  /*3e50*/  FMNMX R0, R0, 255, PT ;  /* 0x437f000000007809 */ /* 0x000fe40003800000 */
[----:B0-----:R-:W-:-:S04]  /*3e60*/  IADD3 R20, P1, PT, R7, UR8, RZ ;  /* 0x0000000807147c10 */ /* 0x001fc8000ff3e0ff */
[----:B------:R-:W0:Y:S01]  /*3e70*/  F2I.S64 R16, R16 ;  /* 0x0000001000107311 */ /* 0x000e220000201900 */
[----:B------:R-:W-:-:S05]  /*3e80*/  IADD3.X R21, PT, PT, R6, UR9, RZ, P1, !PT ;  /* 0x0000000906157c10 */ /* 0x000fca0008ffe4ff */
[----:B-1----:R1:W-:Y:S02]  /*3e90*/  STG.E.U8 desc[UR6][R20.64], R2 ;  /* 0x0000000214007986 */ /* 0x0023e4000c101106 */
[----:B------:R-:W2:Y:S01]  /*3ea0*/  F2I.S64 R4, R0 ;  /* 0x0000000000047311 */ /* 0x000ea20000201900 */
[----:B0-----:R-:W-:-:S05]  /*3eb0*/  MOV R3, R16 ;  /* 0x0000001000037202 */ /* 0x001fca0000000f00 */
[----:B------:R1:W-:Y:S04]  /*3ec0*/  STG.E.U8 desc[UR6][R20.64+0x2], R3 ;  /* 0x0000020314007986 */ /* 0x0003e8000c101106 */
[----:B--2---:R1:W-:Y:S01]  /*3ed0*/  STG.E.U8 desc[UR6][R20.64+0x1], R4 ;  /* 0x0000010414007986 */ /* 0x0043e2000c101106 */
[----:B------:R-:W-:Y:S05]  /*3ee0*/  @!P0 EXIT ;  /* 0x000000000000894d */ /* 0x000fea0003800000 */
[----:B------:R0:W5:Y:S01]  /*3ef0*/  LDG.E.U8.CONSTANT R12, desc[UR6][R12.64+0x1] ;  /* 0x000001060c0c7981 */ /* 0x000162000c1e9100 */
[----:B-1----:R-:W1:Y:S01]  /*3f00*/  LDC R4, c[0x0][0x39c] ;  /* 0x0000e700ff047b82 */ /* 0x002e620000000800 */
[----:B------:R-:W-:Y:S01]  /*3f10*/  IADD3 R11, PT, PT, R11, 0x1, RZ ;  /* 0x000000010b0b7810 */ /* 0x000fe20007ffe0ff */
[----:B------:R-:W-:Y:S03]  /*3f20*/  BSSY.RECONVERGENT B0, `(.L_x_217) ;  /* 0x000002e000007945 */ /* 0x000fe60003800200 */
[----:B------:R-:W-:Y:S02]  /*3f30*/  IABS R8, R11 ;  /* 0x0000000b00087213 */ /* 0x000fe40000000000 */
[----:B-1----:R-:W-:-:S04]  /*3f40*/  IABS R5, R4 ;  /* 0x0000000400057213 */ /* 0x002fc80000000000 */
[----:B------:R-:W1:Y:S08]  /*3f50*/  I2F.RP R0, R5 ;  /* 0x0000000500007306 */ /* 0x000e700000209400 */
[----:B-1----:R-:W1:Y:S02]  /*3f60*/  MUFU.RCP R0, R0 ;  /* 0x0000000000007308 */ /* 0x002e640000001000 */
[----:B-1----:R-:W-:-:S06]  /*3f70*/  IADD3 R6, PT, PT, R0, 0xffffffe, RZ ;  /* 0x0ffffffe00067810 */ /* 0x002fcc0007ffe0ff */
[----:B------:R-:W1:Y:S02]  /*3f80*/  F2I.FTZ.U32.TRUNC.NTZ R3, R6 ;  /* 0x0000000600037305 */ /* 0x000e64000021f000 */
[----:B-1----:R-:W-:-:S05]  /*3f90*/  IADD3 R2, PT, PT, RZ, -R3, RZ ;  /* 0x80000003ff027210 */ /* 0x002fca0007ffe0ff */
[----:B------:R-:W-:Y:S02]  /*3fa0*/  IMAD R7, R2, R5, RZ ;  /* 0x0000000502077224 */ /* 0x000fe400078e02ff */
[----:B------:R-:W-:-:S05]  /*3fb0*/  HFMA2 R2, -RZ, RZ, 0, 0 ;  /* 0x00000000ff027431 */ /* 0x000fca00000001ff */
[----:B------:R-:W-:Y:S01]  /*3fc0*/  IMAD.HI.U32 R7, R3, R7, R2 ;  /* 0x0000000703077227 */ /* 0x000fe200078e0002 */
[----:B------:R-:W-:-:S05]  /*3fd0*/  MOV R2, R8 ;  /* 0x0000000800027202 */ /* 0x000fca0000000f00 */
[----:B------:R-:W-:-:S05]  /*3fe0*/  IMAD.HI.U32 R0, R7, R2, RZ ;  /* 0x0000000207007227 */ /* 0x000fca00078e00ff */
[----:B------:R-:W-:-:S05]  /*3ff0*/  IADD3 R3, PT, PT, -R0, RZ, RZ ;  /* 0x000000ff00037210 */ /* 0x000fca0007ffe1ff */
[----:B------:R-:W-:Y:S02]  /*4000*/  IMAD R2, R5, R3, R2 ;  /* 0x0000000305027224 */ /* 0x000fe400078e0202 */
[----:B------:R-:W-:-:S03]  /*4010*/  HFMA2 R3, -RZ, RZ, 0, 0 ;  /* 0x00000000ff037431 */ /* 0x000fc600000001ff */
        /* <DEDUP_REMOVED lines=10> */
[----:B------:R-:W-:Y:S02]  /*40c0*/  IADD3 R2, PT, PT, -R0, RZ, RZ ;  /* 0x000000ff00027210 */ /* 0x000fe40007ffe1ff */
[----:B------:R-:W-:-:S03]  /*40d0*/  I2FP.F32.S32 R0, R0 ;  /* 0x0000000000007245 */ /* 0x000fc60000201400 */
[----:B------:R-:W-:Y:S02]  /*40e0*/  IMAD R11, R4, R2, R11 ;  /* 0x00000002040b7224 */ /* 0x000fe400078e020b */
[----:B------:R-:W-:Y:S02]  /*40f0*/  HFMA2 R2, -RZ, RZ, 0, 0 ;  /* 0x00000000ff027431 */ /* 0x000fe400000001ff */
[----:B------:R-:W-:Y:S01]  /*4100*/  FFMA R9, R0, R9, -0.5 ;  /* 0xbf00000000097423 */ /* 0x000fe20000000009 */
[----:B------:R-:W-:Y:S02]  /*4110*/  MOV R0, RZ ;  /* 0x000000ff00007202 */ /* 0x000fe40000000f00 */
[----:B------:R-:W-:Y:S01]  /*4120*/  I2FP.F32.S32 R11, R11 ;  /* 0x0000000b000b7245 */ /* 0x000fe20000201400 */
[----:B------:R-:W1:Y:S04]  /*4130*/  F2I.FLOOR.NTZ R8, R9 ;  /* 0x0000000900087305 */ /* 0x000e680000207100 */
[----:B------:R-:W-:-:S04]  /*4140*/  FFMA R11, R11, R10, -0.5 ;  /* 0xbf0000000b0b7423 */ /* 0x000fc8000000000a */
[----:B------:R-:W2:Y:S01]  /*4150*/  F2I.FLOOR.NTZ R5, R11 ;  /* 0x0000000b00057305 */ /* 0x000ea20000207100 */
[----:B-1----:R-:W-:Y:S02]  /*4160*/  ISETP.GE.AND P1, PT, R8, RZ, PT ;  /* 0x000000ff0800720c */ /* 0x002fe40003f26270 */
[----:B--2---:R-:W-:-:S13]  /*4170*/  ISETP.GE.AND P0, PT, R5, RZ, PT ;  /* 0x000000ff0500720c */ /* 0x004fda0003f06270 */
[----:B0-----:R-:W-:Y:S05]  /*4180*/  @!P0 BRA `(.L_x_218) ;  /* 0x00000000001c8947 */ /* 0x001fea0003800000 */
[----:B------:R-:W-:Y:S02]  /*4190*/  ISETP.GE.AND P0, PT, R5, UR5, PT ;  /* 0x0000000505007c0c */ /* 0x000fe4000bf06270 */
[----:B------:R-:W-:Y:S02]  /*41a0*/  MOV R2, UR5 ;  /* 0x0000000500027c02 */ /* 0x000fe40008000f00 */
[----:B------:R-:W-:-:S09]  /*41b0*/  MOV R0, UR5 ;  /* 0x0000000500007c02 */ /* 0x000fd20008000f00 */
[-C--:B------:R-:W-:Y:S02]  /*41c0*/  @!P0 I2FP.F32.S32 R4, R5.reuse ;  /* 0x0000000500048245 */ /* 0x080fe40000201400 */
[----:B------:R-:W-:Y:S02]  /*41d0*/  @!P0 IADD3 R2, PT, PT, R5, 0x1, RZ ;  /* 0x0000000105028810 */ /* 0x000fe40007ffe0ff */
[----:B------:R-:W-:Y:S01]  /*41e0*/  @!P0 MOV R0, R5 ;  /* 0x0000000500008202 */ /* 0x000fe20000000f00 */
[----:B------:R-:W-:-:S07]  /*41f0*/  @!P0 FADD.SAT R3, R11, -R4 ;  /* 0x800000040b038221 */ /* 0x000fce0000002000 */
.L_x_218:
[----:B------:R-:W-:Y:S05]  /*4200*/  BSYNC.RECONVERGENT B0 ;  /* 0x0000000000007941 */ /* 0x000fea0003800200 */
.L_x_217:
[----:B------:R-:W-:Y:S01]  /*4210*/  BSSY.RECONVERGENT B0, `(.L_x_219) ;  /* 0x000000b000007945 */ /* 0x000fe20003800200 */
[----:B------:R-:W-:Y:S02]  /*4220*/  CS2R R4, SRZ ;  /* 0x0000000000047805 */ /* 0x000fe4000001ff00 */
[----:B------:R-:W-:Y:S01]  /*4230*/  MOV R7, RZ ;  /* 0x000000ff00077202 */ /* 0x000fe20000000f00 */
[----:B------:R-:W-:Y:S06]  /*4240*/  @!P1 BRA `(.L_x_220) ;  /* 0x00000000001c9947 */ /* 0x000fec0003800000 */
[----:B------:R-:W-:Y:S02]  /*4250*/  ISETP.GE.AND P0, PT, R8, UR4, PT ;  /* 0x0000000408007c0c */ /* 0x000fe4000bf06270 */
[----:B------:R-:W-:Y:S02]  /*4260*/  MOV R7, UR4 ;  /* 0x0000000400077c02 */ /* 0x000fe40008000f00 */
[----:B------:R-:W-:-:S09]  /*4270*/  MOV R5, UR4 ;  /* 0x0000000400057c02 */ /* 0x000fd20008000f00 */
[-C--:B------:R-:W-:Y:S02]  /*4280*/  @!P0 I2FP.F32.S32 R6, R8.reuse ;  /* 0x0000000800068245 */ /* 0x080fe40000201400 */
[----:B------:R-:W-:Y:S02]  /*4290*/  @!P0 IADD3 R7, PT, PT, R8, 0x1, RZ ;  /* 0x0000000108078810 */ /* 0x000fe40007ffe0ff */
[----:B------:R-:W-:Y:S01]  /*42a0*/  @!P0 MOV R5, R8 ;  /* 0x0000000800058202 */ /* 0x000fe20000000f00 */
[----:B------:R-:W-:-:S07]  /*42b0*/  @!P0 FADD.SAT R4, R9, -R6 ;  /* 0x8000000609048221 */ /* 0x000fce0000002000 */
.L_x_220:
[----:B------:R-:W-:Y:S05]  /*42c0*/  BSYNC.RECONVERGENT B0 ;  /* 0x0000000000007941 */ /* 0x000fea0003800200 */
.L_x_219:
[----:B------:R-:W0:Y:S01]  /*42d0*/  LDCU UR4, c[0x0][0x3a0] ;  /* 0x00007400ff0477ac */ /* 0x000e220008000800 */
[----:B------:R-:W2:Y:S01]  /*42e0*/  LDG.E.U8.CONSTANT R18, desc[UR6][R14.64+0x3] ;  /* 0x000003060e127981 */ /* 0x000ea2000c1e9100 */
[----:B------:R-:W1:Y:S01]  /*42f0*/  LDCU.64 UR8, c[0x0][0x3a8] ;  /* 0x00007500ff0877ac */ /* 0x000e620008000a00 */
[--C-:B0-----:R-:W-:Y:S02]  /*4300*/  IMAD R11, R7, UR4, R2.reuse ;  /* 0x00000004070b7c24 */ /* 0x101fe4000f8e0202 */
[----:B------:R-:W-:Y:S02]  /*4310*/  IMAD R9, R5, UR4, R2 ;  /* 0x0000000405097c24 */ /* 0x000fe4000f8e0202 */
[--C-:B------:R-:W-:Y:S01]  /*4320*/  IMAD R7, R7, UR4, R0.reuse ;  /* 0x0000000407077c24 */ /* 0x100fe2000f8e0200 */
[----:B-----5:R-:W-:Y:S01]  /*4330*/  PRMT R8, R12, 0x6540, R11 ;  /* 0x000065400c087816 */ /* 0x020fe2000000000b */
[----:B------:R-:W-:Y:S01]  /*4340*/  IMAD R5, R5, UR4, R0 ;  /* 0x0000000405057c24 */ /* 0x000fe2000f8e0200 */
[----:B------:R-:W-:-:S02]  /*4350*/  SHF.L.U32 R0, R9, 0x8, RZ ;  /* 0x0000000809007819 */ /* 0x000fc400000006ff */
[----:B------:R-:W-:Y:S02]  /*4360*/  SHF.L.U32 R2, R7, 0x8, RZ ;  /* 0x0000000807027819 */ /* 0x000fe400000006ff */
[C---:B------:R-:W-:Y:S02]  /*4370*/  PRMT R9, R12.reuse, 0x6540, R9 ;  /* 0x000065400c097816 */ /* 0x040fe40000000009 */
[----:B------:R-:W-:Y:S02]  /*4380*/  SHF.L.U32 R6, R11, 0x8, RZ ;  /* 0x000000080b067819 */ /* 0x000fe400000006ff */
[----:B------:R-:W-:Y:S02]  /*4390*/  PRMT R7, R12, 0x6540, R7 ;  /* 0x000065400c077816 */ /* 0x000fe40000000007 */
[----:B-1----:R-:W-:Y:S02]  /*43a0*/  IADD3 R8, P0, PT, R8, UR8, RZ ;  /* 0x0000000808087c10 */ /* 0x002fe4000ff1e0ff */
[----:B------:R-:W-:-:S02]  /*43b0*/  PRMT R16, R12, 0x6540, R5 ;  /* 0x000065400c107816 */ /* 0x000fc40000000005 */
[----:B------:R-:W-:Y:S02]  /*43c0*/  IADD3 R10, P1, PT, R9, UR8, RZ ;  /* 0x00000008090a7c10 */ /* 0x000fe4000ff3e0ff */
[----:B------:R-:W-:Y:S02]  /*43d0*/  IADD3 R12, P2, PT, R7, UR8, RZ ;  /* 0x00000008070c7c10 */ /* 0x000fe4000ff5e0ff */
[----:B------:R-:W-:Y:S02]  /*43e0*/  LEA.HI.X.SX32 R9, R6, UR9, 0x1, P0 ;  /* 0x0000000906097c11 */ /* 0x000fe400080f0eff */
[----:B------:R-:W-:Y:S01]  /*43f0*/  SHF.L.U32 R5, R5, 0x8, RZ ;  /* 0x0000000805057819 */ /* 0x000fe200000006ff */
[----:B------:R-:W5:Y:S01]  /*4400*/  LDG.E.U8.CONSTANT R6, desc[UR6][R14.64+0x5] ;  /* 0x000005060e067981 */ /* 0x000f62000c1e9100 */
[----:B------:R-:W-:Y:S02]  /*4410*/  IADD3 R16, P0, PT, R16, UR8, RZ ;  /* 0x0000000810107c10 */ /* 0x000fe4000ff1e0ff */
[----:B------:R-:W-:Y:S01]  /*4420*/  LEA.HI.X.SX32 R11, R0, UR9, 0x1, P1 ;  /* 0x00000009000b7c11 */ /* 0x000fe200088f0eff */
[----:B------:R2:W3:Y:S01]  /*4430*/  LDG.E.U8.CONSTANT R8, desc[UR6][R8.64] ;  /* 0x0000000608087981 */ /* 0x0004e2000c1e9100 */
[----:B------:R-:W-:-:S02]  /*4440*/  LEA.HI.X.SX32 R13, R2, UR9, 0x1, P2 ;  /* 0x00000009020d7c11 */ /* 0x000fc400090f0eff */
[----:B------:R-:W-:Y:S01]  /*4450*/  LEA.HI.X.SX32 R17, R5, UR9, 0x1, P0 ;  /* 0x0000000905117c11 */ /* 0x000fe200080f0eff */
[----:B------:R-:W4:Y:S04]  /*4460*/  LDG.E.U8.CONSTANT R10, desc[UR6][R10.64] ;  /* 0x000000060a0a7981 */ /* 0x000f28000c1e9100 */
[----:B------:R-:W4:Y:S04]  /*4470*/  LDG.E.U8.CONSTANT R12, desc[UR6][R12.64] ;  /* 0x000000060c0c7981 */ /* 0x000f28000c1e9100 */
[----:B------:R-:W4:Y:S04]  /*4480*/  LDG.E.U8.CONSTANT R16, desc[UR6][R16.64] ;  /* 0x0000000610107981 */ /* 0x000f28000c1e9100 */
[----:B------:R0:W5:Y:S01]  /*4490*/  LDG.E.U8.CONSTANT R0, desc[UR6][R14.64+0x4] ;  /* 0x000004060e007981 */ /* 0x000162000c1e9100 */
[----:B------:R-:W-:Y:S01]  /*44a0*/  HFMA2 R2, -RZ, RZ, 0.9375, -7.688999176025390625e-06 ;  /* 0x3b808081ff027431 */ /* 0x000fe200000001ff */
[----:B------:R-:W-:-:S05]  /*44b0*/  MOV R5, 0x3f800000 ;  /* 0x3f80000000057802 */ /* 0x000fca0000000f00 */
[----:B------:R-:W-:-:S04]  /*44c0*/  FFMA R5, R2, -255, R5 ;  /* 0xc37f000002057823 */ /* 0x000fc80000000005 */
[----:B------:R-:W-:Y:S01]  /*44d0*/  FFMA R2, R5, R2, 0.0039215688593685626984 ;  /* 0x3b80808105027423 */ /* 0x000fe20000000002 */
[----:B------:R-:W-:Y:S01]  /*44e0*/  FADD R5, -R3, 1 ;  /* 0x3f80000003057421 */ /* 0x000fe20000000100 */
[----:B------:R-:W-:Y:S01]  /*44f0*/  BSSY.RECONVERGENT B2, `(.L_x_221) ;  /* 0x0000017000027945 */ /* 0x000fe20003800200 */
[----:B--2---:R-:W-:-:S04]  /*4500*/  I2FP.F32.U32 R9, R18 ;  /* 0x0000001200097245 */ /* 0x004fc80000201000 */
[----:B------:R-:W1:Y:S01]  /*4510*/  FCHK P0, R9, 255 ;  /* 0x437f000009007902 */ /* 0x000e620000000000 */
[----:B---3--:R-:W-:Y:S02]  /*4520*/  I2FP.F32.U32 R8, R8 ;  /* 0x0000000800087245 */ /* 0x008fe40000201000 */
[----:B----4-:R-:W-:-:S03]  /*4530*/  I2FP.F32.U32 R10, R10 ;  /* 0x0000000a000a7245 */ /* 0x010fc60000201000 */
        /* <DEDUP_REMOVED lines=13> */
[----:B------:R-:W-:Y:S02]  /*4610*/  MOV R4, R9 ;  /* 0x0000000900047202 */ /* 0x000fe40000000f00 */
[----:B------:R-:W-:Y:S02]  /*4620*/  MOV R3, 0x437f0000 ;  /* 0x437f000000037802 */ /* 0x000fe40000000f00 */
[----:B------:R-:W-:-:S07]  /*4630*/  MOV R16, 0x4650 ;  /* 0x0000465000107802 */ /* 0x000fce0000000f00 */
[----:B-----5:R-:W-:Y:S05]  /*4640*/  CALL.REL.NOINC `($__internal_3_$__cuda_sm3x_div_rn_noftz_f32_slowpath) ;  /* 0x0000003400447944 */ /* 0x020fea0003c00000 */
[----:B------:R-:W-:-:S07]  /*4650*/  MOV R2, R3 ;  /* 0x0000000300027202 */ /* 0x000fce0000000f00 */
.L_x_222:
[----:B------:R-:W-:Y:S05]  /*4660*/  BSYNC.RECONVERGENT B2 ;  /* 0x0000000000027941 */ /* 0x000fea0003800200 */
.L_x_221:
        /* <DEDUP_REMOVED lines=15> */
.L_x_224:
[----:B------:R-:W-:Y:S05]  /*4760*/  BSYNC.RECONVERGENT B2 ;  /* 0x0000000000027941 */ /* 0x000fea0003800200 */
.L_x_223:
        /* <DEDUP_REMOVED lines=15> */
.L_x_226:
[----:B------:R-:W-:Y:S05]  /*4860*/  BSYNC.RECONVERGENT B2 ;  /* 0x0000000000027941 */ /* 0x000fea0003800200 */
.L_x_225:
[----:B------:R-:W-:Y:S01]  /*4870*/  FSETP.GT.AND P0, PT, R2, 0.04044999927282333374, PT ;  /* 0x3d25aee60200780b */ /* 0x000fe20003f04000 */
[----:B------:R-:W-:-:S12]  /*4880*/  BSSY.RECONVERGENT B2, `(.L_x_227) ;  /* 0x0000069000027945 */ /* 0x000fd80003800200 */
[----:B------:R-:W-:Y:S05]  /*4890*/  @P0 BRA `(.L_x_228) ;  /* 0x0000000000440947 */ /* 0x000fea0003800000 */
[----:B------:R-:W-:Y:S01]  /*48a0*/  HFMA2 R3, -RZ, RZ, 1.404296875, -5.4419040679931640625e-05 ;  /* 0x3d9e8391ff037431 */ /* 0x000fe200000001ff */
        /* <DEDUP_REMOVED lines=13> */
.L_x_230:
[----:B------:R-:W-:Y:S05]  /*4980*/  BSYNC.RECONVERGENT B3 ;  /* 0x0000000000037941 */ /* 0x000fea0003800200 */
.L_x_229:
[----:B------:R-:W-:Y:S01]  /*4990*/  MOV R2, R3 ;  /* 0x0000000300027202 */ /* 0x000fe20000000f00 */
[----:B------:R-:W-:Y:S06]  /*49a0*/  BRA `(.L_x_231) ;  /* 0x0000000400587947 */ /* 0x000fec0003800000 */
.L_x_228:
        /* <DEDUP_REMOVED lines=15> */
.L_x_233:
[----:B------:R-:W-:Y:S05]  /*4aa0*/  BSYNC.RECONVERGENT B3 ;  /* 0x0000000000037941 */ /* 0x000fea0003800200 */
.L_x_232:
[----:B------:R-:W-:Y:S01]  /*4ab0*/  FSETP.NEU.AND P0, PT, R3, 1, PT ;  /* 0x3f8000000300780b */ /* 0x000fe20003f0d000 */
[----:B------:R-:W-:-:S12]  /*4ac0*/  HFMA2 R2, -RZ, RZ, 1.875, 0 ;  /* 0x3f800000ff027431 */ /* 0x000fd800000001ff */
[----:B------:R-:W-:Y:S05]  /*4ad0*/  @!P0 BRA `(.L_x_231) ;  /* 0x00000004000c8947 */ /* 0x000fea0003800000 */
[----:B------:R-:W-:-:S13]  /*4ae0*/  FSETP.NAN.AND P0, PT, |R3|, |R3|, PT ;  /* 0x400000030300720b */ /* 0x000fda0003f08200 */
[----:B------:R-:W-:Y:S05]  /*4af0*/  @P0 BRA `(.L_x_234) ;  /* 0x0000000400000947 */ /* 0x000fea0003800000 */
        /* <DEDUP_REMOVED lines=64> */
.L_x_234:
[----:B------:R-:W-:-:S07]  /*4f00*/  FADD R2, R3, 2.4000000953674316406 ;  /* 0x4019999a03027421 */ /* 0x000fce0000000000 */
.L_x_231:
[----:B------:R-:W-:Y:S05]  /*4f10*/  BSYNC.RECONVERGENT B2 ;  /* 0x0000000000027941 */ /* 0x000fea0003800200 */
.L_x_227:
[----:B------:R-:W-:Y:S01]  /*4f20*/  FSETP.GT.AND P0, PT, R0, 0.04044999927282333374, PT ;  /* 0x3d25aee60000780b */ /* 0x000fe20003f04000 */
[----:B------:R-:W-:-:S12]  /*4f30*/  BSSY.RECONVERGENT B2, `(.L_x_235) ;  /* 0x0000069000027945 */ /* 0x000fd80003800200 */
[----:B------:R-:W-:Y:S05]  /*4f40*/  @P0 BRA `(.L_x_236) ;  /* 0x0000000000440947 */ /* 0x000fea0003800000 */
        /* <DEDUP_REMOVED lines=14> */
.L_x_238:
[----:B------:R-:W-:Y:S05]  /*5030*/  BSYNC.RECONVERGENT B3 ;  /* 0x0000000000037941 */ /* 0x000fea0003800200 */
.L_x_237:
[----:B------:R-:W-:Y:S01]  /*5040*/  MOV R0, R3 ;  /* 0x0000000300007202 */ /* 0x000fe20000000f00 */
[----:B------:R-:W-:Y:S06]  /*5050*/  BRA `(.L_x_239) ;  /* 0x0000000400587947 */ /* 0x000fec0003800000 */
.L_x_236:
        /* <DEDUP_REMOVED lines=15> */
.L_x_241:
[----:B------:R-:W-:Y:S05]  /*5150*/  BSYNC.RECONVERGENT B3 ;  /* 0x0000000000037941 */ /* 0x000fea0003800200 */
.L_x_240:
        /* <DEDUP_REMOVED lines=69> */
.L_x_242:
[----:B------:R-:W-:-:S07]  /*55b0*/  FADD R0, R3, 2.4000000953674316406 ;  /* 0x4019999a03007421 */ /* 0x000fce0000000000 */
.L_x_239:
[----:B------:R-:W-:Y:S05]  /*55c0*/  BSYNC.RECONVERGENT B2 ;  /* 0x0000000000027941 */ /* 0x000fea0003800200 */
.L_x_235:
        /* <DEDUP_REMOVED lines=17> */
.L_x_246:
[----:B------:R-:W-:Y:S05]  /*56e0*/  BSYNC.RECONVERGENT B3 ;  /* 0x0000000000037941 */ /* 0x000fea0003800200 */
.L_x_245:
[----:B------:R-:W-:Y:S01]  /*56f0*/  MOV R4, R3 ;  /* 0x0000000300047202 */ /* 0x000fe20000000f00 */
[----:B------:R-:W-:Y:S06]  /*5700*/  BRA `(.L_x_247) ;  /* 0x0000000400587947 */ /* 0x000fec0003800000 */
.L_x_244:
        /* <DEDUP_REMOVED lines=15> */
.L_x_249:
[----:B------:R-:W-:Y:S05]  /*5800*/  BSYNC.RECONVERGENT B3 ;  /* 0x0000000000037941 */ /* 0x000fea0003800200 */
.L_x_248:
        /* <DEDUP_REMOVED lines=69> */
.L_x_250:
[----:B------:R-:W-:-:S07]  /*5c60*/  FADD R4, R3, 2.4000000953674316406 ;  /* 0x4019999a03047421 */ /* 0x000fce0000000000 */
.L_x_247:
[----:B------:R-:W-:Y:S05]  /*5c70*/  BSYNC.RECONVERGENT B2 ;  /* 0x0000000000027941 */ /* 0x000fea0003800200 */
.L_x_243:
[C---:B------:R-:W-:Y:S01]  /*5c80*/  FMUL R3, R0.reuse, 0.35758000612258911133 ;  /* 0x3eb714ba00037820 */ /* 0x040fe20000400000 */
[----:B------:R-:W-:Y:S01]  /*5c90*/  HFMA2 R6, -RZ, RZ, 1.875, 0 ;  /* 0x3f800000ff067431 */ /* 0x000fe200000001ff */
[----:B------:R-:W-:Y:S01]  /*5ca0*/  MOV R7, 0x3f86ac15 ;  /* 0x3f86ac1500077802 */ /* 0x000fe20000000f00 */
[----:B------:R-:W-:Y:S01]  /*5cb0*/  FMUL R9, R0, 0.11919300258159637451 ;  /* 0x3df41b7600097820 */ /* 0x000fe20000400000 */
[C---:B------:R-:W-:Y:S01]  /*5cc0*/  FFMA R3, R2.reuse, 0.41245299577713012695, R3 ;  /* 0x3ed32d0a02037823 */ /* 0x040fe20000000003 */
[----:B------:R-:W-:Y:S02]  /*5cd0*/  BSSY.RECONVERGENT B2, `(.L_x_251) ;  /* 0x0000013000027945 */ /* 0x000fe40003800200 */
[----:B------:R-:W-:Y:S01]  /*5ce0*/  FFMA R9, R2, 0.019333999603986740112, R9 ;  /* 0x3c9e625602097823 */ /* 0x000fe20000000009 */
[----:B------:R-:W-:Y:S01]  /*5cf0*/  FFMA R11, R4, 0.18042300641536712646, R3 ;  /* 0x3e38c0cf040b7823 */ /* 0x000fe20000000003 */
[----:B------:R-:W-:Y:S01]  /*5d00*/  FMUL R3, R0, 0.71516001224517822266 ;  /* 0x3f3714ba00037820 */ /* 0x000fe20000400000 */
[----:B------:R-:W-:-:S02]  /*5d10*/  FFMA R6, R7, -0.95045602321624755859, R6 ;  /* 0xbf73511607067823 */ /* 0x000fc40000000006 */
[----:B------:R-:W0:Y:S01]  /*5d20*/  FCHK P0, R11, 0.95045602321624755859 ;  /* 0x3f7351160b007902 */ /* 0x000e220000000000 */
[----:B------:R-:W-:Y:S01]  /*5d30*/  FFMA R3, R2, 0.21267099678516387939, R3 ;  /* 0x3e59c66d02037823 */ /* 0x000fe20000000003 */
[----:B------:R-:W-:Y:S01]  /*5d40*/  FFMA R0, R4, 0.95022702217102050781, R9 ;  /* 0x3f73421404007823 */ /* 0x000fe20000000009 */
[----:B------:R-:W-:Y:S02]  /*5d50*/  FFMA R7, R6, R7, 1.0521265268325805664 ;  /* 0x3f86ac1506077423 */ /* 0x000fe40000000007 */
[----:B------:R-:W-:Y:S02]  /*5d60*/  FFMA R2, R4, 0.072168998420238494873, R3 ;  /* 0x3d93cd5704027823 */ /* 0x000fe40000000003 */
[----:B------:R-:W-:-:S04]  /*5d70*/  FFMA R6, R7, R11, RZ ;  /* 0x0000000b07067223 */ /* 0x000fc800000000ff */
[----:B------:R-:W-:-:S04]  /*5d80*/  FFMA R8, R6, -0.95045602321624755859, R11 ;  /* 0xbf73511606087823 */ /* 0x000fc8000000000b */
[----:B------:R-:W-:Y:S01]  /*5d90*/  FFMA R7, R7, R8, R6 ;  /* 0x0000000807077223 */ /* 0x000fe20000000006 */
[----:B0-----:R-:W-:Y:S06]  /*5da0*/  @!P0 BRA `(.L_x_252) ;  /* 0x0000000000148947 */ /* 0x001fec0003800000 */
[----:B------:R-:W-:Y:S02]  /*5db0*/  MOV R4, R11 ;  /* 0x0000000b00047202 */ /* 0x000fe40000000f00 */
[----:B------:R-:W-:Y:S02]  /*5dc0*/  MOV R3, 0x3f735116 ;  /* 0x3f73511600037802 */ /* 0x000fe40000000f00 */
[----:B------:R-:W-:-:S07]  /*5dd0*/  MOV R16, 0x5df0 ;  /* 0x00005df000107802 */ /* 0x000fce0000000f00 */
[----:B------:R-:W-:Y:S05]  /*5de0*/  CALL.REL.NOINC `($__internal_3_$__cuda_sm3x_div_rn_noftz_f32_slowpath) ;  /* 0x0000001c005c7944 */ /* 0x000fea0003c00000 */
[----:B------:R-:W-:-:S07]  /*5df0*/  MOV R7, R3 ;  /* 0x0000000300077202 */ /* 0x000fce0000000f00 */
.L_x_252:
[----:B------:R-:W-:Y:S05]  /*5e00*/  BSYNC.RECONVERGENT B2 ;  /* 0x0000000000027941 */ /* 0x000fea0003800200 */
.L_x_251:
        /* <DEDUP_REMOVED lines=15> */
.L_x_254:
[----:B------:R-:W-:Y:S05]  /*5f00*/  BSYNC.RECONVERGENT B2 ;  /* 0x0000000000027941 */ /* 0x000fea0003800200 */
.L_x_253:
[----:B------:R-:W-:Y:S01]  /*5f10*/  FSETP.GT.AND P0, PT, R7, 0.0088564520701766014099, PT ;  /* 0x3c111aa70700780b */ /* 0x000fe20003f04000 */
[----:B------:R-:W-:-:S12]  /*5f20*/  BSSY.RECONVERGENT B2, `(.L_x_255) ;  /* 0x0000021000027945 */ /* 0x000fd80003800200 */
[----:B------:R-:W-:Y:S05]  /*5f30*/  @P0 BRA `(.L_x_256) ;  /* 0x0000000000440947 */ /* 0x000fea0003800000 */
        /* <DEDUP_REMOVED lines=14> */
.L_x_258:
[----:B------:R-:W-:Y:S05]  /*6020*/  BSYNC.RECONVERGENT B3 ;  /* 0x0000000000037941 */ /* 0x000fea0003800200 */
.L_x_257:
[----:B------:R-:W-:Y:S01]  /*6030*/  FADD R0, R3, 0.13793103396892547607 ;  /* 0x3e0d3dcb03007421 */ /* 0x000fe20000000000 */
[----:B------:R-:W-:Y:S06]  /*6040*/  BRA `(.L_x_259) ;  /* 0x0000000000387947 */ /* 0x000fec0003800000 */
.L_x_256:
[C---:B------:R-:W-:Y:S01]  /*6050*/  FMUL R0, |R7|.reuse, 16777216 ;  /* 0x4b80000007007820 */ /* 0x040fe20000400200 */
[----:B------:R-:W-:-:S04]  /*6060*/  FSETP.GEU.AND P0, PT, |R7|, 1.175494350822287508e-38, PT ;  /* 0x008000000700780b */ /* 0x000fc80003f0e200 */
[----:B------:R-:W-:-:S04]  /*6070*/  FSEL R3, R0, |R7|, !P0 ;  /* 0x4000000700037208 */ /* 0x000fc80004000000 */
[----:B------:R-:W0:Y:S05]  /*6080*/  MUFU.LG2 R0, R3 ;  /* 0x0000000300007308 */ /* 0x000e2a0000000c00 */
[----:B0-----:R-:W-:-:S04]  /*6090*/  @!P0 FADD R0, R0, -24 ;  /* 0xc1c0000000008421 */ /* 0x001fc80000000000 */
[----:B------:R-:W-:Y:S01]  /*60a0*/  FMUL R4, R0, -0.6666666865348815918 ;  /* 0xbf2aaaab00047820 */ /* 0x000fe20000400000 */
[----:B------:R-:W-:-:S05]  /*60b0*/  FADD R0, R7, R7 ;  /* 0x0000000707007221 */ /* 0x000fca0000000000 */
[----:B------:R-:W0:Y:S01]  /*60c0*/  MUFU.EX2 R4, R4 ;  /* 0x0000000400047308 */ /* 0x000e220000000800 */
[-C--:B------:R-:W-:Y:S01]  /*60d0*/  FSETP.NEU.AND P0, PT, R0, R7.reuse, PT ;  /* 0x000000070000720b */ /* 0x080fe20003f0d000 */
[----:B0-----:R-:W-:-:S04]  /*60e0*/  FMUL R9, R4, |R7| ;  /* 0x4000000704097220 */ /* 0x001fc80000400000 */
[----:B------:R-:W-:-:S04]  /*60f0*/  FMUL R8, R4, -R9 ;  /* 0x8000000904087220 */ /* 0x000fc80000400000 */
[----:B------:R-:W-:-:S04]  /*6100*/  FFMA R8, R9, R8, 1 ;  /* 0x3f80000009087423 */ /* 0x000fc80000000008 */
[----:B------:R-:W-:-:S04]  /*6110*/  FMUL R8, R8, 0.3333333432674407959 ;  /* 0x3eaaaaab08087820 */ /* 0x000fc80000400000 */
[----:B------:R-:W-:-:S07]  /*6120*/  @P0 FFMA R0, R9, R8, R9 ;  /* 0x0000000809000223 */ /* 0x000fce0000000009 */
.L_x_259:
[----:B------:R-:W-:Y:S05]  /*6130*/  BSYNC.RECONVERGENT B2 ;  /* 0x0000000000027941 */ /* 0x000fea0003800200 */
.L_x_255:
[----:B------:R-:W-:Y:S01]  /*6140*/  FSETP.GT.AND P0, PT, R2, 0.0088564520701766014099, PT ;  /* 0x3c111aa70200780b */ /* 0x000fe20003f04000 */
[----:B------:R-:W-:-:S12]  /*6150*/  BSSY.RECONVERGENT B2, `(.L_x_260) ;  /* 0x0000021000027945 */ /* 0x000fd80003800200 */
[----:B------:R-:W-:Y:S05]  /*6160*/  @P0 BRA `(.L_x_261) ;  /* 0x0000000000440947 */ /* 0x000fea0003800000 */
        /* <DEDUP_REMOVED lines=14> */
.L_x_263:
[----:B------:R-:W-:Y:S05]  /*6250*/  BSYNC.RECONVERGENT B3 ;  /* 0x0000000000037941 */ /* 0x000fea0003800200 */
.L_x_262:
[----:B------:R-:W-:Y:S01]  /*6260*/  FADD R7, R3, 0.13793103396892547607 ;  /* 0x3e0d3dcb03077421 */ /* 0x000fe20000000000 */
[----:B------:R-:W-:Y:S06]  /*6270*/  BRA `(.L_x_264) ;  /* 0x0000000000387947 */ /* 0x000fec0003800000 */
.L_x_261:
        /* <DEDUP_REMOVED lines=13> */
[----:B------:R-:W-:-:S07]  /*6350*/  @P0 FFMA R7, R8, R9, R8 ;  /* 0x0000000908070223 */ /* 0x000fce0000000008 */
.L_x_264:
[----:B------:R-:W-:Y:S05]  /*6360*/  BSYNC.RECONVERGENT B2 ;  /* 0x0000000000027941 */ /* 0x000fea0003800200 */
.L_x_260:
        /* <DEDUP_REMOVED lines=17> */
.L_x_268:
[----:B------:R-:W-:Y:S05]  /*6480*/  BSYNC.RECONVERGENT B3 ;  /* 0x0000000000037941 */ /* 0x000fea0003800200 */
.L_x_267:
[----:B------:R-:W-:Y:S01]  /*6490*/  FADD R3, R3, 0.13793103396892547607 ;  /* 0x3e0d3dcb03037421 */ /* 0x000fe20000000000 */
[----:B------:R-:W-:Y:S06]  /*64a0*/  BRA `(.L_x_269) ;  /* 0x0000000000387947 */ /* 0x000fec0003800000 */
.L_x_266:
        /* <DEDUP_REMOVED lines=8> */
[-C--:B------:R-:W-:Y:S01]  /*6530*/  FSETP.NEU.AND P0, PT, R3, R6.reuse, PT ;  /* 0x000000060300720b */ /* 0x080fe20003f0d000 */
[----:B0-----:R-:W-:-:S04]  /*6540*/  FMUL R8, R9, |R6| ;  /* 0x4000000609087220 */ /* 0x001fc80000400000 */
[----:B------:R-:W-:-:S04]  /*6550*/  FMUL R9, R9, -R8 ;  /* 0x8000000809097220 */ /* 0x000fc80000400000 */
[----:B------:R-:W-:-:S04]  /*6560*/  FFMA R9, R8, R9, 1 ;  /* 0x3f80000008097423 */ /* 0x000fc80000000009 */
[----:B------:R-:W-:-:S04]  /*6570*/  FMUL R9, R9, 0.3333333432674407959 ;  /* 0x3eaaaaab09097820 */ /* 0x000fc80000400000 */
[----:B------:R-:W-:-:S07]  /*6580*/  @P0 FFMA R3, R8, R9, R8 ;  /* 0x0000000908030223 */ /* 0x000fce0000000008 */
.L_x_269:
[----:B------:R-:W-:Y:S05]  /*6590*/  BSYNC.RECONVERGENT B2 ;  /* 0x0000000000027941 */ /* 0x000fea0003800200 */
.L_x_265:
        /* <DEDUP_REMOVED lines=8> */
[----:B------:R-:W-:-:S04]  /*6620*/  FFMA R9, R2, -255, R9 ;  /* 0xc37f000002097823 */ /* 0x000fc80000000009 */
[----:B------:R-:W-:-:S04]  /*6630*/  FFMA R2, R9, R2, 0.0039215688593685626984 ;  /* 0x3b80808109027423 */ /* 0x000fc80000000002 */
[----:B------:R-:W-:-:S04]  /*6640*/  FFMA R5, R2, R6, RZ ;  /* 0x0000000602057223 */ /* 0x000fc800000000ff */
[----:B------:R-:W-:-:S04]  /*6650*/  FFMA R4, R5, -255, R6 ;  /* 0xc37f000005047823 */ /* 0x000fc80000000006 */
[----:B------:R-:W-:Y:S01]  /*6660*/  FFMA R4, R2, R4, R5 ;  /* 0x0000000402047223 */ /* 0x000fe20000000005 */
[----:B------:R-:W-:Y:S01]  /*6670*/  FMUL R2, R3, 200 ;  /* 0x4348000003027820 */ /* 0x000fe20000400000 */
[----:B0-----:R-:W-:Y:S06]  /*6680*/  @!P0 BRA `(.L_x_271) ;  /* 0x0000000000148947 */ /* 0x001fec0003800000 */
[----:B------:R-:W-:Y:S02]  /*6690*/  MOV R4, R6 ;  /* 0x0000000600047202 */ /* 0x000fe40000000f00 */
[----:B------:R-:W-:Y:S02]  /*66a0*/  MOV R3, 0x437f0000 ;  /* 0x437f000000037802 */ /* 0x000fe40000000f00 */
[----:B------:R-:W-:-:S07]  /*66b0*/  MOV R16, 0x66d0 ;  /* 0x000066d000107802 */ /* 0x000fce0000000f00 */
[----:B------:R-:W-:Y:S05]  /*66c0*/  CALL.REL.NOINC `($__internal_3_$__cuda_sm3x_div_rn_noftz_f32_slowpath) ;  /* 0x0000001400247944 */ /* 0x000fea0003c00000 */
[----:B------:R-:W-:-:S07]  /*66d0*/  MOV R4, R3 ;  /* 0x0000000300047202 */ /* 0x000fce0000000f00 */
.L_x_271:
[----:B------:R-:W-:Y:S05]  /*66e0*/  BSYNC.RECONVERGENT B2 ;  /* 0x0000000000027941 */ /* 0x000fea0003800200 */
.L_x_270:
        /* <DEDUP_REMOVED lines=15> */
[----:B------:R-:W-:-:S07]  /*67e0*/  MOV R5, R3 ;  /* 0x0000000300057202 */ /* 0x000fce0000000f00 */
.L_x_273:
[----:B------:R-:W-:Y:S05]  /*67f0*/  BSYNC.RECONVERGENT B2 ;  /* 0x0000000000027941 */ /* 0x000fea0003800200 */
.L_x_272:
        /* <DEDUP_REMOVED lines=15> */
.L_x_275:
[----:B------:R-:W-:Y:S05]  /*68f0*/  BSYNC.RECONVERGENT B2 ;  /* 0x0000000000027941 */ /* 0x000fea0003800200 */
.L_x_274:
        /* <DEDUP_REMOVED lines=15> */
.L_x_277:
[----:B------:R-:W-:Y:S05]  /*69f0*/  BSYNC.RECONVERGENT B2 ;  /* 0x0000000000027941 */ /* 0x000fea0003800200 */
.L_x_276:
        /* <DEDUP_REMOVED lines=19> */
[----:B------:R-:W-:Y:S01]  /*6b30*/  FMUL R6, R2, -0.20404300093650817871 ;  /* 0xbe50f0a602067820 */ /* 0x000fe20000400000 */
[----:B------:R-:W-:Y:S02]  /*6b40*/  FMUL R4, R4, 1.0887540578842163086 ;  /* 0x3f8b5c4b04047820 */ /* 0x000fe40000400000 */
[----:B------:R-:W-:-:S04]  /*6b50*/  FFMA R3, R7, 3.2404789924621582031, R0 ;  /* 0x404f640207037823 */ /* 0x000fc80000000000 */
[----:B------:R-:W-:Y:S01]  /*6b60*/  FFMA R0, R4, -0.49853500723838806152, R3 ;  /* 0xbeff3ffb04007823 */ /* 0x000fe20000000003 */
[C---:B------:R-:W-:Y:S01]  /*6b70*/  FMUL R3, R7.reuse, -0.96925598382949829102 ;  /* 0xbf78212907037820 */ /* 0x040fe20000400000 */
[----:B------:R-:W-:-:S03]  /*6b80*/  FFMA R7, R7, 0.055647999048233032227, R6 ;  /* 0x3d63ef2807077823 */ /* 0x000fc60000000006 */
[----:B------:R-:W-:Y:S01]  /*6b90*/  FSETP.GT.AND P0, PT, R0, 0.0031308000907301902771, PT ;  /* 0x3b4d2e1c0000780b */ /* 0x000fe20003f04000 */
[----:B------:R-:W-:Y:S01]  /*6ba0*/  FFMA R3, R2, 1.8759909868240356445, R3 ;  /* 0x3ff0207902037823 */ /* 0x000fe20000000003 */
[----:B------:R-:W-:-:S03]  /*6bb0*/  FFMA R2, R4, 1.0573110580444335938, R7 ;  /* 0x3f8755f804027823 */ /* 0x000fc60000000007 */
[----:B------:R-:W-:-:S08]  /*6bc0*/  FFMA R3, R4, 0.041556000709533691406, R3 ;  /* 0x3d2a36a004037823 */ /* 0x000fd00000000003 */
[----:B------:R-:W-:Y:S01]  /*6bd0*/  @!P0 FMUL R4, R0, 12.920000076293945312 ;  /* 0x414eb85200048820 */ /* 0x000fe20000400000 */
[----:B------:R-:W-:Y:S06]  /*6be0*/  @!P0 BRA `(.L_x_279) ;  /* 0x0000000400248947 */ /* 0x000fec0003800000 */
[----:B------:R-:W-:Y:S01]  /*6bf0*/  FSETP.NEU.AND P0, PT, R0, 1, PT ;  /* 0x3f8000000000780b */ /* 0x000fe20003f0d000 */
[----:B------:R-:W-:Y:S01]  /*6c00*/  BSSY.RECONVERGENT B1, `(.L_x_280) ;  /* 0x0000045000017945 */ /* 0x000fe20003800200 */
[----:B------:R-:W-:-:S11]  /*6c10*/  HFMA2 R4, -RZ, RZ, 1.875, 0 ;  /* 0x3f800000ff047431 */ /* 0x000fd600000001ff */
[----:B------:R-:W-:Y:S05]  /*6c20*/  @!P0 BRA `(.L_x_281) ;  /* 0x0000000400088947 */ /* 0x000fea0003800000 */
[----:B------:R-:W-:-:S13]  /*6c30*/  FSETP.NAN.AND P0, PT, |R0|, |R0|, PT ;  /* 0x400000000000720b */ /* 0x000fda0003f08200 */
[----:B------:R-:W-:Y:S05]  /*6c40*/  @P0 BRA `(.L_x_282) ;  /* 0x0000000000fc0947 */ /* 0x000fea0003800000 */
[C---:B------:R-:W-:Y:S01]  /*6c50*/  FMUL R5, |R0|.reuse, 16777216 ;  /* 0x4b80000000057820 */ /* 0x040fe20000400200 */
[C---:B------:R-:W-:Y:S02]  /*6c60*/  FSETP.GEU.AND P0, PT, |R0|.reuse, 1.175494350822287508e-38, PT ;  /* 0x008000000000780b */ /* 0x040fe40003f0e200 */
[----:B------:R-:W-:Y:S02]  /*6c70*/  MOV R12, 0x3a2c32e4 ;  /* 0x3a2c32e4000c7802 */ /* 0x000fe40000000f00 */
[----:B------:R-:W-:Y:S02]  /*6c80*/  FSEL R5, R5, |R0|, !P0 ;  /* 0x4000000005057208 */ /* 0x000fe40004000000 */
[----:B------:R-:W-:Y:S02]  /*6c90*/  FSETP.NEU.AND P2, PT, |R0|, +INF , PT ;  /* 0x7f8000000000780b */ /* 0x000fe40003f4d200 */
        /* <DEDUP_REMOVED lines=34> */
[----:B------:R-:W-:Y:S01]  /*6ec0*/  HFMA2 R9, -RZ, RZ, 0.64013671875, -15.109375 ;  /* 0x391fcb8eff097431 */ /* 0x000fe200000001ff */
[----:B------:R-:W-:Y:S02]  /*6ed0*/  FSETP.GT.AND P1, PT, |R6|, 152, PT ;  /* 0x431800000600780b */ /* 0x000fe40003f24200 */
        /* <DEDUP_REMOVED lines=18> */
[----:B------:R-:W-:Y:S06]  /*7000*/  @P2 BRA `(.L_x_281) ;  /* 0x0000000000102947 */ /* 0x000fec0003800000 */
[----:B------:R-:W-:-:S05]  /*7010*/  FADD R0, R0, R0 ;  /* 0x0000000000007221 */ /* 0x000fca0000000000 */
[----:B------:R-:W-:Y:S01]  /*7020*/  LOP3.LUT R4, R0, 0x7fffffff, RZ, 0xc0, !PT ;  /* 0x7fffffff00047812 */ /* 0x000fe200078ec0ff */
[----:B------:R-:W-:Y:S06]  /*7030*/  BRA `(.L_x_281) ;  /* 0x0000000000047947 */ /* 0x000fec0003800000 */
.L_x_282:
[----:B------:R-:W-:-:S07]  /*7040*/  FADD R4, R0, 0.4166666567325592041 ;  /* 0x3ed5555500047421 */ /* 0x000fce0000000000 */
.L_x_281:
[----:B------:R-:W-:Y:S05]  /*7050*/  BSYNC.RECONVERGENT B1 ;  /* 0x0000000000017941 */ /* 0x000fea0003800200 */
.L_x_280:
[----:B------:R-:W-:-:S05]  /*7060*/  MOV R5, 0x3f870a3d ;  /* 0x3f870a3d00057802 */ /* 0x000fca0000000f00 */
[----:B------:R-:W-:-:S07]  /*7070*/  FFMA R4, R4, R5, -0.054999999701976776123 ;  /* 0xbd6147ae04047423 */ /* 0x000fce0000000005 */
.L_x_279:
[----:B------:R-:W-:Y:S05]  /*7080*/  BSYNC.RECONVERGENT B0 ;  /* 0x0000000000007941 */ /* 0x000fea0003800200 */
.L_x_278:
[----:B------:R-:W-:Y:S01]  /*7090*/  FSETP.GT.AND P0, PT, R3, 0.0031308000907301902771, PT ;  /* 0x3b4d2e1c0300780b */ /* 0x000fe20003f04000 */
[----:B------:R-:W-:-:S12]  /*70a0*/  BSSY.RECONVERGENT B0, `(.L_x_283) ;  /* 0x000004c000007945 */ /* 0x000fd80003800200 */
        /* <DEDUP_REMOVED lines=71> */
.L_x_287:
[----:B------:R-:W-:-:S07]  /*7520*/  FADD R0, R3, 0.4166666567325592041 ;  /* 0x3ed5555503007421 */ /* 0x000fce0000000000 */
.L_x_286:
[----:B------:R-:W-:Y:S05]  /*7530*/  BSYNC.RECONVERGENT B1 ;  /* 0x0000000000017941 */ /* 0x000fea0003800200 */
.L_x_285:
[----:B------:R-:W-:-:S05]  /*7540*/  MOV R3, 0x3f870a3d ;  /* 0x3f870a3d00037802 */ /* 0x000fca0000000f00 */
[----:B------:R-:W-:-:S07]  /*7550*/  FFMA R0, R0, R3, -0.054999999701976776123 ;  /* 0xbd6147ae00007423 */ /* 0x000fce0000000003 */
.L_x_284:
[----:B------:R-:W-:Y:S05]  /*7560*/  BSYNC.RECONVERGENT B0 ;  /* 0x0000000000007941 */ /* 0x000fea0003800200 */
.L_x_283:
        /* <DEDUP_REMOVED lines=73> */
.L_x_292:
[----:B------:R-:W-:-:S07]  /*7a00*/  FADD R3, R2, 0.4166666567325592041 ;  /* 0x3ed5555502037421 */ /* 0x000fce0000000000 */
.L_x_291:
[----:B------:R-:W-:Y:S05]  /*7a10*/  BSYNC.RECONVERGENT B1 ;  /* 0x0000000000017941 */ /* 0x000fea0003800200 */
.L_x_290:
[----:B------:R-:W-:-:S05]  /*7a20*/  MOV R2, 0x3f870a3d ;  /* 0x3f870a3d00027802 */ /* 0x000fca0000000f00 */
[----:B------:R-:W-:-:S07]  /*7a30*/  FFMA R3, R3, R2, -0.054999999701976776123 ;  /* 0xbd6147ae03037423 */ /* 0x000fce0000000002 */
.L_x_289:
[----:B------:R-:W-:Y:S05]  /*7a40*/  BSYNC.RECONVERGENT B0 ;  /* 0x0000000000007941 */ /* 0x000fea0003800200 */
.L_x_288:
[----:B------:R-:W-:Y:S01]  /*7a50*/  FMUL R4, R4, 255 ;  /* 0x437f000004047820 */ /* 0x000fe20000400000 */
[----:B------:R-:W-:Y:S01]  /*7a60*/  FMUL R5, R3, 255 ;  /* 0x437f000003057820 */ /* 0x000fe20000400000 */
[----:B------:R-:W-:-:S03]  /*7a70*/  FMUL R0, R0, 255 ;  /* 0x437f000000007820 */ /* 0x000fc60000400000 */
[----:B------:R-:W-:Y:S02]  /*7a80*/  FMNMX R4, RZ, R4, !PT ;  /* 0x00000004ff047209 */ /* 0x000fe40007800000 */
[----:B------:R-:W-:Y:S02]  /*7a90*/  FMNMX R0, RZ, R0, !PT ;  /* 0x00000000ff007209 */ /* 0x000fe40007800000 */
[----:B------:R-:W-:Y:S02]  /*7aa0*/  FMNMX R2, R4, 255, PT ;  /* 0x437f000004027809 */ /* 0x000fe40003800000 */
[----:B------:R-:W-:-:S04]  /*7ab0*/  FMNMX R0, R0, 255, PT ;  /* 0x437f000000007809 */ /* 0x000fc80003800000 */
[----:B------:R-:W0:Y:S02]  /*7ac0*/  F2I.S64 R2, R2 ;  /* 0x0000000200027311 */ /* 0x000e240000201900 */
[----:B0-----:R-:W-:-:S06]  /*7ad0*/  FMNMX R3, RZ, R5, !PT ;  /* 0x00000005ff037209 */ /* 0x001fcc0007800000 */
[----:B------:R-:W0:Y:S01]  /*7ae0*/  F2I.S64 R4, R0 ;  /* 0x0000000000047311 */ /* 0x000e220000201900 */
[----:B------:R-:W-:-:S07]  /*7af0*/  FMNMX R3, R3, 255, PT ;  /* 0x437f000003037809 */ /* 0x000fce0003800000 */
[----:B------:R-:W1:Y:S01]  /*7b00*/  F2I.S64 R6, R3 ;  /* 0x0000000300067311 */ /* 0x000e620000201900 */
[----:B0-----:R-:W-:Y:S01]  /*7b10*/  MOV R5, R2 ;  /* 0x0000000200057202 */ /* 0x001fe20000000f00 */
[----:B------:R-:W-:Y:S04]  /*7b20*/  STG.E.U8 desc[UR6][R20.64+0x4], R4 ;  /* 0x0000040414007986 */ /* 0x000fe8000c101106 */
[----:B------:R-:W-:Y:S04]  /*7b30*/  STG.E.U8 desc[UR6][R20.64+0x3], R5 ;  /* 0x0000030514007986 */ /* 0x000fe8000c101106 */
[----:B-1----:R-:W-:Y:S01]  /*7b40*/  STG.E.U8 desc[UR6][R20.64+0x5], R6 ;  /* 0x0000050614007986 */ /* 0x002fe2000c101106 */
[----:B------:R-:W-:Y:S05]  /*7b50*/  EXIT ;  /* 0x000000000000794d */ /* 0x000fea0003800000 */
        .weak           $__internal_3_$__cuda_sm3x_div_rn_noftz_f32_slowpath
        .type           $__internal_3_$__cuda_sm3x_div_rn_noftz_f32_slowpath,@function
        .size           $__internal_3_$__cuda_sm3x_div_rn_noftz_f32_slowpath,(.L_x_532 - $__internal_3_$__cuda_sm3x_div_rn_noftz_f32_slowpath)
$__internal_3_$__cuda_sm3x_div_rn_noftz_f32_slowpath:
        /* <DEDUP_REMOVED lines=8> */
[----:B------:R-:W-:Y:S02]  /*7be0*/  ISETP.GT.U32.OR P0, PT, R23, 0xfd, P0 ;  /* 0x000000fd1700780c */ /* 0x000fe40000704470 */
[----:B------:R-:W-:-:S11]  /*7bf0*/  MOV R23, R4 ;  /* 0x0000000400177202 */ /* 0x000fd60000000f00 */
        /* <DEDUP_REMOVED lines=18> */
[----:B------:R-:W-:-:S04]  /*7d20*/  IADD3 R18, PT, PT, R22, -0x1, RZ ;  /* 0xffffffff16127810 */ /* 0x000fc80007ffe0ff */
[----:B------:R-:W-:Y:S02]  /*7d30*/  ISETP.GE.AND P0, PT, R18, RZ, PT ;  /* 0x000000ff1200720c */ /* 0x000fe40003f06270 */
[----:B------:R-:W-:-:S04]  /*7d40*/  IADD3 R18, PT, PT, R17, -0x1, RZ ;  /* 0xffffffff11127810 */ /* 0x000fc80007ffe0ff */
[----:B------:R-:W-:-:S07]  /*7d50*/  ISETP.GE.AND P1, PT, R18, RZ, PT ;  /* 0x000000ff1200720c */ /* 0x000fce0003f26270 */
[----:B------:R-:W-:Y:S01]  /*7d60*/  @P0 MOV R18, RZ ;  /* 0x000000ff00120202 */ /* 0x000fe20000000f00 */
[----:B------:R-:W-:Y:S01]  /*7d70*/  @!P0 FFMA R23, R4, 1.84467440737095516160e+19, RZ ;  /* 0x5f80000004178823 */ /* 0x000fe200000000ff */
[----:B------:R-:W-:-:S04]  /*7d80*/  @!P0 MOV R18, 0xffffffc0 ;  /* 0xffffffc000128802 */ /* 0x000fc80000000f00 */
[----:B------:R-:W-:Y:S01]  /*7d90*/  @!P1 FFMA R3, R3, 1.84467440737095516160e+19, RZ ;  /* 0x5f80000003039823 */ /* 0x000fe200000000ff */
[----:B------:R-:W-:-:S07]  /*7da0*/  @!P1 IADD3 R18, PT, PT, R18, 0x40, RZ ;  /* 0x0000004012129810 */ /* 0x000fce0007ffe0ff */
.L_x_294:
[----:B------:R-:W-:Y:S01]  /*7db0*/  LEA R26, R17, 0xc0800000, 0x17 ;  /* 0xc0800000111a7811 */ /* 0x000fe200078eb8ff */
[----:B------:R-:W-:Y:S01]  /*7dc0*/  BSSY.RECONVERGENT B1, `(.L_x_299) ;  /* 0x0000036000017945 */ /* 0x000fe20003800200 */
[----:B------:R-:W-:Y:S02]  /*7dd0*/  IADD3 R22, PT, PT, R22, -0x7f, RZ ;  /* 0xffffff8116167810 */ /* 0x000fe40007ffe0ff */
[----:B------:R-:W-:-:S03]  /*7de0*/  IADD3 R26, PT, PT, -R26, R3, RZ ;  /* 0x000000031a1a7210 */ /* 0x000fc60007ffe1ff */
[----:B------:R-:W-:Y:S01]  /*7df0*/  IMAD R3, R22, -0x800000, R23 ;  /* 0xff80000016037824 */ /* 0x000fe200078e0217 */
[----:B------:R-:W0:Y:S01]  /*7e00*/  MUFU.RCP R25, R26 ;  /* 0x0000001a00197308 */ /* 0x000e220000001000 */
[----:B------:R-:W-:-:S04]  /*7e10*/  FADD.FTZ R4, -R26, -RZ ;  /* 0x800000ff1a047221 */ /* 0x000fc80000010100 */
[----:B0-----:R-:W-:-:S04]  /*7e20*/  FFMA R24, R25, R4, 1 ;  /* 0x3f80000019187423 */ /* 0x001fc80000000004 */
[----:B------:R-:W-:-:S04]  /*7e30*/  FFMA R24, R25, R24, R25 ;  /* 0x0000001819187223 */ /* 0x000fc80000000019 */
[----:B------:R-:W-:-:S04]  /*7e40*/  FFMA R23, R3, R24, RZ ;  /* 0x0000001803177223 */ /* 0x000fc800000000ff */
[----:B------:R-:W-:-:S04]  /*7e50*/  FFMA R25, R4, R23, R3 ;  /* 0x0000001704197223 */ /* 0x000fc80000000003 */
[----:B------:R-:W-:Y:S01]  /*7e60*/  FFMA R25, R24, R25, R23 ;  /* 0x0000001918197223 */ /* 0x000fe20000000017 */
[----:B------:R-:W-:-:S03]  /*7e70*/  IADD3 R23, PT, PT, R22, 0x7f, -R17 ;  /* 0x0000007f16177810 */ /* 0x000fc60007ffe811 */
[----:B------:R-:W-:Y:S01]  /*7e80*/  FFMA R4, R4, R25, R3 ;  /* 0x0000001904047223 */ /* 0x000fe20000000003 */
[----:B------:R-:W-:-:S03]  /*7e90*/  IADD3 R18, PT, PT, R23, R18, RZ ;  /* 0x0000001217127210 */ /* 0x000fc60007ffe0ff */
        /* <DEDUP_REMOVED lines=17> */
[C---:B------:R-:W-:Y:S02]  /*7fb0*/  IADD3 R4, PT, PT, R17.reuse, 0x20, RZ ;  /* 0x0000002011047810 */ /* 0x040fe40007ffe0ff */
[----:B------:R-:W-:Y:S02]  /*7fc0*/  LOP3.LUT R18, R18, 0x7fffff, RZ, 0xc0, !PT ;  /* 0x007fffff12127812 */ /* 0x000fe400078ec0ff */
[C---:B------:R-:W-:Y:S02]  /*7fd0*/  ISETP.NE.AND P2, PT, R17.reuse, RZ, PT ;  /* 0x000000ff1100720c */ /* 0x040fe40003f45270 */
        /* <DEDUP_REMOVED lines=16> */
.L_x_301:
[----:B------:R-:W-:-:S04]  /*80e0*/  LOP3.LUT R3, R3, 0x80000000, RZ, 0xc0, !PT ;  /* 0x8000000003037812 */ /* 0x000fc800078ec0ff */
[----:B------:R-:W-:Y:S01]  /*80f0*/  LOP3.LUT R3, R3, 0x7f800000, RZ, 0xfc, !PT ;  /* 0x7f80000003037812 */ /* 0x000fe200078efcff */
[----:B------:R-:W-:Y:S06]  /*8100*/  BRA `(.L_x_302) ;  /* 0x0000000000047947 */ /* 0x000fec0003800000 */
.L_x_300:
[----:B------:R-:W-:-:S07]  /*8110*/  LEA R3, R18, R3, 0x17 ;  /* 0x0000000312037211 */ /* 0x000fce00078eb8ff */
.L_x_302:
[----:B------:R-:W-:Y:S05]  /*8120*/  BSYNC.RECONVERGENT B1 ;  /* 0x0000000000017941 */ /* 0x000fea0003800200 */
.L_x_299:
[----:B------:R-:W-:Y:S05]  /*8130*/  BRA `(.L_x_303) ;  /* 0x0000000000207947 */ /* 0x000fea0003800000 */
.L_x_298:
[----:B------:R-:W-:-:S04]  /*8140*/  LOP3.LUT R3, R3, 0x80000000, R23, 0x48, !PT ;  /* 0x8000000003037812 */ /* 0x000fc800078e4817 */
[----:B------:R-:W-:Y:S01]  /*8150*/  LOP3.LUT R3, R3, 0x7f800000, RZ, 0xfc, !PT ;  /* 0x7f80000003037812 */ /* 0x000fe200078efcff */
[----:B------:R-:W-:Y:S06]  /*8160*/  BRA `(.L_x_303) ;  /* 0x0000000000147947 */ /* 0x000fec0003800000 */
.L_x_297:
[----:B------:R-:W-:Y:S01]  /*8170*/  LOP3.LUT R3, R3, 0x80000000, R23, 0x48, !PT ;  /* 0x8000000003037812 */ /* 0x000fe200078e4817 */
[----:B------:R-:W-:Y:S06]  /*8180*/  BRA `(.L_x_303) ;  /* 0x00000000000c7947 */ /* 0x000fec0003800000 */
.L_x_296:
[----:B------:R-:W0:Y:S01]  /*8190*/  MUFU.RSQ R3, -QNAN ;  /* 0xffc0000000037908 */ /* 0x000e220000001400 */
[----:B------:R-:W-:Y:S05]  /*81a0*/  BRA `(.L_x_303) ;  /* 0x0000000000047947 */ /* 0x000fea0003800000 */
.L_x_295:
[----:B------:R-:W-:-:S07]  /*81b0*/  FADD.FTZ R3, R4, R3 ;  /* 0x0000000304037221 */ /* 0x000fce0000010000 */
.L_x_303:
[----:B------:R-:W-:Y:S05]  /*81c0*/  BSYNC.RECONVERGENT B0 ;  /* 0x0000000000007941 */ /* 0x000fea0003800200 */
.L_x_293:
[----:B------:R-:W-:-:S04]  /*81d0*/  HFMA2 R17, -RZ, RZ, 0, 0 ;  /* 0x00000000ff117431 */ /* 0x000fc800000001ff */
[----:B0-----:R-:W-:Y:S05]  /*81e0*/  RET.REL.NODEC R16 `(_Z40apply_lut_bilinear_rgb_vectorized_kernelPKhS0_PhiiiiS0_) ;  /* 0xffffff7c10847950 */ /* 0x001fea0003c3ffff */
.L_x_304:
        /* <DEDUP_REMOVED lines=9> */
.L_x_532:


//--------------------- .text._Z38apply_lut_bilinear_gray_texture_kernelPKhPhiiiiyi --------------------------
	.section	.text._Z38apply_lut_bilinear_gray_texture_kernelPKhPhiiiiyi,"ax",@progbits
	.align	128
        .global         _Z38apply_lut_bilinear_gray_texture_kernelPKhPhiiiiyi
        .type           _Z38apply_lut_bilinear_gray_texture_kernelPKhPhiiiiyi,@function
        .size           _Z38apply_lut_bilinear_gray_texture_kernelPKhPhiiiiyi,(.L_x_533 - _Z38apply_lut_bilinear_gray_texture_kernelPKhPhiiiiyi)
        .other          _Z38apply_lut_bilinear_gray_texture_kernelPKhPhiiiiyi,@"STO_CUDA_ENTRY STV_DEFAULT"
_Z38apply_lut_bilinear_gray_texture_kernelPKhPhiiiiyi:
.text._Z38apply_lut_bilinear_gray_texture_kernelPKhPhiiiiyi:
        /* <DEDUP_REMOVED lines=9> */
[----:B------:R-:W0:Y:S01]  /*0090*/  LDC R8, c[0x0][0x398] ;  /* 0x0000e600ff087b82 */ /* 0x000e220000000800 */
[----:B------:R-:W-:Y:S01]  /*00a0*/  IABS R0, R5 ;  /* 0x0000000500007213 */ /* 0x000fe20000000000 */
[----:B------:R-:W-:Y:S01]  /*00b0*/  BSSY.RECONVERGENT B0, `(.L_x_305) ;  /* 0x000005e000007945 */ /* 0x000fe20003800200 */
[----:B------:R-:W-:Y:S02]  /*00c0*/  IABS R18, R2 ;  /* 0x0000000200127213 */ /* 0x000fe40000000000 */
[----:B------:R-:W1:Y:S03]  /*00d0*/  I2F.RP R7, R0 ;  /* 0x0000000000077306 */ /* 0x000e660000209400 */
[----:B------:R-:W2:Y:S05]  /*00e0*/  LDC R3, c[0x0][0x39c] ;  /* 0x0000e700ff037b82 */ /* 0x000eaa0000000800 */
[----:B-1----:R-:W1:Y:S01]  /*00f0*/  MUFU.RCP R7, R7 ;  /* 0x0000000700077308 */ /* 0x002e620000001000 */
[----:B0-----:R-:W-:-:S02]  /*0100*/  IABS R6, R8 ;  /* 0x0000000800067213 */ /* 0x001fc40000000000 */
[----:B------:R-:W-:-:S05]  /*0110*/  IADD3 R15, PT, PT, R5, -0x1, R8 ;  /* 0xffffffff050f7810 */ /* 0x000fca0007ffe008 */
[----:B------:R-:W0:Y:S01]  /*0120*/  I2F.RP R14, R6 ;  /* 0x00000006000e7306 */ /* 0x000e220000209400 */
[----:B--2---:R-:W-:Y:S02]  /*0130*/  IABS R9, R3 ;  /* 0x0000000300097213 */ /* 0x004fe40000000000 */
[----:B------:R-:W-:-:S05]  /*0140*/  IADD3 R4, PT, PT, R4, -0x1, R3 ;  /* 0xffffffff04047810 */ /* 0x000fca0007ffe003 */
[----:B------:R-:W2:Y:S01]  /*0150*/  I2F.RP R16, R9 ;  /* 0x0000000900107306 */ /* 0x000ea20000209400 */
[----:B-1----:R-:W-:-:S07]  /*0160*/  VIADD R10, R7, 0xffffffe ;  /* 0x0ffffffe070a7836 */ /* 0x002fce0000000000 */
[----:B0-----:R-:W0:Y:S08]  /*0170*/  MUFU.RCP R14, R14 ;  /* 0x0000000e000e7308 */ /* 0x001e300000001000 */
[----:B------:R1:W-:Y:S08]  /*0180*/  F2I.FTZ.U32.TRUNC.NTZ R11, R10 ;  /* 0x0000000a000b7305 */ /* 0x0003f0000021f000 */
[----:B--2---:R-:W-:Y:S01]  /*0190*/  MUFU.RCP R16, R16 ;  /* 0x0000001000107308 */ /* 0x004fe20000001000 */
[----:B0-----:R-:W-:-:S02]  /*01a0*/  VIADD R12, R14, 0xffffffe ;  /* 0x0ffffffe0e0c7836 */ /* 0x001fc40000000000 */
[----:B-1----:R-:W-:-:S05]  /*01b0*/  IMAD.MOV.U32 R10, RZ, RZ, RZ ;  /* 0x000000ffff0a7224 */ /* 0x002fca00078e00ff */
[----:B------:R0:W1:Y:S02]  /*01c0*/  F2I.FTZ.U32.TRUNC.NTZ R13, R12 ;  /* 0x0000000c000d7305 */ /* 0x000064000021f000 */
[----:B0-----:R-:W-:Y:S02]  /*01d0*/  IMAD.MOV.U32 R12, RZ, RZ, RZ ;  /* 0x000000ffff0c7224 */ /* 0x001fe400078e00ff */
[----:B-1----:R-:W-:-:S04]  /*01e0*/  IMAD.MOV R17, RZ, RZ, -R13 ;  /* 0x000000ffff117224 */ /* 0x002fc800078e0a0d */
[----:B------:R-:W-:Y:S01]  /*01f0*/  IMAD R7, R17, R6, RZ ;  /* 0x0000000611077224 */ /* 0x000fe200078e02ff */
[----:B------:R-:W-:Y:S02]  /*0200*/  IABS R17, R15 ;  /* 0x0000000f00117213 */ /* 0x000fe40000000000 */
[----:B------:R-:W-:Y:S01]  /*0210*/  LOP3.LUT R15, R15, R8, RZ, 0x3c, !PT ;  /* 0x000000080f0f7212 */ /* 0x000fe200078e3cff */
[----:B------:R-:W-:Y:S01]  /*0220*/  IMAD.HI.U32 R12, R13, R7, R12 ;  /* 0x000000070d0c7227 */ /* 0x000fe200078e000c */
[----:B------:R-:W-:Y:S02]  /*0230*/  IADD3 R13, PT, PT, RZ, -R11, RZ ;  /* 0x8000000bff0d7210 */ /* 0x000fe40007ffe0ff */
[----:B------:R-:W-:Y:S01]  /*0240*/  ISETP.GE.AND P3, PT, R15, RZ, PT ;  /* 0x000000ff0f00720c */ /* 0x000fe20003f66270 */
[----:B------:R-:W-:Y:S02]  /*0250*/  VIADD R7, R16, 0xffffffe ;  /* 0x0ffffffe10077836 */ /* 0x000fe40000000000 */
[----:B------:R-:W-:-:S04]  /*0260*/  IMAD.HI.U32 R12, R12, R17, RZ ;  /* 0x000000110c0c7227 */ /* 0x000fc800078e00ff */
[----:B------:R-:W-:Y:S01]  /*0270*/  IMAD R13, R13, R0, RZ ;  /* 0x000000000d0d7224 */ /* 0x000fe200078e02ff */
[----:B------:R-:W0:Y:S01]  /*0280*/  F2I.FTZ.U32.TRUNC.NTZ R7, R7 ;  /* 0x0000000700077305 */ /* 0x000e22000021f000 */
[----:B------:R-:W-:Y:S02]  /*0290*/  IMAD.MOV R14, RZ, RZ, -R12 ;  /* 0x000000ffff0e7224 */ /* 0x000fe400078e0a0c */
[----:B------:R-:W-:-:S04]  /*02a0*/  IMAD.HI.U32 R10, R11, R13, R10 ;  /* 0x0000000d0b0a7227 */ /* 0x000fc800078e000a */
[----:B------:R-:W-:Y:S02]  /*02b0*/  IMAD.MOV.U32 R11, RZ, RZ, R18 ;  /* 0x000000ffff0b7224 */ /* 0x000fe400078e0012 */
[----:B------:R-:W-:Y:S02]  /*02c0*/  IMAD R13, R6, R14, R17 ;  /* 0x0000000e060d7224 */ /* 0x000fe400078e0211 */
[----:B------:R-:W-:-:S03]  /*02d0*/  IMAD.HI.U32 R10, R10, R11, RZ ;  /* 0x0000000b0a0a7227 */ /* 0x000fc600078e00ff */
[----:B------:R-:W-:Y:S01]  /*02e0*/  ISETP.GT.U32.AND P1, PT, R6, R13, PT ;  /* 0x0000000d0600720c */ /* 0x000fe20003f24070 */
[----:B0-----:R-:W-:Y:S01]  /*02f0*/  IMAD.MOV R16, RZ, RZ, -R7 ;  /* 0x000000ffff107224 */ /* 0x001fe200078e0a07 */
[----:B------:R-:W-:-:S05]  /*0300*/  IADD3 R14, PT, PT, -R10, RZ, RZ ;  /* 0x000000ff0a0e7210 */ /* 0x000fca0007ffe1ff */
[----:B------:R-:W-:Y:S02]  /*0310*/  IMAD R11, R0, R14, R11 ;  /* 0x0000000e000b7224 */ /* 0x000fe400078e020b */
[----:B------:R-:W-:-:S03]  /*0320*/  IMAD.MOV.U32 R14, RZ, RZ, R16 ;  /* 0x000000ffff0e7224 */ /* 0x000fc600078e0010 */
[----:B------:R-:W-:Y:S01]  /*0330*/  ISETP.GT.U32.AND P0, PT, R0, R11, PT ;  /* 0x0000000b0000720c */ /* 0x000fe20003f04070 */
[----:B------:R-:W-:Y:S01]  /*0340*/  @!P1 IMAD.IADD R13, R13, 0x1, -R6 ;  /* 0x000000010d0d9824 */ /* 0x000fe200078e0a06 */
[----:B------:R-:W-:Y:S01]  /*0350*/  @!P1 IADD3 R12, PT, PT, R12, 0x1, RZ ;  /* 0x000000010c0c9810 */ /* 0x000fe20007ffe0ff */
[----:B------:R-:W-:Y:S01]  /*0360*/  IMAD R17, R14, R9, RZ ;  /* 0x000000090e117224 */ /* 0x000fe200078e02ff */
[----:B------:R-:W-:Y:S02]  /*0370*/  ISETP.NE.AND P1, PT, R8, RZ, PT ;  /* 0x000000ff0800720c */ /* 0x000fe40003f25270 */
[----:B------:R-:W-:Y:S01]  /*0380*/  ISETP.GE.U32.AND P2, PT, R13, R6, PT ;  /* 0x000000060d00720c */ /* 0x000fe20003f46070 */
[----:B------:R-:W-:Y:S01]  /*0390*/  IMAD.MOV.U32 R6, RZ, RZ, RZ ;  /* 0x000000ffff067224 */ /* 0x000fe200078e00ff */
[----:B------:R-:W-:Y:S02]  /*03a0*/  IABS R13, R4 ;  /* 0x00000004000d7213 */ /* 0x000fe40000000000 */
[----:B------:R-:W-:Y:S01]  /*03b0*/  LOP3.LUT R4, R4, R3, RZ, 0x3c, !PT ;  /* 0x0000000304047212 */ /* 0x000fe200078e3cff */
[----:B------:R-:W-:-:S02]  /*03c0*/  IMAD.HI.U32 R6, R7, R17, R6 ;  /* 0x0000001107067227 */ /* 0x000fc400078e0006 */
[----:B------:R-:W-:Y:S02]  /*03d0*/  @!P0 IADD3 R10, PT, PT, R10, 0x1, RZ ;  /* 0x000000010a0a8810 */ /* 0x000fe40007ffe0ff */
[----:B------:R-:W-:Y:S02]  /*03e0*/  @!P0 IMAD.IADD R11, R11, 0x1, -R0 ;  /* 0x000000010b0b8824 */ /* 0x000fe400078e0a00 */
[----:B------:R-:W-:Y:S01]  /*03f0*/  IMAD.HI.U32 R7, R6, R13, RZ ;  /* 0x0000000d06077227 */ /* 0x000fe200078e00ff */
[----:B------:R-:W-:-:S03]  /*0400*/  LOP3.LUT R6, R2, R5, RZ, 0x3c, !PT ;  /* 0x0000000502067212 */ /* 0x000fc600078e3cff */
[----:B------:R-:W-:Y:S01]  /*0410*/  @P2 VIADD R12, R12, 0x1 ;  /* 0x000000010c0c2836 */ /* 0x000fe20000000000 */
[----:B------:R-:W-:Y:S01]  /*0420*/  ISETP.GE.U32.AND P2, PT, R11, R0, PT ;  /* 0x000000000b00720c */ /* 0x000fe20003f46070 */
[----:B------:R-:W-:Y:S02]  /*0430*/  IMAD.MOV R0, RZ, RZ, -R7 ;  /* 0x000000ffff007224 */ /* 0x000fe400078e0a07 */
[----:B------:R-:W-:Y:S01]  /*0440*/  @!P3 IMAD.MOV R12, RZ, RZ, -R12 ;  /* 0x000000ffff0cb224 */ /* 0x000fe200078e0a0c */
[----:B------:R-:W-:Y:S01]  /*0450*/  ISETP.GE.AND P3, PT, R6, RZ, PT ;  /* 0x000000ff0600720c */ /* 0x000fe20003f66270 */
[----:B------:R-:W-:Y:S01]  /*0460*/  IMAD R0, R9, R0, R13 ;  /* 0x0000000009007224 */ /* 0x000fe200078e020d */
[----:B------:R-:W-:Y:S02]  /*0470*/  @!P1 LOP3.LUT R12, RZ, R8, RZ, 0x33, !PT ;  /* 0x00000008ff0c9212 */ /* 0x000fe400078e33ff */
[----:B------:R-:W-:Y:S02]  /*0480*/  ISETP.NE.AND P1, PT, R5, RZ, PT ;  /* 0x000000ff0500720c */ /* 0x000fe40003f25270 */
[----:B------:R-:W-:-:S02]  /*0490*/  ISETP.GT.U32.AND P0, PT, R9, R0, PT ;  /* 0x000000000900720c */ /* 0x000fc40003f04070 */
[----:B------:R-:W-:Y:S01]  /*04a0*/  I2FP.F32.S32 R11, R12 ;  /* 0x0000000c000b7245 */ /* 0x000fe20000201400 */
[----:B------:R-:W-:-:S03]  /*04b0*/  @P2 VIADD R10, R10, 0x1 ;  /* 0x000000010a0a2836 */ /* 0x000fc60000000000 */
[----:B------:R-:W0:Y:S01]  /*04c0*/  MUFU.RCP R8, R11 ;  /* 0x0000000b00087308 */ /* 0x000e220000001000 */
[----:B------:R-:W-:-:S04]  /*04d0*/  IMAD.MOV.U32 R6, RZ, RZ, R10 ;  /* 0x000000ffff067224 */ /* 0x000fc800078e000a */
[----:B------:R-:W-:Y:S01]  /*04e0*/  @!P3 IMAD.MOV R6, RZ, RZ, -R6 ;  /* 0x000000ffff06b224 */ /* 0x000fe200078e0a06 */
[----:B------:R-:W-:Y:S01]  /*04f0*/  @!P1 LOP3.LUT R6, RZ, R5, RZ, 0x33, !PT ;  /* 0x00000005ff069212 */ /* 0x000fe200078e33ff */
[----:B------:R-:W-:Y:S01]  /*0500*/  @!P0 VIADD R7, R7, 0x1 ;  /* 0x0000000107078836 */ /* 0x000fe20000000000 */
[-C--:B------:R-:W-:Y:S02]  /*0510*/  @!P0 IADD3 R0, PT, PT, R0, -R9.reuse, RZ ;  /* 0x8000000900008210 */ /* 0x080fe40007ffe0ff */
[----:B------:R-:W-:Y:S01]  /*0520*/  ISETP.GE.AND P1, PT, R4, RZ, PT ;  /* 0x000000ff0400720c */ /* 0x000fe20003f26270 */
[----:B------:R-:W-:Y:S01]  /*0530*/  IMAD.MOV R10, RZ, RZ, -R6 ;  /* 0x000000ffff0a7224 */ /* 0x000fe200078e0a06 */
[----:B------:R-:W-:Y:S02]  /*0540*/  ISETP.GE.U32.AND P2, PT, R0, R9, PT ;  /* 0x000000090000720c */ /* 0x000fe40003f46070 */
[----:B------:R-:W-:Y:S01]  /*0550*/  ISETP.NE.AND P0, PT, R3, RZ, PT ;  /* 0x000000ff0300720c */ /* 0x000fe20003f05270 */
[----:B------:R-:W-:-:S02]  /*0560*/  IMAD R0, R5, R10, R2 ;  /* 0x0000000a05007224 */ /* 0x000fc400078e0202 */
[----:B0-----:R-:W-:-:S03]  /*0570*/  FFMA R5, -R11, R8, 1 ;  /* 0x3f8000000b057423 */ /* 0x001fc60000000108 */
[----:B------:R-:W-:Y:S01]  /*0580*/  I2FP.F32.S32 R0, R0 ;  /* 0x0000000000007245 */ /* 0x000fe20000201400 */
[----:B------:R-:W-:-:S04]  /*0590*/  FFMA R9, R8, R5, R8 ;  /* 0x0000000508097223 */ /* 0x000fc80000000008 */
[----:B------:R-:W-:Y:S01]  /*05a0*/  FADD R0, R0, 0.5 ;  /* 0x3f00000000007421 */ /* 0x000fe20000000000 */
[----:B------:R-:W-:-:S03]  /*05b0*/  @P2 VIADD R7, R7, 0x1 ;  /* 0x0000000107072836 */ /* 0x000fc60000000000 */
[----:B------:R-:W0:Y:S01]  /*05c0*/  FCHK P2, R0, R11 ;  /* 0x0000000b00007302 */ /* 0x000e220000040000 */
[----:B------:R-:W-:Y:S01]  /*05d0*/  FFMA R4, R0, R9, RZ ;  /* 0x0000000900047223 */ /* 0x000fe200000000ff */
[----:B------:R-:W-:-:S03]  /*05e0*/  MOV R5, R7 ;  /* 0x0000000700057202 */ /* 0x000fc60000000f00 */
[----:B------:R-:W-:Y:S02]  /*05f0*/  FFMA R7, -R11, R4, R0 ;  /* 0x000000040b077223 */ /* 0x000fe40000000100 */
[----:B------:R-:W-:Y:S01]  /*0600*/  @!P1 IMAD.MOV R5, RZ, RZ, -R5 ;  /* 0x000000ffff059224 */ /* 0x000fe200078e0a05 */
[----:B------:R-:W-:Y:S01]  /*0610*/  @!P0 LOP3.LUT R5, RZ, R3, RZ, 0x33, !PT ;  /* 0x00000003ff058212 */ /* 0x000fe200078e33ff */
[----:B------:R-:W-:Y:S01]  /*0620*/  FFMA R7, R9, R7, R4 ;  /* 0x0000000709077223 */ /* 0x000fe20000000004 */
[----:B------:R-:W-:Y:S01]  /*0630*/  IMAD.MOV.U32 R4, RZ, RZ, RZ ;  /* 0x000000ffff047224 */ /* 0x000fe200078e00ff */
[----:B0-----:R-:W-:Y:S06]  /*0640*/  @!P2 BRA `(.L_x_306) ;  /* 0x000000000010a947 */ /* 0x001fec0003800000 */
[----:B------:R-:W-:Y:S01]  /*0650*/  IMAD.MOV.U32 R3, RZ, RZ, R11 ;  /* 0x000000ffff037224 */ /* 0x000fe200078e000b */
[----:B------:R-:W-:-:S07]  /*0660*/  MOV R8, 0x680 ;  /* 0x0000068000087802 */ /* 0x000fce0000000f00 */
[----:B------:R-:W-:Y:S05]  /*0670*/  CALL.REL.NOINC `($__internal_4_$__cuda_sm3x_div_rn_noftz_f32_slowpath) ;  /* 0x0000000400907944 */ /* 0x000fea0003c00000 */
[----:B------:R-:W-:-:S07]  /*0680*/  MOV R7, R0 ;  /* 0x0000000000077202 */ /* 0x000fce0000000f00 */
.L_x_306:
[----:B------:R-:W-:Y:S05]  /*0690*/  BSYNC.RECONVERGENT B0 ;  /* 0x0000000000007941 */ /* 0x000fea0003800200 */
.L_x_305:
[----:B------:R-:W-:Y:S01]  /*06a0*/  I2FP.F32.S32 R9, R5 ;  /* 0x0000000500097245 */ /* 0x000fe20000201400 */
[----:B------:R-:W-:Y:S01]  /*06b0*/  BSSY.RECONVERGENT B0, `(.L_x_307) ;  /* 0x0000010000007945 */ /* 0x000fe20003800200 */
[----:B------:R-:W-:Y:S01]  /*06c0*/  I2FP.F32.S32 R0, R6 ;  /* 0x0000000600007245 */ /* 0x000fe20000201400 */
[----:B------:R-:W-:Y:S01]  /*06d0*/  FADD R5, R7, -0.5 ;  /* 0xbf00000007057421 */ /* 0x000fe20000000000 */
[----:B------:R-:W0:Y:S03]  /*06e0*/  MUFU.RCP R3, R9 ;  /* 0x0000000900037308 */ /* 0x000e260000001000 */
[----:B------:R-:W-:-:S05]  /*06f0*/  FADD R0, R0, 0.5 ;  /* 0x3f00000000007421 */ /* 0x000fca0000000000 */
[----:B------:R-:W1:Y:S01]  /*0700*/  FCHK P0, R0, R9 ;  /* 0x0000000900007302 */ /* 0x000e620000000000 */
[----:B0-----:R-:W-:-:S04]  /*0710*/  FFMA R6, -R9, R3, 1 ;  /* 0x3f80000009067423 */ /* 0x001fc80000000103 */
[----:B------:R-:W-:-:S04]  /*0720*/  FFMA R3, R3, R6, R3 ;  /* 0x0000000603037223 */ /* 0x000fc80000000003 */
[----:B------:R-:W-:-:S04]  /*0730*/  FFMA R6, R0, R3, RZ ;  /* 0x0000000300067223 */ /* 0x000fc800000000ff */
[----:B------:R-:W-:-:S04]  /*0740*/  FFMA R8, -R9, R6, R0 ;  /* 0x0000000609087223 */ /* 0x000fc80000000100 */
[----:B------:R-:W-:Y:S01]  /*0750*/  FFMA R3, R3, R8, R6 ;  /* 0x0000000803037223 */ /* 0x000fe20000000006 */
[----:B-1----:R-:W-:Y:S06]  /*0760*/  @!P0 BRA `(.L_x_308) ;  /* 0x0000000000108947 */ /* 0x002fec0003800000 */
[----:B------:R-:W-:Y:S01]  /*0770*/  IMAD.MOV.U32 R3, RZ, RZ, R9 ;  /* 0x000000ffff037224 */ /* 0x000fe200078e0009 */
[----:B------:R-:W-:-:S07]  /*0780*/  MOV R8, 0x7a0 ;  /* 0x000007a000087802 */ /* 0x000fce0000000f00 */
[----:B------:R-:W-:Y:S05]  /*0790*/  CALL.REL.NOINC `($__internal_4_$__cuda_sm3x_div_rn_noftz_f32_slowpath) ;  /* 0x0000000400487944 */ /* 0x000fea0003c00000 */
[----:B------:R-:W-:-:S07]  /*07a0*/  IMAD.MOV.U32 R3, RZ, RZ, R0 ;  /* 0x000000ffff037224 */ /* 0x000fce00078e0000 */
.L_x_308:
[----:B------:R-:W-:Y:S05]  /*07b0*/  BSYNC.RECONVERGENT B0 ;  /* 0x0000000000007941 */ /* 0x000fea0003800200 */
.L_x_307:
[----:B------:R-:W0:Y:S01]  /*07c0*/  F2I.FLOOR.NTZ R6, R5 ;  /* 0x0000000500067305 */ /* 0x000e220000207100 */
[----:B------:R-:W-:Y:S01]  /*07d0*/  FADD R7, R3, -0.5 ;  /* 0xbf00000003077421 */ /* 0x000fe20000000000 */
[----:B------:R-:W-:Y:S01]  /*07e0*/  BSSY.RECONVERGENT B0, `(.L_x_309) ;  /* 0x0000010000007945 */ /* 0x000fe20003800200 */
[----:B------:R-:W-:Y:S01]  /*07f0*/  IMAD.MOV.U32 R3, RZ, RZ, RZ ;  /* 0x000000ffff037224 */ /* 0x000fe200078e00ff */
[----:B------:R-:W-:-:S04]  /*0800*/  CS2R R8, SRZ ;  /* 0x0000000000087805 */ /* 0x000fc8000001ff00 */
[----:B------:R-:W1:Y:S01]  /*0810*/  F2I.FLOOR.NTZ R10, R7 ;  /* 0x00000007000a7305 */ /* 0x000e620000207100 */
[----:B0-----:R-:W-:Y:S02]  /*0820*/  ISETP.GE.AND P0, PT, R6, RZ, PT ;  /* 0x000000ff0600720c */ /* 0x001fe40003f06270 */
[----:B-1----:R-:W-:-:S11]  /*0830*/  ISETP.GE.AND P1, PT, R10, RZ, PT ;  /* 0x000000ff0a00720c */ /* 0x002fd60003f26270 */
[----:B------:R-:W-:Y:S05]  /*0840*/  @!P0 BRA `(.L_x_310) ;  /* 0x0000000000248947 */ /* 0x000fea0003800000 */
[----:B------:R-:W0:Y:S02]  /*0850*/  LDCU UR4, c[0x0][0x398] ;  /* 0x00007300ff0477ac */ /* 0x000e240008000800 */
[----:B0-----:R-:W-:-:S06]  /*0860*/  UIADD3 UR4, UPT, UPT, UR4, -0x1, URZ ;  /* 0xffffffff04047890 */ /* 0x001fcc000fffe0ff */
[----:B------:R-:W-:Y:S01]  /*0870*/  ISETP.GE.AND P0, PT, R6, UR4, PT ;  /* 0x0000000406007c0c */ /* 0x000fe2000bf06270 */
[----:B------:R-:W-:Y:S01]  /*0880*/  IMAD.U32 R3, RZ, RZ, UR4 ;  /* 0x00000004ff037e24 */ /* 0x000fe2000f8e00ff */
[----:B------:R-:W-:-:S11]  /*0890*/  MOV R8, UR4 ;  /* 0x0000000400087c02 */ /* 0x000fd60008000f00 */
[----:B------:R-:W-:Y:S01]  /*08a0*/  @!P0 I2FP.F32.S32 R0, R6 ;  /* 0x0000000600008245 */ /* 0x000fe20000201400 */
[----:B------:R-:W-:Y:S02]  /*08b0*/  @!P0 VIADD R8, R6, 0x1 ;  /* 0x0000000106088836 */ /* 0x000fe40000000000 */
[----:B------:R-:W-:Y:S02]  /*08c0*/  @!P0 IMAD.MOV.U32 R3, RZ, RZ, R6 ;  /* 0x000000ffff038224 */ /* 0x000fe400078e0006 */
[----:B------:R-:W-:-:S07]  /*08d0*/  @!P0 FADD.SAT R4, R5, -R0 ;  /* 0x8000000005048221 */ /* 0x000fce0000002000 */
.L_x_310:
[----:B------:R-:W-:Y:S05]  /*08e0*/  BSYNC.RECONVERGENT B0 ;  /* 0x0000000000007941 */ /* 0x000fea0003800200 */
.L_x_309:
[----:B------:R-:W-:Y:S01]  /*08f0*/  BSSY.RECONVERGENT B0, `(.L_x_311) ;  /* 0x000000d000007945 */ /* 0x000fe20003800200 */
[----:B------:R-:W-:Y:S02]  /*0900*/  HFMA2 R0, -RZ, RZ, 0, 0 ;  /* 0x00000000ff007431 */ /* 0x000fe400000001ff */
[----:B------:R-:W-:Y:S01]  /*0910*/  IMAD.MOV.U32 R5, RZ, RZ, RZ ;  /* 0x000000ffff057224 */ /* 0x000fe200078e00ff */
[----:B------:R-:W-:Y:S06]  /*0920*/  @!P1 BRA `(.L_x_312) ;  /* 0x0000000000249947 */ /* 0x000fec0003800000 */
[----:B------:R-:W0:Y:S02]  /*0930*/  LDCU UR4, c[0x0][0x39c] ;  /* 0x00007380ff0477ac */ /* 0x000e240008000800 */
[----:B0-----:R-:W-:-:S06]  /*0940*/  UIADD3 UR4, UPT, UPT, UR4, -0x1, URZ ;  /* 0xffffffff04047890 */ /* 0x001fcc000fffe0ff */
[----:B------:R-:W-:Y:S01]  /*0950*/  ISETP.GE.AND P0, PT, R10, UR4, PT ;  /* 0x000000040a007c0c */ /* 0x000fe2000bf06270 */
[----:B------:R-:W-:Y:S02]  /*0960*/  IMAD.U32 R5, RZ, RZ, UR4 ;  /* 0x00000004ff057e24 */ /* 0x000fe4000f8e00ff */
[----:B------:R-:W-:-:S10]  /*0970*/  IMAD.U32 R9, RZ, RZ, UR4 ;  /* 0x00000004ff097e24 */ /* 0x000fd4000f8e00ff */
[----:B------:R-:W-:Y:S01]  /*0980*/  @!P0 I2FP.F32.S32 R6, R10 ;  /* 0x0000000a00068245 */ /* 0x000fe20000201400 */
[----:B------:R-:W-:Y:S01]  /*0990*/  @!P0 IMAD.MOV.U32 R9, RZ, RZ, R10 ;  /* 0x000000ffff098224 */ /* 0x000fe200078e000a */
[----:B------:R-:W-:-:S03]  /*09a0*/  @!P0 IADD3 R5, PT, PT, R10, 0x1, RZ ;  /* 0x000000010a058810 */ /* 0x000fc60007ffe0ff */
[----:B------:R-:W-:-:S07]  /*09b0*/  @!P0 FADD.SAT R0, R7, -R6 ;  /* 0x8000000607008221 */ /* 0x000fce0000002000 */
.L_x_312:
[----:B------:R-:W-:Y:S05]  /*09c0*/  BSYNC.RECONVERGENT B0 ;  /* 0x0000000000007941 */ /* 0x000fea0003800200 */
.L_x_311:
[----:B------:R-:W0:Y:S01]  /*09d0*/  LDCU.128 UR8, c[0x0][0x380] ;  /* 0x00007000ff0877ac */ /* 0x000e220008000c00 */
[----:B------:R-:W-:Y:S01]  /*09e0*/  SHF.R.S32.HI R10, RZ, 0x1f, R2 ;  /* 0x0000001fff0a7819 */ /* 0x000fe20000011402 */
[----:B------:R-:W1:Y:S01]  /*09f0*/  LDCU.64 UR6, c[0x0][0x358] ;  /* 0x00006b00ff0677ac */ /* 0x000e620008000a00 */
[----:B------:R-:W2:Y:S01]  /*0a00*/  LDCU UR5, c[0x0][0x3a8] ;  /* 0x00007500ff0577ac */ /* 0x000ea20008000800 */
[----:B0-----:R-:W-:Y:S01]  /*0a10*/  IADD3 R6, P0, PT, R2, UR8, RZ ;  /* 0x0000000802067c10 */ /* 0x001fe2000ff1e0ff */
[----:B------:R-:W0:Y:S03]  /*0a20*/  LDCU UR8, c[0x0][0x398] ;  /* 0x00007300ff0877ac */ /* 0x000e260008000800 */
[----:B------:R-:W-:-:S05]  /*0a30*/  IADD3.X R7, PT, PT, R10, UR9, RZ, P0, !PT ;  /* 0x000000090a077c10 */ /* 0x000fca00087fe4ff */
[----:B-1----:R-:W2:Y:S01]  /*0a40*/  LDG.E.U8.CONSTANT R6, desc[UR6][R6.64] ;  /* 0x0000000606067981 */ /* 0x002ea2000c1e9100 */
[----:B------:R-:W1:Y:S01]  /*0a50*/  LDCU UR4, c[0x0][0x3a0] ;  /* 0x00007400ff0477ac */ /* 0x000e620008000800 */
[C-C-:B0-----:R-:W-:Y:S02]  /*0a60*/  IMAD R11, R9.reuse, UR8, R3.reuse ;  /* 0x00000008090b7c24 */ /* 0x141fe4000f8e0203 */
[--C-:B------:R-:W-:Y:S02]  /*0a70*/  IMAD R9, R9, UR8, R8.reuse ;  /* 0x0000000809097c24 */ /* 0x100fe4000f8e0208 */
[C---:B------:R-:W-:Y:S02]  /*0a80*/  IMAD R3, R5.reuse, UR8, R3 ;  /* 0x0000000805037c24 */ /* 0x040fe4000f8e0203 */
[----:B------:R-:W-:Y:S02]  /*0a90*/  IMAD R5, R5, UR8, R8 ;  /* 0x0000000805057c24 */ /* 0x000fe4000f8e0208 */
[----:B--2---:R-:W-:-:S02]  /*0aa0*/  IMAD R9, R9, UR5, R6 ;  /* 0x0000000509097c24 */ /* 0x004fc4000f8e0206 */
[--C-:B------:R-:W-:Y:S02]  /*0ab0*/  IMAD R8, R3, UR5, R6.reuse ;  /* 0x0000000503087c24 */ /* 0x100fe4000f8e0206 */
[--C-:B------:R-:W-:Y:S02]  /*0ac0*/  IMAD R7, R5, UR5, R6.reuse ;  /* 0x0000000505077c24 */ /* 0x100fe4000f8e0206 */
[----:B------:R-:W-:Y:S01]  /*0ad0*/  IMAD R11, R11, UR5, R6 ;  /* 0x000000050b0b7c24 */ /* 0x000fe2000f8e0206 */
[----:B------:R-:W-:Y:S02]  /*0ae0*/  UMOV UR5, URZ ;  /* 0x000000ff00057c82 */ /* 0x000fe40008000000 */
[----:B-1----:R-:W5:Y:S01]  /*0af0*/  TLD.LZ RZ, R9, R9, UR4, 1D, 0x1 ;  /* 0x00ff04ff09097f66 */ /* 0x002f6200081e01ff */
[----:B------:R-:W-:Y:S01]  /*0b00*/  TLD.LZ RZ, R8, R8, UR4, 1D, 0x1 ;  /* 0x00ff04ff08087f66 */ /* 0x000fe200081e01ff */
[----:B------:R-:W5:Y:S01]  /*0b10*/  TLD.LZ RZ, R7, R7, UR4, 1D, 0x1 ;  /* 0x00ff04ff07077f66 */ /* 0x000f6200081e01ff */
[----:B------:R-:W5:Y:S01]  /*0b20*/  TLD.LZ RZ, R11, R11, UR4, 1D, 0x1 ;  /* 0x00ff04ff0b0b7f66 */ /* 0x000f6200081e01ff */
[----:B------:R-:W-:Y:S01]  /*0b30*/  IADD3 R2, P0, PT, R2, UR10, RZ ;  /* 0x0000000a02027c10 */ /* 0x000fe2000ff1e0ff */
[----:B------:R-:W-:-:S04]  /*0b40*/  DEPBAR.LE SB5, 0x1 ;  /* 0x0000d0400000791a */ /* 0x000fc80000000000 */
[----:B------:R-:W-:Y:S02]  /*0b50*/  LOP3.LUT R5, R9, 0xff, RZ, 0xc0, !PT ;  /* 0x000000ff09057812 */ /* 0x000fe400078ec0ff */
[----:B------:R-:W-:Y:S02]  /*0b60*/  LOP3.LUT R12, R7, 0xff, RZ, 0xc0, !PT ;  /* 0x000000ff070c7812 */ /* 0x000fe400078ec0ff */
[----:B------:R-:W-:Y:S01]  /*0b70*/  LOP3.LUT R6, R8, 0xff, RZ, 0xc0, !PT ;  /* 0x000000ff08067812 */ /* 0x000fe200078ec0ff */
[----:B------:R-:W-:Y:S01]  /*0b80*/  FADD R8, -R4, 1 ;  /* 0x3f80000004087421 */ /* 0x000fe20000000100 */
[----:B------:R-:W0:Y:S01]  /*0b90*/  I2F.U16 R13, R12 ;  /* 0x0000000c000d7306 */ /* 0x000e220000101000 */
[----:B-----5:R-:W-:-:S07]  /*0ba0*/  LOP3.LUT R3, R11, 0xff, RZ, 0xc0, !PT ;  /* 0x000000ff0b037812 */ /* 0x020fce00078ec0ff */
[----:B------:R-:W1:Y:S01]  /*0bb0*/  I2F.U16 R5, R5 ;  /* 0x0000000500057306 */ /* 0x000e620000101000 */
[----:B0-----:R-:W-:-:S07]  /*0bc0*/  FMUL R13, R13, R4 ;  /* 0x000000040d0d7220 */ /* 0x001fce0000400000 */
[----:B------:R-:W0:Y:S01]  /*0bd0*/  I2F.U16 R6, R6 ;  /* 0x0000000600067306 */ /* 0x000e220000101000 */
[----:B-1----:R-:W-:-:S07]  /*0be0*/  FMUL R4, R5, R4 ;  /* 0x0000000405047220 */ /* 0x002fce0000400000 */
[----:B------:R-:W1:Y:S01]  /*0bf0*/  I2F.U16 R3, R3 ;  /* 0x0000000300037306 */ /* 0x000e620000101000 */
[----:B------:R-:W-:Y:S01]  /*0c00*/  FADD R5, -R0, 1 ;  /* 0x3f80000000057421 */ /* 0x000fe20000000100 */
[----:B0-----:R-:W-:-:S04]  /*0c10*/  FFMA R13, R6, R8, R13 ;  /* 0x00000008060d7223 */ /* 0x001fc8000000000d */
[----:B------:R-:W-:Y:S01]  /*0c20*/  FMUL R13, R13, R0 ;  /* 0x000000000d0d7220 */ /* 0x000fe20000400000 */
[----:B-1----:R-:W-:Y:S01]  /*0c30*/  FFMA R4, R3, R8, R4 ;  /* 0x0000000803047223 */ /* 0x002fe20000000004 */
[----:B------:R-:W-:-:S03]  /*0c40*/  IADD3.X R3, PT, PT, R10, UR11, RZ, P0, !PT ;  /* 0x0000000b0a037c10 */ /* 0x000fc600087fe4ff */
[----:B------:R-:W-:-:S05]  /*0c50*/  FFMA R4, R4, R5, R13 ;  /* 0x0000000504047223 */ /* 0x000fca000000000d */
[----:B------:R-:W-:-:S04]  /*0c60*/  FMNMX R4, RZ, R4, !PT ;  /* 0x00000004ff047209 */ /* 0x000fc80007800000 */
[----:B------:R-:W-:-:S06]  /*0c70*/  FMNMX R4, R4, 255, PT ;  /* 0x437f000004047809 */ /* 0x000fcc0003800000 */
[----:B------:R-:W0:Y:S02]  /*0c80*/  F2I.S64 R4, R4 ;  /* 0x0000000400047311 */ /* 0x000e240000201900 */
[----:B0-----:R-:W-:-:S05]  /*0c90*/  IMAD.MOV.U32 R7, RZ, RZ, R4 ;  /* 0x000000ffff077224 */ /* 0x001fca00078e0004 */
[----:B------:R-:W-:Y:S01]  /*0ca0*/  STG.E.U8 desc[UR6][R2.64], R7 ;  /* 0x0000000702007986 */ /* 0x000fe2000c101106 */
[----:B------:R-:W-:Y:S05]  /*0cb0*/  EXIT ;  /* 0x000000000000794d */ /* 0x000fea0003800000 */
        .weak           $__internal_4_$__cuda_sm3x_div_rn_noftz_f32_slowpath
        .type           $__internal_4_$__cuda_sm3x_div_rn_noftz_f32_slowpath,@function
        .size           $__internal_4_$__cuda_sm3x_div_rn_noftz_f32_slowpath,(.L_x_533 - $__internal_4_$__cuda_sm3x_div_rn_noftz_f32_slowpath)
$__internal_4_$__cuda_sm3x_div_rn_noftz_f32_slowpath:
[----:B------:R-:W-:Y:S01]  /*0cc0*/  SHF.R.U32.HI R9, RZ, 0x17, R3 ;  /* 0x00000017ff097819 */ /* 0x000fe20000011603 */
[----:B------:R-:W-:Y:S01]  /*0cd0*/  BSSY.RECONVERGENT B1, `(.L_x_313) ;  /* 0x0000062000017945 */ /* 0x000fe20003800200 */
[----:B------:R-:W-:Y:S02]  /*0ce0*/  SHF.R.U32.HI R7, RZ, 0x17, R0 ;  /* 0x00000017ff077819 */ /* 0x000fe40000011600 */
[----:B------:R-:W-:Y:S02]  /*0cf0*/  LOP3.LUT R14, R9, 0xff, RZ, 0xc0, !PT ;  /* 0x000000ff090e7812 */ /* 0x000fe400078ec0ff */
[----:B------:R-:W-:-:S03]  /*0d00*/  LOP3.LUT R12, R7, 0xff, RZ, 0xc0, !PT ;  /* 0x000000ff070c7812 */ /* 0x000fc600078ec0ff */
[----:B------:R-:W-:Y:S01]  /*0d10*/  VIADD R10, R14, 0xffffffff ;  /* 0xffffffff0e0a7836 */ /* 0x000fe20000000000 */
[----:B------:R-:W-:-:S04]  /*0d20*/  IADD3 R9, PT, PT, R12, -0x1, RZ ;  /* 0xffffffff0c097810 */ /* 0x000fc80007ffe0ff */
[----:B------:R-:W-:-:S04]  /*0d30*/  ISETP.GT.U32.AND P0, PT, R10, 0xfd, PT ;  /* 0x000000fd0a00780c */ /* 0x000fc80003f04070 */
[----:B------:R-:W-:-:S13]  /*0d40*/  ISETP.GT.U32.OR P0, PT, R9, 0xfd, P0 ;  /* 0x000000fd0900780c */ /* 0x000fda0000704470 */
[----:B------:R-:W-:Y:S01]  /*0d50*/  @!P0 IMAD.MOV.U32 R7, RZ, RZ, RZ ;  /* 0x000000ffff078224 */ /* 0x000fe200078e00ff */
        /* <DEDUP_REMOVED lines=19> */
[----:B------:R-:W-:Y:S02]  /*0e90*/  @P0 IMAD.MOV.U32 R7, RZ, RZ, RZ ;  /* 0x000000ffff070224 */ /* 0x000fe400078e00ff */
[----:B------:R-:W-:Y:S01]  /*0ea0*/  @!P0 FFMA R0, R0, 1.84467440737095516160e+19, RZ ;  /* 0x5f80000000008823 */ /* 0x000fe200000000ff */
[----:B------:R-:W-:Y:S02]  /*0eb0*/  @!P0 IMAD.MOV.U32 R7, RZ, RZ, -0x40 ;  /* 0xffffffc0ff078424 */ /* 0x000fe400078e00ff */
[----:B------:R-:W-:-:S03]  /*0ec0*/  @!P1 FFMA R3, R3, 1.84467440737095516160e+19, RZ ;  /* 0x5f80000003039823 */ /* 0x000fc600000000ff */
[----:B------:R-:W-:-:S07]  /*0ed0*/  @!P1 IADD3 R7, PT, PT, R7, 0x40, RZ ;  /* 0x0000004007079810 */ /* 0x000fce0007ffe0ff */
.L_x_314:
[----:B------:R-:W-:Y:S01]  /*0ee0*/  LEA R10, R14, 0xc0800000, 0x17 ;  /* 0xc08000000e0a7811 */ /* 0x000fe200078eb8ff */
[----:B------:R-:W-:Y:S04]  /*0ef0*/  BSSY.RECONVERGENT B2, `(.L_x_319) ;  /* 0x0000036000027945 */ /* 0x000fe80003800200 */
[----:B------:R-:W-:Y:S02]  /*0f00*/  IMAD.IADD R10, R3, 0x1, -R10 ;  /* 0x00000001030a7824 */ /* 0x000fe400078e0a0a */
[----:B------:R-:W-:Y:S02]  /*0f10*/  VIADD R3, R12, 0xffffff81 ;  /* 0xffffff810c037836 */ /* 0x000fe40000000000 */
[----:B------:R0:W1:Y:S01]  /*0f20*/  MUFU.RCP R9, R10 ;  /* 0x0000000a00097308 */ /* 0x0000620000001000 */
[----:B------:R-:W-:Y:S01]  /*0f30*/  FADD.FTZ R11, -R10, -RZ ;  /* 0x800000ff0a0b7221 */ /* 0x000fe20000010100 */
[C---:B------:R-:W-:Y:S01]  /*0f40*/  IMAD R0, R3.reuse, -0x800000, R0 ;  /* 0xff80000003007824 */ /* 0x040fe200078e0200 */
[----:B0-----:R-:W-:-:S05]  /*0f50*/  IADD3 R10, PT, PT, R3, 0x7f, -R14 ;  /* 0x0000007f030a7810 */ /* 0x001fca0007ffe80e */
[----:B------:R-:W-:Y:S02]  /*0f60*/  IMAD.IADD R10, R10, 0x1, R7 ;  /* 0x000000010a0a7824 */ /* 0x000fe400078e0207 */
[----:B-1----:R-:W-:-:S04]  /*0f70*/  FFMA R12, R9, R11, 1 ;  /* 0x3f800000090c7423 */ /* 0x002fc8000000000b */
        /* <DEDUP_REMOVED lines=20> */
[CCC-:B------:R-:W-:Y:S01]  /*10c0*/  FFMA.RM R10, R16.reuse, R12.reuse, R9.reuse ;  /* 0x0000000c100a7223 */ /* 0x1c0fe20000004009 */
[C---:B------:R-:W-:Y:S02]  /*10d0*/  ISETP.NE.AND P2, PT, R11.reuse, RZ, PT ;  /* 0x000000ff0b00720c */ /* 0x040fe40003f45270 */
[----:B------:R-:W-:Y:S02]  /*10e0*/  ISETP.NE.AND P1, PT, R11, RZ, PT ;  /* 0x000000ff0b00720c */ /* 0x000fe40003f25270 */
[----:B------:R-:W-:Y:S01]  /*10f0*/  LOP3.LUT R7, R3, 0x7fffff, RZ, 0xc0, !PT ;  /* 0x007fffff03077812 */ /* 0x000fe200078ec0ff */
[----:B------:R-:W-:Y:S01]  /*1100*/  FFMA.RP R3, R16, R12, R9 ;  /* 0x0000000c10037223 */ /* 0x000fe20000008009 */
[----:B------:R-:W-:Y:S02]  /*1110*/  VIADD R12, R11, 0x20 ;  /* 0x000000200b0c7836 */ /* 0x000fe40000000000 */
[----:B------:R-:W-:Y:S01]  /*1120*/  LOP3.LUT R7, R7, 0x800000, RZ, 0xfc, !PT ;  /* 0x0080000007077812 */ /* 0x000fe200078efcff */
[----:B------:R-:W-:Y:S01]  /*1130*/  IMAD.MOV R9, RZ, RZ, -R11 ;  /* 0x000000ffff097224 */ /* 0x000fe200078e0a0b */
[----:B------:R-:W-:-:S02]  /*1140*/  FSETP.NEU.FTZ.AND P0, PT, R3, R10, PT ;  /* 0x0000000a0300720b */ /* 0x000fc40003f1d000 */
[----:B------:R-:W-:Y:S02]  /*1150*/  SHF.L.U32 R12, R7, R12, RZ ;  /* 0x0000000c070c7219 */ /* 0x000fe400000006ff */
[----:B------:R-:W-:Y:S02]  /*1160*/  SEL R10, R9, RZ, P2 ;  /* 0x000000ff090a7207 */ /* 0x000fe40001000000 */
[----:B------:R-:W-:Y:S02]  /*1170*/  ISETP.NE.AND P1, PT, R12, RZ, P1 ;  /* 0x000000ff0c00720c */ /* 0x000fe40000f25270 */
[----:B------:R-:W-:Y:S02]  /*1180*/  SHF.R.U32.HI R10, RZ, R10, R7 ;  /* 0x0000000aff0a7219 */ /* 0x000fe40000011607 */
[----:B------:R-:W-:Y:S02]  /*1190*/  PLOP3.LUT P0, PT, P0, P1, PT, 0xf8, 0x8f ;  /* 0x00000000008f781c */ /* 0x000fe40000703f70 */
[----:B------:R-:W-:-:S02]  /*11a0*/  SHF.R.U32.HI R12, RZ, 0x1, R10 ;  /* 0x00000001ff0c7819 */ /* 0x000fc4000001160a */
[----:B------:R-:W-:-:S04]  /*11b0*/  SEL R3, RZ, 0x1, !P0 ;  /* 0x00000001ff037807 */ /* 0x000fc80004000000 */
[----:B------:R-:W-:-:S04]  /*11c0*/  LOP3.LUT R3, R3, 0x1, R12, 0xf8, !PT ;  /* 0x0000000103037812 */ /* 0x000fc800078ef80c */
[----:B------:R-:W-:-:S04]  /*11d0*/  LOP3.LUT R3, R3, R10, RZ, 0xc0, !PT ;  /* 0x0000000a03037212 */ /* 0x000fc800078ec0ff */
[----:B------:R-:W-:-:S04]  /*11e0*/  IADD3 R3, PT, PT, R12, R3, RZ ;  /* 0x000000030c037210 */ /* 0x000fc80007ffe0ff */
[----:B------:R-:W-:Y:S01]  /*11f0*/  LOP3.LUT R0, R3, R0, RZ, 0xfc, !PT ;  /* 0x0000000003007212 */ /* 0x000fe200078efcff */
[----:B------:R-:W-:Y:S06]  /*1200*/  BRA `(.L_x_322) ;  /* 0x0000000000107947 */ /* 0x000fec0003800000 */
.L_x_321:
[----:B------:R-:W-:-:S04]  /*1210*/  LOP3.LUT R0, R0, 0x80000000, RZ, 0xc0, !PT ;  /* 0x8000000000007812 */ /* 0x000fc800078ec0ff */
[----:B------:R-:W-:Y:S01]  /*1220*/  LOP3.LUT R0, R0, 0x7f800000, RZ, 0xfc, !PT ;  /* 0x7f80000000007812 */ /* 0x000fe200078efcff */
[----:B------:R-:W-:Y:S06]  /*1230*/  BRA `(.L_x_322) ;  /* 0x0000000000047947 */ /* 0x000fec0003800000 */
.L_x_320:
[----:B------:R-:W-:-:S07]  /*1240*/  IMAD R0, R10, 0x800000, R0 ;  /* 0x008000000a007824 */ /* 0x000fce00078e0200 */
.L_x_322:
[----:B------:R-:W-:Y:S05]  /*1250*/  BSYNC.RECONVERGENT B2 ;  /* 0x0000000000027941 */ /* 0x000fea0003800200 */
.L_x_319:
[----:B------:R-:W-:Y:S05]  /*1260*/  BRA `(.L_x_323) ;  /* 0x0000000000207947 */ /* 0x000fea0003800000 */
.L_x_318:
[----:B------:R-:W-:-:S04]  /*1270*/  LOP3.LUT R0, R3, 0x80000000, R0, 0x48, !PT ;  /* 0x8000000003007812 */ /* 0x000fc800078e4800 */
[----:B------:R-:W-:Y:S01]  /*1280*/  LOP3.LUT R0, R0, 0x7f800000, RZ, 0xfc, !PT ;  /* 0x7f80000000007812 */ /* 0x000fe200078efcff */
[----:B------:R-:W-:Y:S06]  /*1290*/  BRA `(.L_x_323) ;  /* 0x0000000000147947 */ /* 0x000fec0003800000 */
.L_x_317:
[----:B------:R-:W-:Y:S01]  /*12a0*/  LOP3.LUT R0, R3, 0x80000000, R0, 0x48, !PT ;  /* 0x8000000003007812 */ /* 0x000fe200078e4800 */
[----:B------:R-:W-:Y:S06]  /*12b0*/  BRA `(.L_x_323) ;  /* 0x00000000000c7947 */ /* 0x000fec0003800000 */
.L_x_316:
[----:B------:R-:W0:Y:S01]  /*12c0*/  MUFU.RSQ R0, -QNAN ;  /* 0xffc0000000007908 */ /* 0x000e220000001400 */
[----:B------:R-:W-:Y:S05]  /*12d0*/  BRA `(.L_x_323) ;  /* 0x0000000000047947 */ /* 0x000fea0003800000 */
.L_x_315:
[----:B------:R-:W-:-:S07]  /*12e0*/  FADD.FTZ R0, R0, R3 ;  /* 0x0000000300007221 */ /* 0x000fce0000010000 */
.L_x_323:
[----:B------:R-:W-:Y:S05]  /*12f0*/  BSYNC.RECONVERGENT B1 ;  /* 0x0000000000017941 */ /* 0x000fea0003800200 */
.L_x_313:
[----:B------:R-:W-:-:S04]  /*1300*/  IMAD.MOV.U32 R9, RZ, RZ, 0x0 ;  /* 0x00000000ff097424 */ /* 0x000fc800078e00ff */
[----:B0-----:R-:W-:Y:S05]  /*1310*/  RET.REL.NODEC R8 `(_Z38apply_lut_bilinear_gray_texture_kernelPKhPhiiiiyi) ;  /* 0xffffffec08387950 */ /* 0x001fea0003c3ffff */
.L_x_324:
        /* <DEDUP_REMOVED lines=14> */
.L_x_533:


//--------------------- .text._Z30apply_lut_bilinear_gray_kernelPKhPhiiiiS0_ --------------------------
	.section	.text._Z30apply_lut_bilinear_gray_kernelPKhPhiiiiS0_,"ax",@progbits
	.align	128
        .global         _Z30apply_lut_bilinear_gray_kernelPKhPhiiiiS0_
        .type           _Z30apply_lut_bilinear_gray_kernelPKhPhiiiiS0_,@function
        .size           _Z30apply_lut_bilinear_gray_kernelPKhPhiiiiS0_,(.L_x_534 - _Z30apply_lut_bilinear_gray_kernelPKhPhiiiiS0_)
        .other          _Z30apply_lut_bilinear_gray_kernelPKhPhiiiiS0_,@"STO_CUDA_ENTRY STV_DEFAULT"
_Z30apply_lut_bilinear_gray_kernelPKhPhiiiiS0_:
.text._Z30apply_lut_bilinear_gray_kernelPKhPhiiiiS0_:
        /* <DEDUP_REMOVED lines=34> */
[----:B------:R-:W-:-:S03]  /*0220*/  IMAD.HI.U32 R12, R13, R7, R12 ;  /* 0x000000070d0c7227 */ /* 0x000fc600078e000c */
[----:B------:R-:W-:Y:S01]  /*0230*/  ISETP.GE.AND P3, PT, R15, RZ, PT ;  /* 0x000000ff0f00720c */ /* 0x000fe20003f66270 */
[----:B------:R-:W-:Y:S02]  /*0240*/  IMAD.MOV R13, RZ, RZ, -R11 ;  /* 0x000000ffff0d7224 */ /* 0x000fe400078e0a0b */
[----:B------:R-:W-:-:S04]  /*0250*/  IMAD.HI.U32 R12, R12, R17, RZ ;  /* 0x000000110c0c7227 */ /* 0x000fc800078e00ff */
[----:B------:R-:W-:Y:S02]  /*0260*/  IMAD R13, R13, R0, RZ ;  /* 0x000000000d0d7224 */ /* 0x000fe400078e02ff */
[----:B------:R-:W-:Y:S02]  /*0270*/  IMAD.MOV R14, RZ, RZ, -R12 ;  /* 0x000000ffff0e7224 */ /* 0x000fe400078e0a0c */
[----:B------:R-:W-:Y:S02]  /*0280*/  VIADD R7, R16, 0xffffffe ;  /* 0x0ffffffe10077836 */ /* 0x000fe40000000000 */
[----:B------:R-:W-:-:S04]  /*0290*/  IMAD.HI.U32 R10, R11, R13, R10 ;  /* 0x0000000d0b0a7227 */ /* 0x000fc800078e000a */
[----:B------:R-:W-:Y:S01]  /*02a0*/  IMAD.MOV.U32 R11, RZ, RZ, R18 ;  /* 0x000000ffff0b7224 */ /* 0x000fe200078e0012 */
[----:B------:R-:W0:Y:S01]  /*02b0*/  F2I.FTZ.U32.TRUNC.NTZ R7, R7 ;  /* 0x0000000700077305 */ /* 0x000e22000021f000 */
[----:B------:R-:W-:Y:S02]  /*02c0*/  IMAD R13, R6, R14, R17 ;  /* 0x0000000e060d7224 */ /* 0x000fe400078e0211 */
[----:B------:R-:W-:-:S03]  /*02d0*/  IMAD.HI.U32 R10, R10, R11, RZ ;  /* 0x0000000b0a0a7227 */ /* 0x000fc600078e00ff */
[----:B------:R-:W-:Y:S02]  /*02e0*/  ISETP.GT.U32.AND P1, PT, R6, R13, PT ;  /* 0x0000000d0600720c */ /* 0x000fe40003f24070 */
[----:B------:R-:W-:-:S05]  /*02f0*/  IADD3 R14, PT, PT, -R10, RZ, RZ ;  /* 0x000000ff0a0e7210 */ /* 0x000fca0007ffe1ff */
[----:B------:R-:W-:Y:S02]  /*0300*/  IMAD R11, R0, R14, R11 ;  /* 0x0000000e000b7224 */ /* 0x000fe400078e020b */
[----:B0-----:R-:W-:-:S03]  /*0310*/  IMAD.MOV R16, RZ, RZ, -R7 ;  /* 0x000000ffff107224 */ /* 0x001fc600078e0a07 */
[----:B------:R-:W-:Y:S01]  /*0320*/  ISETP.GT.U32.AND P0, PT, R0, R11, PT ;  /* 0x0000000b0000720c */ /* 0x000fe20003f04070 */
[----:B------:R-:W-:Y:S02]  /*0330*/  @!P1 IMAD.IADD R13, R13, 0x1, -R6 ;  /* 0x000000010d0d9824 */ /* 0x000fe400078e0a06 */
[----:B------:R-:W-:Y:S02]  /*0340*/  IMAD.MOV.U32 R14, RZ, RZ, R16 ;  /* 0x000000ffff0e7224 */ /* 0x000fe400078e0010 */
[----:B------:R-:W-:Y:S01]  /*0350*/  @!P1 VIADD R12, R12, 0x1 ;  /* 0x000000010c0c9836 */ /* 0x000fe20000000000 */
[----:B------:R-:W-:Y:S01]  /*0360*/  ISETP.GE.U32.AND P2, PT, R13, R6, PT ;  /* 0x000000060d00720c */ /* 0x000fe20003f46070 */
[----:B------:R-:W-:Y:S01]  /*0370*/  IMAD R17, R14, R9, RZ ;  /* 0x000000090e117224 */ /* 0x000fe200078e02ff */
[----:B------:R-:W-:Y:S01]  /*0380*/  IABS R13, R4 ;  /* 0x00000004000d7213 */ /* 0x000fe20000000000 */
[----:B------:R-:W-:Y:S01]  /*0390*/  IMAD.MOV.U32 R6, RZ, RZ, RZ ;  /* 0x000000ffff067224 */ /* 0x000fe200078e00ff */
[----:B------:R-:W-:-:S02]  /*03a0*/  ISETP.NE.AND P1, PT, R8, RZ, PT ;  /* 0x000000ff0800720c */ /* 0x000fc40003f25270 */
[----:B------:R-:W-:Y:S01]  /*03b0*/  LOP3.LUT R4, R4, R3, RZ, 0x3c, !PT ;  /* 0x0000000304047212 */ /* 0x000fe200078e3cff */
[----:B------:R-:W-:-:S04]  /*03c0*/  IMAD.HI.U32 R6, R7, R17, R6 ;  /* 0x0000001107067227 */ /* 0x000fc800078e0006 */
[----:B------:R-:W-:Y:S02]  /*03d0*/  @!P0 IMAD.IADD R11, R11, 0x1, -R0 ;  /* 0x000000010b0b8824 */ /* 0x000fe400078e0a00 */
[----:B------:R-:W-:Y:S01]  /*03e0*/  IMAD.HI.U32 R7, R6, R13, RZ ;  /* 0x0000000d06077227 */ /* 0x000fe200078e00ff */
[----:B------:R-:W-:-:S03]  /*03f0*/  LOP3.LUT R6, R2, R5, RZ, 0x3c, !PT ;  /* 0x0000000502067212 */ /* 0x000fc600078e3cff */
[----:B------:R-:W-:Y:S01]  /*0400*/  @P2 VIADD R12, R12, 0x1 ;  /* 0x000000010c0c2836 */ /* 0x000fe20000000000 */
[----:B------:R-:W-:Y:S01]  /*0410*/  ISETP.GE.U32.AND P2, PT, R11, R0, PT ;  /* 0x000000000b00720c */ /* 0x000fe20003f46070 */
[----:B------:R-:W-:Y:S02]  /*0420*/  IMAD.MOV R0, RZ, RZ, -R7 ;  /* 0x000000ffff007224 */ /* 0x000fe400078e0a07 */
[----:B------:R-:W-:Y:S01]  /*0430*/  @!P0 VIADD R10, R10, 0x1 ;  /* 0x000000010a0a8836 */ /* 0x000fe20000000000 */
[----:B------:R-:W-:Y:S01]  /*0440*/  @!P3 IADD3 R12, PT, PT, -R12, RZ, RZ ;  /* 0x000000ff0c0cb210 */ /* 0x000fe20007ffe1ff */
[----:B------:R-:W-:Y:S01]  /*0450*/  IMAD R0, R9, R0, R13 ;  /* 0x0000000009007224 */ /* 0x000fe200078e020d */
[----:B------:R-:W-:Y:S02]  /*0460*/  ISETP.GE.AND P3, PT, R6, RZ, PT ;  /* 0x000000ff0600720c */ /* 0x000fe40003f66270 */
[----:B------:R-:W-:Y:S02]  /*0470*/  @!P1 LOP3.LUT R12, RZ, R8, RZ, 0x33, !PT ;  /* 0x00000008ff0c9212 */ /* 0x000fe400078e33ff */
[----:B------:R-:W-:-:S02]  /*0480*/  ISETP.NE.AND P1, PT, R5, RZ, PT ;  /* 0x000000ff0500720c */ /* 0x000fc40003f25270 */
[----:B------:R-:W-:Y:S01]  /*0490*/  ISETP.GT.U32.AND P0, PT, R9, R0, PT ;  /* 0x000000000900720c */ /* 0x000fe20003f04070 */
[----:B------:R-:W-:Y:S01]  /*04a0*/  @P2 VIADD R10, R10, 0x1 ;  /* 0x000000010a0a2836 */ /* 0x000fe20000000000 */
[----:B------:R-:W-:-:S03]  /*04b0*/  I2FP.F32.S32 R11, R12 ;  /* 0x0000000c000b7245 */ /* 0x000fc60000201400 */
[----:B------:R-:W-:Y:S01]  /*04c0*/  IMAD.MOV.U32 R6, RZ, RZ, R10 ;  /* 0x000000ffff067224 */ /* 0x000fe200078e000a */
[----:B------:R-:W0:Y:S03]  /*04d0*/  MUFU.RCP R8, R11 ;  /* 0x0000000b00087308 */ /* 0x000e260000001000 */
[----:B------:R-:W-:Y:S02]  /*04e0*/  @!P3 IMAD.MOV R6, RZ, RZ, -R6 ;  /* 0x000000ffff06b224 */ /* 0x000fe400078e0a06 */
[----:B------:R-:W-:Y:S02]  /*04f0*/  @!P1 LOP3.LUT R6, RZ, R5, RZ, 0x33, !PT ;  /* 0x00000005ff069212 */ /* 0x000fe400078e33ff */
[----:B------:R-:W-:Y:S01]  /*0500*/  @!P0 IMAD.IADD R0, R0, 0x1, -R9 ;  /* 0x0000000100008824 */ /* 0x000fe200078e0a09 */
[----:B------:R-:W-:Y:S01]  /*0510*/  ISETP.GE.AND P1, PT, R4, RZ, PT ;  /* 0x000000ff0400720c */ /* 0x000fe20003f26270 */
[----:B------:R-:W-:Y:S01]  /*0520*/  @!P0 VIADD R7, R7, 0x1 ;  /* 0x0000000107078836 */ /* 0x000fe20000000000 */
[----:B------:R-:W-:Y:S01]  /*0530*/  ISETP.NE.AND P0, PT, R3, RZ, PT ;  /* 0x000000ff0300720c */ /* 0x000fe20003f05270 */
[----:B------:R-:W-:Y:S01]  /*0540*/  IMAD.MOV R10, RZ, RZ, -R6 ;  /* 0x000000ffff0a7224 */ /* 0x000fe200078e0a06 */
[----:B------:R-:W-:-:S03]  /*0550*/  ISETP.GE.U32.AND P2, PT, R0, R9, PT ;  /* 0x000000090000720c */ /* 0x000fc60003f46070 */
[----:B------:R-:W-:Y:S02]  /*0560*/  IMAD R0, R5, R10, R2 ;  /* 0x0000000a05007224 */ /* 0x000fe400078e0202 */
[----:B0-----:R-:W-:-:S03]  /*0570*/  FFMA R5, -R11, R8, 1 ;  /* 0x3f8000000b057423 */ /* 0x001fc60000000108 */
[----:B------:R-:W-:Y:S01]  /*0580*/  I2FP.F32.S32 R0, R0 ;  /* 0x0000000000007245 */ /* 0x000fe20000201400 */
[----:B------:R-:W-:-:S04]  /*0590*/  FFMA R9, R8, R5, R8 ;  /* 0x0000000508097223 */ /* 0x000fc80000000008 */
[----:B------:R-:W-:Y:S01]  /*05a0*/  FADD R0, R0, 0.5 ;  /* 0x3f00000000007421 */ /* 0x000fe20000000000 */
[----:B------:R-:W-:-:S03]  /*05b0*/  @P2 IADD3 R7, PT, PT, R7, 0x1, RZ ;  /* 0x0000000107072810 */ /* 0x000fc60007ffe0ff */
[----:B------:R-:W0:Y:S01]  /*05c0*/  FCHK P2, R0, R11 ;  /* 0x0000000b00007302 */ /* 0x000e220000040000 */
[----:B------:R-:W-:Y:S01]  /*05d0*/  FFMA R4, R0, R9, RZ ;  /* 0x0000000900047223 */ /* 0x000fe200000000ff */
[----:B------:R-:W-:-:S03]  /*05e0*/  IMAD.MOV.U32 R5, RZ, RZ, R7 ;  /* 0x000000ffff057224 */ /* 0x000fc600078e0007 */
[----:B------:R-:W-:Y:S01]  /*05f0*/  FFMA R7, -R11, R4, R0 ;  /* 0x000000040b077223 */ /* 0x000fe20000000100 */
[----:B------:R-:W-:Y:S01]  /*0600*/  @!P1 IMAD.MOV R5, RZ, RZ, -R5 ;  /* 0x000000ffff059224 */ /* 0x000fe200078e0a05 */
[----:B------:R-:W-:Y:S02]  /*0610*/  @!P0 LOP3.LUT R5, RZ, R3, RZ, 0x33, !PT ;  /* 0x00000003ff058212 */ /* 0x000fe400078e33ff */
[----:B------:R-:W-:Y:S01]  /*0620*/  FFMA R7, R9, R7, R4 ;  /* 0x0000000709077223 */ /* 0x000fe20000000004 */
[----:B------:R-:W-:Y:S01]  /*0630*/  IMAD.MOV.U32 R4, RZ, RZ, RZ ;  /* 0x000000ffff047224 */ /* 0x000fe200078e00ff */
[----:B0-----:R-:W-:Y:S06]  /*0640*/  @!P2 BRA `(.L_x_326) ;  /* 0x000000000010a947 */ /* 0x001fec0003800000 */
[----:B------:R-:W-:Y:S01]  /*0650*/  IMAD.MOV.U32 R3, RZ, RZ, R11 ;  /* 0x000000ffff037224 */ /* 0x000fe200078e000b */
[----:B------:R-:W-:-:S07]  /*0660*/  MOV R8, 0x680 ;  /* 0x0000068000087802 */ /* 0x000fce0000000f00 */
[----:B------:R-:W-:Y:S05]  /*0670*/  CALL.REL.NOINC `($__internal_5_$__cuda_sm3x_div_rn_noftz_f32_slowpath) ;  /* 0x0000000400a07944 */ /* 0x000fea0003c00000 */
[----:B------:R-:W-:-:S07]  /*0680*/  IMAD.MOV.U32 R7, RZ, RZ, R0 ;  /* 0x000000ffff077224 */ /* 0x000fce00078e0000 */
.L_x_326:
[----:B------:R-:W-:Y:S05]  /*0690*/  BSYNC.RECONVERGENT B0 ;  /* 0x0000000000007941 */ /* 0x000fea0003800200 */
.L_x_325:
        /* <DEDUP_REMOVED lines=15> */
[----:B------:R-:W-:Y:S05]  /*0790*/  CALL.REL.NOINC `($__internal_5_$__cuda_sm3x_div_rn_noftz_f32_slowpath) ;  /* 0x0000000400587944 */ /* 0x000fea0003c00000 */
[----:B------:R-:W-:-:S07]  /*07a0*/  IMAD.MOV.U32 R3, RZ, RZ, R0 ;  /* 0x000000ffff037224 */ /* 0x000fce00078e0000 */
.L_x_328:
[----:B------:R-:W-:Y:S05]  /*07b0*/  BSYNC.RECONVERGENT B0 ;  /* 0x0000000000007941 */ /* 0x000fea0003800200 */
.L_x_327:
[----:B------:R-:W0:Y:S01]  /*07c0*/  F2I.FLOOR.NTZ R6, R5 ;  /* 0x0000000500067305 */ /* 0x000e220000207100 */
[----:B------:R-:W-:Y:S01]  /*07d0*/  FADD R7, R3, -0.5 ;  /* 0xbf00000003077421 */ /* 0x000fe20000000000 */
[----:B------:R-:W-:Y:S01]  /*07e0*/  BSSY.RECONVERGENT B0, `(.L_x_329) ;  /* 0x0000010000007945 */ /* 0x000fe20003800200 */
[----:B------:R-:W-:Y:S01]  /*07f0*/  HFMA2 R3, -RZ, RZ, 0, 0 ;  /* 0x00000000ff037431 */ /* 0x000fe200000001ff */
        /* <DEDUP_REMOVED lines=8> */
[----:B------:R-:W-:Y:S02]  /*0880*/  IMAD.U32 R8, RZ, RZ, UR4 ;  /* 0x00000004ff087e24 */ /* 0x000fe4000f8e00ff */
[----:B------:R-:W-:-:S10]  /*0890*/  IMAD.U32 R3, RZ, RZ, UR4 ;  /* 0x00000004ff037e24 */ /* 0x000fd4000f8e00ff */
[----:B------:R-:W-:Y:S01]  /*08a0*/  @!P0 I2FP.F32.S32 R0, R6 ;  /* 0x0000000600008245 */ /* 0x000fe20000201400 */
[----:B------:R-:W-:Y:S02]  /*08b0*/  @!P0 VIADD R8, R6, 0x1 ;  /* 0x0000000106088836 */ /* 0x000fe40000000000 */
[----:B------:R-:W-:Y:S02]  /*08c0*/  @!P0 IMAD.MOV.U32 R3, RZ, RZ, R6 ;  /* 0x000000ffff038224 */ /* 0x000fe400078e0006 */
[----:B------:R-:W-:-:S07]  /*08d0*/  @!P0 FADD.SAT R4, R5, -R0 ;  /* 0x8000000005048221 */ /* 0x000fce0000002000 */
.L_x_330:
[----:B------:R-:W-:Y:S05]  /*08e0*/  BSYNC.RECONVERGENT B0 ;  /* 0x0000000000007941 */ /* 0x000fea0003800200 */
.L_x_329:
[----:B------:R-:W-:Y:S01]  /*08f0*/  BSSY.RECONVERGENT B0, `(.L_x_331) ;  /* 0x000000d000007945 */ /* 0x000fe20003800200 */
[----:B------:R-:W-:Y:S02]  /*0900*/  IMAD.MOV.U32 R0, RZ, RZ, RZ ;  /* 0x000000ffff007224 */ /* 0x000fe400078e00ff */
[----:B------:R-:W-:Y:S01]  /*0910*/  IMAD.MOV.U32 R5, RZ, RZ, RZ ;  /* 0x000000ffff057224 */ /* 0x000fe200078e00ff */
[----:B------:R-:W-:Y:S06]  /*0920*/  @!P1 BRA `(.L_x_332) ;  /* 0x0000000000249947 */ /* 0x000fec0003800000 */
        /* <DEDUP_REMOVED lines=9> */
.L_x_332:
[----:B------:R-:W-:Y:S05]  /*09c0*/  BSYNC.RECONVERGENT B0 ;  /* 0x0000000000007941 */ /* 0x000fea0003800200 */
.L_x_331:
[----:B------:R-:W0:Y:S01]  /*09d0*/  LDCU.128 UR8, c[0x0][0x380] ;  /* 0x00007000ff0877ac */ /* 0x000e220008000c00 */
[----:B------:R-:W-:Y:S01]  /*09e0*/  SHF.R.S32.HI R14, RZ, 0x1f, R2 ;  /* 0x0000001fff0e7819 */ /* 0x000fe20000011402 */
[----:B------:R-:W1:Y:S01]  /*09f0*/  LDCU.64 UR4, c[0x0][0x358] ;  /* 0x00006b00ff0477ac */ /* 0x000e620008000a00 */
[----:B------:R-:W2:Y:S01]  /*0a00*/  LDCU.64 UR6, c[0x0][0x3a0] ;  /* 0x00007400ff0677ac */ /* 0x000ea20008000a00 */
[----:B0-----:R-:W-:Y:S01]  /*0a10*/  IADD3 R6, P0, PT, R2, UR8, RZ ;  /* 0x0000000802067c10 */ /* 0x001fe2000ff1e0ff */
[----:B------:R-:W0:Y:S03]  /*0a20*/  LDCU UR8, c[0x0][0x398] ;  /* 0x00007300ff0877ac */ /* 0x000e260008000800 */
[----:B------:R-:W-:-:S05]  /*0a30*/  IADD3.X R7, PT, PT, R14, UR9, RZ, P0, !PT ;  /* 0x000000090e077c10 */ /* 0x000fca00087fe4ff */
[----:B-1----:R-:W3:Y:S01]  /*0a40*/  LDG.E.U8.CONSTANT R6, desc[UR4][R6.64] ;  /* 0x0000000406067981 */ /* 0x002ee2000c1e9100 */
[--C-:B0-----:R-:W-:Y:S02]  /*0a50*/  IMAD R11, R5, UR8, R8.reuse ;  /* 0x00000008050b7c24 */ /* 0x101fe4000f8e0208 */
[----:B------:R-:W-:Y:S02]  /*0a60*/  IMAD R10, R9, UR8, R8 ;  /* 0x00000008090a7c24 */ /* 0x000fe4000f8e0208 */
[--C-:B------:R-:W-:Y:S02]  /*0a70*/  IMAD R8, R5, UR8, R3.reuse ;  /* 0x0000000805087c24 */ /* 0x100fe4000f8e0203 */
[----:B------:R-:W-:Y:S02]  /*0a80*/  IMAD R3, R9, UR8, R3 ;  /* 0x0000000809037c24 */ /* 0x000fe4000f8e0203 */
[----:B------:R-:W-:Y:S02]  /*0a90*/  IMAD.SHL.U32 R9, R11, 0x100, RZ ;  /* 0x000001000b097824 */ /* 0x000fe400078e00ff */
[----:B------:R-:W-:-:S02]  /*0aa0*/  IMAD.SHL.U32 R5, R10, 0x100, RZ ;  /* 0x000001000a057824 */ /* 0x000fc400078e00ff */
[----:B------:R-:W-:Y:S01]  /*0ab0*/  IMAD.SHL.U32 R13, R8, 0x100, RZ ;  /* 0x00000100080d7824 */ /* 0x000fe200078e00ff */
[C---:B---3--:R-:W-:Y:S02]  /*0ac0*/  PRMT R11, R6.reuse, 0x6540, R11 ;  /* 0x00006540060b7816 */ /* 0x048fe4000000000b */
[C---:B------:R-:W-:Y:S02]  /*0ad0*/  PRMT R7, R6.reuse, 0x6540, R8 ;  /* 0x0000654006077816 */ /* 0x040fe40000000008 */
[C---:B------:R-:W-:Y:S02]  /*0ae0*/  PRMT R10, R6.reuse, 0x6540, R10 ;  /* 0x00006540060a7816 */ /* 0x040fe4000000000a */
[----:B--2---:R-:W-:Y:S02]  /*0af0*/  IADD3 R8, P0, PT, R11, UR6, RZ ;  /* 0x000000060b087c10 */ /* 0x004fe4000ff1e0ff */
[----:B------:R-:W-:Y:S01]  /*0b00*/  PRMT R12, R6, 0x6540, R3 ;  /* 0x00006540060c7816 */ /* 0x000fe20000000003 */
[----:B------:R-:W-:Y:S01]  /*0b10*/  IMAD.SHL.U32 R3, R3, 0x100, RZ ;  /* 0x0000010003037824 */ /* 0x000fe200078e00ff */
[----:B------:R-:W-:-:S02]  /*0b20*/  IADD3 R10, P1, PT, R10, UR6, RZ ;  /* 0x000000060a0a7c10 */ /* 0x000fc4000ff3e0ff */
[----:B------:R-:W-:Y:S02]  /*0b30*/  IADD3 R6, P2, PT, R7, UR6, RZ ;  /* 0x0000000607067c10 */ /* 0x000fe4000ff5e0ff */
[----:B------:R-:W-:Y:S02]  /*0b40*/  LEA.HI.X.SX32 R9, R9, UR7, 0x1, P0 ;  /* 0x0000000709097c11 */ /* 0x000fe400080f0eff */
[----:B------:R-:W-:Y:S02]  /*0b50*/  IADD3 R12, P0, PT, R12, UR6, RZ ;  /* 0x000000060c0c7c10 */ /* 0x000fe4000ff1e0ff */
[----:B------:R-:W-:Y:S01]  /*0b60*/  LEA.HI.X.SX32 R11, R5, UR7, 0x1, P1 ;  /* 0x00000007050b7c11 */ /* 0x000fe200088f0eff */
[----:B------:R-:W2:Y:S01]  /*0b70*/  LDG.E.U8.CONSTANT R8, desc[UR4][R8.64] ;  /* 0x0000000408087981 */ /* 0x000ea2000c1e9100 */
[----:B------:R-:W-:Y:S02]  /*0b80*/  LEA.HI.X.SX32 R7, R13, UR7, 0x1, P2 ;  /* 0x000000070d077c11 */ /* 0x000fe400090f0eff */
[----:B------:R-:W-:Y:S01]  /*0b90*/  LEA.HI.X.SX32 R13, R3, UR7, 0x1, P0 ;  /* 0x00000007030d7c11 */ /* 0x000fe200080f0eff */
[----:B------:R-:W3:Y:S04]  /*0ba0*/  LDG.E.U8.CONSTANT R10, desc[UR4][R10.64] ;  /* 0x000000040a0a7981 */ /* 0x000ee8000c1e9100 */
[----:B------:R-:W4:Y:S04]  /*0bb0*/  LDG.E.U8.CONSTANT R6, desc[UR4][R6.64] ;  /* 0x0000000406067981 */ /* 0x000f28000c1e9100 */
[----:B------:R-:W5:Y:S01]  /*0bc0*/  LDG.E.U8.CONSTANT R12, desc[UR4][R12.64] ;  /* 0x000000040c0c7981 */ /* 0x000f62000c1e9100 */
[----:B------:R-:W-:Y:S01]  /*0bd0*/  FADD R16, -R4, 1 ;  /* 0x3f80000004107421 */ /* 0x000fe20000000100 */
[----:B------:R-:W-:-:S02]  /*0be0*/  IADD3 R2, P0, PT, R2, UR10, RZ ;  /* 0x0000000a02027c10 */ /* 0x000fc4000ff1e0ff */
[----:B--2---:R-:W-:Y:S02]  /*0bf0*/  I2FP.F32.U32 R3, R8 ;  /* 0x0000000800037245 */ /* 0x004fe40000201000 */
[----:B---3--:R-:W-:-:S03]  /*0c00*/  I2FP.F32.U32 R5, R10 ;  /* 0x0000000a00057245 */ /* 0x008fc60000201000 */
[----:B------:R-:W-:Y:S01]  /*0c10*/  FMUL R18, R3, R4 ;  /* 0x0000000403127220 */ /* 0x000fe20000400000 */
[----:B----4-:R-:W-:Y:S01]  /*0c20*/  I2FP.F32.U32 R15, R6 ;  /* 0x00000006000f7245 */ /* 0x010fe20000201000 */
[----:B------:R-:W-:Y:S01]  /*0c30*/  FMUL R4, R5, R4 ;  /* 0x0000000405047220 */ /* 0x000fe20000400000 */
[----:B-----5:R-:W-:-:S03]  /*0c40*/  I2FP.F32.U32 R3, R12 ;  /* 0x0000000c00037245 */ /* 0x020fc60000201000 */
[-C--:B------:R-:W-:Y:S01]  /*0c50*/  FFMA R15, R15, R16.reuse, R18 ;  /* 0x000000100f0f7223 */ /* 0x080fe20000000012 */
[----:B------:R-:W-:Y:S01]  /*0c60*/  FADD R8, -R0, 1 ;  /* 0x3f80000000087421 */ /* 0x000fe20000000100 */
[----:B------:R-:W-:Y:S02]  /*0c70*/  FFMA R3, R3, R16, R4 ;  /* 0x0000001003037223 */ /* 0x000fe40000000004 */
[----:B------:R-:W-:-:S04]  /*0c80*/  FMUL R0, R15, R0 ;  /* 0x000000000f007220 */ /* 0x000fc80000400000 */
[----:B------:R-:W-:-:S05]  /*0c90*/  FFMA R0, R3, R8, R0 ;  /* 0x0000000803007223 */ /* 0x000fca0000000000 */
[----:B------:R-:W-:-:S04]  /*0ca0*/  FMNMX R0, RZ, R0, !PT ;  /* 0x00000000ff007209 */ /* 0x000fc80007800000 */
[----:B------:R-:W-:-:S04]  /*0cb0*/  FMNMX R0, R0, 255, PT ;  /* 0x437f000000007809 */ /* 0x000fc80003800000 */
[----:B------:R-:W0:Y:S01]  /*0cc0*/  F2I.S64 R4, R0 ;  /* 0x0000000000047311 */ /* 0x000e220000201900 */
[----:B------:R-:W-:-:S05]  /*0cd0*/  IADD3.X R3, PT, PT, R14, UR11, RZ, P0, !PT ;  /* 0x0000000b0e037c10 */ /* 0x000fca00087fe4ff */
[----:B0-----:R-:W-:Y:S01]  /*0ce0*/  STG.E.U8 desc[UR4][R2.64], R4 ;  /* 0x0000000402007986 */ /* 0x001fe2000c101104 */
[----:B------:R-:W-:Y:S05]  /*0cf0*/  EXIT ;  /* 0x000000000000794d */ /* 0x000fea0003800000 */
        .weak           $__internal_5_$__cuda_sm3x_div_rn_noftz_f32_slowpath
        .type           $__internal_5_$__cuda_sm3x_div_rn_noftz_f32_slowpath,@function
        .size           $__internal_5_$__cuda_sm3x_div_rn_noftz_f32_slowpath,(.L_x_534 - $__internal_5_$__cuda_sm3x_div_rn_noftz_f32_slowpath)
$__internal_5_$__cuda_sm3x_div_rn_noftz_f32_slowpath:
        /* <DEDUP_REMOVED lines=32> */
[----:B------:R-:W-:Y:S02]  /*0f00*/  @!P1 FFMA R3, R3, 1.84467440737095516160e+19, RZ ;  /* 0x5f80000003039823 */ /* 0x000fe400000000ff */
[----:B------:R-:W-:-:S07]  /*0f10*/  @!P1 VIADD R7, R7, 0x40 ;  /* 0x0000004007079836 */ /* 0x000fce0000000000 */
.L_x_334:
        /* <DEDUP_REMOVED lines=47> */
[----:B------:R-:W-:-:S05]  /*1210*/  LOP3.LUT R3, R3, R10, RZ, 0xc0, !PT ;  /* 0x0000000a03037212 */ /* 0x000fca00078ec0ff */
[----:B------:R-:W-:-:S05]  /*1220*/  IMAD.IADD R3, R12, 0x1, R3 ;  /* 0x000000010c037824 */ /* 0x000fca00078e0203 */
[----:B------:R-:W-:Y:S01]  /*1230*/  LOP3.LUT R0, R3, R0, RZ, 0xfc, !PT ;  /* 0x0000000003007212 */ /* 0x000fe200078efcff */
[----:B------:R-:W-:Y:S06]  /*1240*/  BRA `(.L_x_342) ;  /* 0x0000000000107947 */ /* 0x000fec0003800000 */
.L_x_341:
[----:B------:R-:W-:-:S04]  /*1250*/  LOP3.LUT R0, R0, 0x80000000, RZ, 0xc0, !PT ;  /* 0x8000000000007812 */ /* 0x000fc800078ec0ff */
[----:B------:R-:W-:Y:S01]  /*1260*/  LOP3.LUT R0, R0, 0x7f800000, RZ, 0xfc, !PT ;  /* 0x7f80000000007812 */ /* 0x000fe200078efcff */
[----:B------:R-:W-:Y:S06]  /*1270*/  BRA `(.L_x_342) ;  /* 0x0000000000047947 */ /* 0x000fec0003800000 */
.L_x_340:
[----:B------:R-:W-:-:S07]  /*1280*/  IMAD R0, R10, 0x800000, R0 ;  /* 0x008000000a007824 */ /* 0x000fce00078e0200 */
.L_x_342:
[----:B------:R-:W-:Y:S05]  /*1290*/  BSYNC.RECONVERGENT B2 ;  /* 0x0000000000027941 */ /* 0x000fea0003800200 */
.L_x_339:
[----:B------:R-:W-:Y:S05]  /*12a0*/  BRA `(.L_x_343) ;  /* 0x0000000000207947 */ /* 0x000fea0003800000 */
.L_x_338:
[----:B------:R-:W-:-:S04]  /*12b0*/  LOP3.LUT R0, R3, 0x80000000, R0, 0x48, !PT ;  /* 0x8000000003007812 */ /* 0x000fc800078e4800 */
[----:B------:R-:W-:Y:S01]  /*12c0*/  LOP3.LUT R0, R0, 0x7f800000, RZ, 0xfc, !PT ;  /* 0x7f80000000007812 */ /* 0x000fe200078efcff */
[----:B------:R-:W-:Y:S06]  /*12d0*/  BRA `(.L_x_343) ;  /* 0x0000000000147947 */ /* 0x000fec0003800000 */
.L_x_337:
[----:B------:R-:W-:Y:S01]  /*12e0*/  LOP3.LUT R0, R3, 0x80000000, R0, 0x48, !PT ;  /* 0x8000000003007812 */ /* 0x000fe200078e4800 */
[----:B------:R-:W-:Y:S06]  /*12f0*/  BRA `(.L_x_343) ;  /* 0x00000000000c7947 */ /* 0x000fec0003800000 */
.L_x_336:
[----:B------:R-:W0:Y:S01]  /*1300*/  MUFU.RSQ R0, -QNAN ;  /* 0xffc0000000007908 */ /* 0x000e220000001400 */
[----:B------:R-:W-:Y:S05]  /*1310*/  BRA `(.L_x_343) ;  /* 0x0000000000047947 */ /* 0x000fea0003800000 */
.L_x_335:
[----:B------:R-:W-:-:S07]  /*1320*/  FADD.FTZ R0, R0, R3 ;  /* 0x0000000300007221 */ /* 0x000fce0000010000 */
.L_x_343:
[----:B------:R-:W-:Y:S05]  /*1330*/  BSYNC.RECONVERGENT B1 ;  /* 0x0000000000017941 */ /* 0x000fea0003800200 */
.L_x_333:
[----:B------:R-:W-:-:S04]  /*1340*/  IMAD.MOV.U32 R9, RZ, RZ, 0x0 ;  /* 0x00000000ff097424 */ /* 0x000fc800078e00ff */
[----:B0-----:R-:W-:Y:S05]  /*1350*/  RET.REL.NODEC R8 `(_Z30apply_lut_bilinear_gray_kernelPKhPhiiiiS0_) ;  /* 0xffffffec08287950 */ /* 0x001fea0003c3ffff */
.L_x_344:
        /* <DEDUP_REMOVED lines=10> */
.L_x_534:


//--------------------- .text._Z41apply_lut_bilinear_gray_vectorized_kernelPKhPhiiiiS0_ --------------------------
	.section	.text._Z41apply_lut_bilinear_gray_vectorized_kernelPKhPhiiiiS0_,"ax",@progbits
	.align	128
        .global         _Z41apply_lut_bilinear_gray_vectorized_kernelPKhPhiiiiS0_
        .type           _Z41apply_lut_bilinear_gray_vectorized_kernelPKhPhiiiiS0_,@function
        .size           _Z41apply_lut_bilinear_gray_vectorized_kernelPKhPhiiiiS0_,(.L_x_535 - _Z41apply_lut_bilinear_gray_vectorized_kernelPKhPhiiiiS0_)
        .other          _Z41apply_lut_bilinear_gray_vectorized_kernelPKhPhiiiiS0_,@"STO_CUDA_ENTRY STV_DEFAULT"
_Z41apply_lut_bilinear_gray_vectorized_kernelPKhPhiiiiS0_:
.text._Z41apply_lut_bilinear_gray_vectorized_kernelPKhPhiiiiS0_:
[----:B------:R-:W-:Y:S01]  /*0000*/  LDC R1, c[0x0][0x37c] ;  /* 0x0000df00ff017b82 */ /* 0x000fe20000000800 */
[----:B------:R-:W0:Y:S07]  /*0010*/  S2R R3, SR_TID.X ;  /* 0x0000000000037919 */ /* 0x000e2e0000002100 */
[----:B------:R-:W0:Y:S08]  /*0020*/  S2UR UR4, SR_CTAID.X ;  /* 0x00000000000479c3 */ /* 0x000e300000002500 */
[----:B------:R-:W0:Y:S08]  /*0030*/  LDC R2, c[0x0][0x360] ;  /* 0x0000d800ff027b82 */ /* 0x000e300000000800 */
[----:B------:R-:W1:Y:S01]  /*0040*/  LDC.64 R4, c[0x0][0x390] ;  /* 0x0000e400ff047b82 */ /* 0x000e620000000a00 */
[----:B0-----:R-:W-:-:S04]  /*0050*/  IMAD R2, R2, UR4, R3 ;  /* 0x0000000402027c24 */ /* 0x001fc8000f8e0203 */
[----:B------:R-:W-:Y:S02]  /*0060*/  IMAD.SHL.U32 R2, R2, 0x4, RZ ;  /* 0x0000000402027824 */ /* 0x000fe400078e00ff */
[----:B-1----:R-:W-:-:S05]  /*0070*/  IMAD R3, R5, R4, RZ ;  /* 0x0000000405037224 */ /* 0x002fca00078e02ff */
[----:B------:R-:W-:-:S05]  /*0080*/  VIMNMX R3, PT, PT, R2, R3, !PT ;  /* 0x0000000302037248 */ /* 0x000fca0007fe0100 */
[----:B------:R-:W-:-:S05]  /*0090*/  IMAD.IADD R8, R3, 0x1, -R2 ;  /* 0x0000000103087824 */ /* 0x000fca00078e0a02 */
[----:B------:R-:W-:-:S13]  /*00a0*/  ISETP.NE.AND P0, PT, R8, RZ, PT ;  /* 0x000000ff0800720c */ /* 0x000fda0003f05270 */
[----:B------:R-:W-:Y:S05]  /*00b0*/  @!P0 EXIT ;  /* 0x000000000000894d */ /* 0x000fea0003800000 */
[----:B------:R-:W0:Y:S01]  /*00c0*/  LDC R10, c[0x0][0x398] ;  /* 0x0000e600ff0a7b82 */ /* 0x000e220000000800 */
[----:B------:R-:W-:Y:S01]  /*00d0*/  IABS R0, R5 ;  /* 0x0000000500007213 */ /* 0x000fe20000000000 */
[----:B------:R-:W-:Y:S01]  /*00e0*/  BSSY.RECONVERGENT B0, `(.L_x_345) ;  /* 0x000005d000007945 */ /* 0x000fe20003800200 */
[----:B------:R-:W-:Y:S02]  /*00f0*/  IABS R18, R2 ;  /* 0x0000000200127213 */ /* 0x000fe40000000000 */
[----:B------:R-:W1:Y:S03]  /*0100*/  I2F.RP R7, R0 ;  /* 0x0000000000077306 */ /* 0x000e660000209400 */
[----:B------:R-:W2:Y:S05]  /*0110*/  LDC R3, c[0x0][0x39c] ;  /* 0x0000e700ff037b82 */ /* 0x000eaa0000000800 */
[----:B-1----:R-:W1:Y:S01]  /*0120*/  MUFU.RCP R7, R7 ;  /* 0x0000000700077308 */ /* 0x002e620000001000 */
[----:B0-----:R-:W-:-:S07]  /*0130*/  IABS R6, R10 ;  /* 0x0000000a00067213 */ /* 0x001fce0000000000 */
[----:B------:R-:W0:Y:S01]  /*0140*/  I2F.RP R11, R6 ;  /* 0x00000006000b7306 */ /* 0x000e220000209400 */
[----:B--2---:R-:W-:-:S07]  /*0150*/  IABS R9, R3 ;  /* 0x0000000300097213 */ /* 0x004fce0000000000 */
[----:B------:R-:W2:Y:S01]  /*0160*/  I2F.RP R16, R9 ;  /* 0x0000000900107306 */ /* 0x000ea20000209400 */
[----:B-1----:R-:W-:-:S07]  /*0170*/  IADD3 R12, PT, PT, R7, 0xffffffe, RZ ;  /* 0x0ffffffe070c7810 */ /* 0x002fce0007ffe0ff */
[----:B0-----:R-:W0:Y:S08]  /*0180*/  MUFU.RCP R11, R11 ;  /* 0x0000000b000b7308 */ /* 0x001e300000001000 */
[----:B------:R1:W-:Y:S08]  /*0190*/  F2I.FTZ.U32.TRUNC.NTZ R13, R12 ;  /* 0x0000000c000d7305 */ /* 0x0003f0000021f000 */
[----:B--2---:R-:W-:Y:S01]  /*01a0*/  MUFU.RCP R16, R16 ;  /* 0x0000001000107308 */ /* 0x004fe20000001000 */
[----:B0-----:R-:W-:Y:S01]  /*01b0*/  VIADD R14, R11, 0xffffffe ;  /* 0x0ffffffe0b0e7836 */ /* 0x001fe20000000000 */
[----:B------:R-:W-:Y:S01]  /*01c0*/  IADD3 R11, PT, PT, R5, -0x1, R10 ;  /* 0xffffffff050b7810 */ /* 0x000fe20007ffe00a */
        /* <DEDUP_REMOVED lines=8> */
[----:B------:R-:W-:Y:S02]  /*0250*/  IADD3 R7, PT, PT, R16, 0xffffffe, RZ ;  /* 0x0ffffffe10077810 */ /* 0x000fe40007ffe0ff */
[----:B------:R-:W-:Y:S01]  /*0260*/  ISETP.GE.AND P3, PT, R11, RZ, PT ;  /* 0x000000ff0b00720c */ /* 0x000fe20003f66270 */
[----:B------:R-:W-:Y:S02]  /*0270*/  IMAD.MOV R15, RZ, RZ, -R13 ;  /* 0x000000ffff0f7224 */ /* 0x000fe400078e0a0d */
[----:B------:R-:W-:Y:S01]  /*0280*/  IMAD.HI.U32 R14, R14, R17, RZ ;  /* 0x000000110e0e7227 */ /* 0x000fe200078e00ff */
[----:B------:R-:W0:Y:S03]  /*0290*/  F2I.FTZ.U32.TRUNC.NTZ R7, R7 ;  /* 0x0000000700077305 */ /* 0x000e26000021f000 */
[----:B------:R-:W-:-:S02]  /*02a0*/  IMAD R15, R15, R0, RZ ;  /* 0x000000000f0f7224 */ /* 0x000fc400078e02ff */
[----:B------:R-:W-:Y:S02]  /*02b0*/  IMAD.MOV R16, RZ, RZ, -R14 ;  /* 0x000000ffff107224 */ /* 0x000fe400078e0a0e */
[----:B------:R-:W-:-:S04]  /*02c0*/  IMAD.HI.U32 R12, R13, R15, R12 ;  /* 0x0000000f0d0c7227 */ /* 0x000fc800078e000c */
[----:B------:R-:W-:Y:S02]  /*02d0*/  IMAD.MOV.U32 R13, RZ, RZ, R18 ;  /* 0x000000ffff0d7224 */ /* 0x000fe400078e0012 */
[----:B------:R-:W-:Y:S02]  /*02e0*/  IMAD R15, R6, R16, R17 ;  /* 0x00000010060f7224 */ /* 0x000fe400078e0211 */
[----:B------:R-:W-:-:S03]  /*02f0*/  IMAD.HI.U32 R12, R12, R13, RZ ;  /* 0x0000000d0c0c7227 */ /* 0x000fc600078e00ff */
[----:B------:R-:W-:Y:S01]  /*0300*/  ISETP.GT.U32.AND P1, PT, R6, R15, PT ;  /* 0x0000000f0600720c */ /* 0x000fe20003f24070 */
[----:B0-----:R-:W-:Y:S01]  /*0310*/  IMAD.MOV R18, RZ, RZ, -R7 ;  /* 0x000000ffff127224 */ /* 0x001fe200078e0a07 */
[----:B------:R-:W-:-:S03]  /*0320*/  IADD3 R16, PT, PT, -R12, RZ, RZ ;  /* 0x000000ff0c107210 */ /* 0x000fc60007ffe1ff */
[----:B------:R-:W-:Y:S02]  /*0330*/  IMAD R17, R18, R9, RZ ;  /* 0x0000000912117224 */ /* 0x000fe400078e02ff */
[----:B------:R-:W-:Y:S01]  /*0340*/  IMAD R13, R0, R16, R13 ;  /* 0x00000010000d7224 */ /* 0x000fe200078e020d */
[----:B------:R-:W-:-:S04]  /*0350*/  IADD3 R16, PT, PT, R3, -0x1, R4 ;  /* 0xffffffff03107810 */ /* 0x000fc80007ffe004 */
[----:B------:R-:W-:Y:S01]  /*0360*/  ISETP.GT.U32.AND P0, PT, R0, R13, PT ;  /* 0x0000000d0000720c */ /* 0x000fe20003f04070 */
[----:B------:R-:W-:Y:S01]  /*0370*/  @!P1 IMAD.IADD R15, R15, 0x1, -R6 ;  /* 0x000000010f0f9824 */ /* 0x000fe200078e0a06 */
[----:B------:R-:W-:Y:S02]  /*0380*/  @!P1 IADD3 R14, PT, PT, R14, 0x1, RZ ;  /* 0x000000010e0e9810 */ /* 0x000fe40007ffe0ff */
[----:B------:R-:W-:Y:S02]  /*0390*/  IABS R4, R16 ;  /* 0x0000001000047213 */ /* 0x000fe40000000000 */
[----:B------:R-:W-:Y:S01]  /*03a0*/  ISETP.GE.U32.AND P2, PT, R15, R6, PT ;  /* 0x000000060f00720c */ /* 0x000fe20003f46070 */
[----:B------:R-:W-:Y:S01]  /*03b0*/  IMAD.MOV.U32 R6, RZ, RZ, RZ ;  /* 0x000000ffff067224 */ /* 0x000fe200078e00ff */
[----:B------:R-:W-:Y:S02]  /*03c0*/  ISETP.NE.AND P1, PT, R10, RZ, PT ;  /* 0x000000ff0a00720c */ /* 0x000fe40003f25270 */
[----:B------:R-:W-:Y:S01]  /*03d0*/  LOP3.LUT R16, R16, R3, RZ, 0x3c, !PT ;  /* 0x0000000310107212 */ /* 0x000fe200078e3cff */
[----:B------:R-:W-:Y:S01]  /*03e0*/  IMAD.HI.U32 R6, R7, R17, R6 ;  /* 0x0000001107067227 */ /* 0x000fe200078e0006 */
[----:B------:R-:W-:-:S03]  /*03f0*/  LOP3.LUT R7, R2, R5, RZ, 0x3c, !PT ;  /* 0x0000000502077212 */ /* 0x000fc600078e3cff */
[----:B------:R-:W-:Y:S02]  /*0400*/  @!P0 IMAD.IADD R13, R13, 0x1, -R0 ;  /* 0x000000010d0d8824 */ /* 0x000fe400078e0a00 */
[----:B------:R-:W-:-:S04]  /*0410*/  IMAD.HI.U32 R6, R6, R4, RZ ;  /* 0x0000000406067227 */ /* 0x000fc800078e00ff */
        /* <DEDUP_REMOVED lines=13> */
[----:B------:R-:W0:Y:S04]  /*04f0*/  MUFU.RCP R10, R11 ;  /* 0x0000000b000a7308 */ /* 0x000e280000001000 */
[----:B------:R-:W-:Y:S02]  /*0500*/  @!P3 IADD3 R4, PT, PT, -R4, RZ, RZ ;  /* 0x000000ff0404b210 */ /* 0x000fe40007ffe1ff */
[----:B------:R-:W-:Y:S01]  /*0510*/  @!P1 LOP3.LUT R4, RZ, R5, RZ, 0x33, !PT ;  /* 0x00000005ff049212 */ /* 0x000fe200078e33ff */
        /* <DEDUP_REMOVED lines=12> */
[----:B------:R-:W0:Y:S02]  /*05e0*/  FCHK P2, R0, R11 ;  /* 0x0000000b00007302 */ /* 0x000e240000040000 */
[----:B------:R-:W-:Y:S02]  /*05f0*/  IMAD.MOV.U32 R9, RZ, RZ, R6 ;  /* 0x000000ffff097224 */ /* 0x000fe400078e0006 */
[----:B------:R-:W-:Y:S02]  /*0600*/  FFMA R6, R0, R5, RZ ;  /* 0x0000000500067223 */ /* 0x000fe400000000ff */
[----:B------:R-:W-:Y:S02]  /*0610*/  @!P1 IMAD.MOV R9, RZ, RZ, -R9 ;  /* 0x000000ffff099224 */ /* 0x000fe400078e0a09 */
[----:B------:R-:W-:Y:S01]  /*0620*/  FFMA R7, -R11, R6, R0 ;  /* 0x000000060b077223 */ /* 0x000fe20000000100 */
[----:B------:R-:W-:-:S03]  /*0630*/  @!P0 LOP3.LUT R9, RZ, R3, RZ, 0x33, !PT ;  /* 0x00000003ff098212 */ /* 0x000fc600078e33ff */
[----:B------:R-:W-:Y:S01]  /*0640*/  FFMA R5, R5, R7, R6 ;  /* 0x0000000705057223 */ /* 0x000fe20000000006 */
[----:B------:R-:W-:Y:S01]  /*0650*/  IMAD.MOV.U32 R6, RZ, RZ, RZ ;  /* 0x000000ffff067224 */ /* 0x000fe200078e00ff */
[----:B0-----:R-:W-:Y:S06]  /*0660*/  @!P2 BRA `(.L_x_346) ;  /* 0x000000000010a947 */ /* 0x001fec0003800000 */
[----:B------:R-:W-:Y:S02]  /*0670*/  MOV R3, R11 ;  /* 0x0000000b00037202 */ /* 0x000fe40000000f00 */
[----:B------:R-:W-:-:S07]  /*0680*/  MOV R12, 0x6a0 ;  /* 0x000006a0000c7802 */ /* 0x000fce0000000f00 */
[----:B------:R-:W-:Y:S05]  /*0690*/  CALL.REL.NOINC `($__internal_6_$__cuda_sm3x_div_rn_noftz_f32_slowpath) ;  /* 0x0000002000147944 */ /* 0x000fea0003c00000 */
[----:B------:R-:W-:-:S07]  /*06a0*/  IMAD.MOV.U32 R5, RZ, RZ, R0 ;  /* 0x000000ffff057224 */ /* 0x000fce00078e0000 */
.L_x_346:
[----:B------:R-:W-:Y:S05]  /*06b0*/  BSYNC.RECONVERGENT B0 ;  /* 0x0000000000007941 */ /* 0x000fea0003800200 */
.L_x_345:
        /* <DEDUP_REMOVED lines=15> */
[----:B------:R-:W-:Y:S05]  /*07b0*/  CALL.REL.NOINC `($__internal_6_$__cuda_sm3x_div_rn_noftz_f32_slowpath) ;  /* 0x0000001c00cc7944 */ /* 0x000fea0003c00000 */
[----:B------:R-:W-:-:S07]  /*07c0*/  IMAD.MOV.U32 R3, RZ, RZ, R0 ;  /* 0x000000ffff037224 */ /* 0x000fce00078e0000 */
.L_x_348:
[----:B------:R-:W-:Y:S05]  /*07d0*/  BSYNC.RECONVERGENT B0 ;  /* 0x0000000000007941 */ /* 0x000fea0003800200 */
.L_x_347:
[----:B------:R-:W0:Y:S01]  /*07e0*/  F2I.FLOOR.NTZ R0, R4 ;  /* 0x0000000400007305 */ /* 0x000e220000207100 */
[----:B------:R-:W1:Y:S01]  /*07f0*/  LDCU UR12, c[0x0][0x398] ;  /* 0x00007300ff0c77ac */ /* 0x000e620008000800 */
[----:B------:R-:W-:Y:S01]  /*0800*/  FADD R13, R3, -0.5 ;  /* 0xbf000000030d7421 */ /* 0x000fe20000000000 */
[----:B------:R-:W-:Y:S01]  /*0810*/  BSSY.RECONVERGENT B0, `(.L_x_349) ;  /* 0x000000e000007945 */ /* 0x000fe20003800200 */
[----:B------:R-:W-:Y:S02]  /*0820*/  HFMA2 R3, -RZ, RZ, 0, 0 ;  /* 0x00000000ff037431 */ /* 0x000fe400000001ff */
[----:B------:R-:W-:Y:S02]  /*0830*/  IMAD.MOV.U32 R7, RZ, RZ, RZ ;  /* 0x000000ffff077224 */ /* 0x000fe400078e00ff */
[----:B------:R2:W3:Y:S01]  /*0840*/  F2I.FLOOR.NTZ R14, R13 ;  /* 0x0000000d000e7305 */ /* 0x0004e20000207100 */
[----:B0-----:R-:W-:Y:S01]  /*0850*/  ISETP.GE.AND P0, PT, R0, RZ, PT ;  /* 0x000000ff0000720c */ /* 0x001fe20003f06270 */
[----:B-1----:R-:W-:-:S12]  /*0860*/  UIADD3 UR5, UPT, UPT, UR12, -0x1, URZ ;  /* 0xffffffff0c057890 */ /* 0x002fd8000fffe0ff */
[----:B--23--:R-:W-:Y:S05]  /*0870*/  @!P0 BRA `(.L_x_350) ;  /* 0x00000000001c8947 */ /* 0x00cfea0003800000 */
[----:B------:R-:W-:Y:S01]  /*0880*/  ISETP.GE.AND P0, PT, R0, UR5, PT ;  /* 0x0000000500007c0c */ /* 0x000fe2000bf06270 */
[----:B------:R-:W-:Y:S01]  /*0890*/  IMAD.U32 R7, RZ, RZ, UR5 ;  /* 0x00000005ff077e24 */ /* 0x000fe2000f8e00ff */
[----:B------:R-:W-:-:S11]  /*08a0*/  MOV R3, UR5 ;  /* 0x0000000500037c02 */ /* 0x000fd60008000f00 */
[----:B------:R-:W-:Y:S01]  /*08b0*/  @!P0 I2FP.F32.S32 R5, R0 ;  /* 0x0000000000058245 */ /* 0x000fe20000201400 */
[----:B------:R-:W-:Y:S02]  /*08c0*/  @!P0 VIADD R7, R0, 0x1 ;  /* 0x0000000100078836 */ /* 0x000fe40000000000 */
[----:B------:R-:W-:Y:S02]  /*08d0*/  @!P0 IMAD.MOV.U32 R3, RZ, RZ, R0 ;  /* 0x000000ffff038224 */ /* 0x000fe400078e0000 */
[----:B------:R-:W-:-:S07]  /*08e0*/  @!P0 FADD.SAT R6, R4, -R5 ;  /* 0x8000000504068221 */ /* 0x000fce0000002000 */
.L_x_350:
[----:B------:R-:W-:Y:S05]  /*08f0*/  BSYNC.RECONVERGENT B0 ;  /* 0x0000000000007941 */ /* 0x000fea0003800200 */
.L_x_349:
[----:B------:R-:W0:Y:S01]  /*0900*/  LDCU UR4, c[0x0][0x39c] ;  /* 0x00007380ff0477ac */ /* 0x000e220008000800 */
[----:B------:R-:W-:Y:S01]  /*0910*/  ISETP.GE.AND P0, PT, R14, RZ, PT ;  /* 0x000000ff0e00720c */ /* 0x000fe20003f06270 */
[----:B------:R-:W-:Y:S01]  /*0920*/  BSSY.RECONVERGENT B0, `(.L_x_351) ;  /* 0x000000d000007945 */ /* 0x000fe20003800200 */
[----:B------:R-:W-:Y:S01]  /*0930*/  MOV R10, RZ ;  /* 0x000000ff000a7202 */ /* 0x000fe20000000f00 */
[----:B------:R-:W-:Y:S02]  /*0940*/  IMAD.MOV.U32 R0, RZ, RZ, RZ ;  /* 0x000000ffff007224 */ /* 0x000fe400078e00ff */
[----:B------:R-:W-:Y:S01]  /*0950*/  IMAD.MOV.U32 R12, RZ, RZ, RZ ;  /* 0x000000ffff0c7224 */ /* 0x000fe200078e00ff */
[----:B0-----:R-:W-:-:S07]  /*0960*/  UIADD3 UR4, UPT, UPT, UR4, -0x1, URZ ;  /* 0xffffffff04047890 */ /* 0x001fce000fffe0ff */
[----:B------:R-:W-:Y:S05]  /*0970*/  @!P0 BRA `(.L_x_352) ;  /* 0x00000000001c8947 */ /* 0x000fea0003800000 */
[----:B------:R-:W-:Y:S01]  /*0980*/  ISETP.GE.AND P0, PT, R14, UR4, PT ;  /* 0x000000040e007c0c */ /* 0x000fe2000bf06270 */
[----:B------:R-:W-:Y:S01]  /*0990*/  IMAD.U32 R10, RZ, RZ, UR4 ;  /* 0x00000004ff0a7e24 */ /* 0x000fe2000f8e00ff */
[----:B------:R-:W-:-:S11]  /*09a0*/  MOV R12, UR4 ;  /* 0x00000004000c7c02 */ /* 0x000fd60008000f00 */
[-C--:B------:R-:W-:Y:S01]  /*09b0*/  @!P0 I2FP.F32.S32 R4, R14.reuse ;  /* 0x0000000e00048245 */ /* 0x080fe20000201400 */
[----:B------:R-:W-:Y:S01]  /*09c0*/  @!P0 VIADD R12, R14, 0x1 ;  /* 0x000000010e0c8836 */ /* 0x000fe20000000000 */
[----:B------:R-:W-:-:S03]  /*09d0*/  @!P0 MOV R10, R14 ;  /* 0x0000000e000a8202 */ /* 0x000fc60000000f00 */
[----:B------:R-:W-:-:S07]  /*09e0*/  @!P0 FADD.SAT R0, R13, -R4 ;  /* 0x800000040d008221 */ /* 0x000fce0000002000 */
.L_x_352:
[----:B------:R-:W-:Y:S05]  /*09f0*/  BSYNC.RECONVERGENT B0 ;  /* 0x0000000000007941 */ /* 0x000fea0003800200 */
.L_x_351:
[----:B------:R-:W0:Y:S01]  /*0a00*/  LDCU.128 UR8, c[0x0][0x380] ;  /* 0x00007000ff0877ac */ /* 0x000e220008000c00 */
[----:B------:R-:W-:Y:S01]  /*0a10*/  SHF.R.S32.HI R20, RZ, 0x1f, R2 ;  /* 0x0000001fff147819 */ /* 0x000fe20000011402 */
[----:B------:R-:W1:Y:S01]  /*0a20*/  LDCU.64 UR6, c[0x0][0x358] ;  /* 0x00006b00ff0677ac */ /* 0x000e620008000a00 */
[----:B0-----:R-:W-:-:S04]  /*0a30*/  IADD3 R4, P0, PT, R2, UR8, RZ ;  /* 0x0000000802047c10 */ /* 0x001fc8000ff1e0ff */
[----:B------:R-:W-:Y:S01]  /*0a40*/  IADD3.X R5, PT, PT, R20, UR9, RZ, P0, !PT ;  /* 0x0000000914057c10 */ /* 0x000fe200087fe4ff */
[----:B------:R-:W0:Y:S04]  /*0a50*/  LDCU.64 UR8, c[0x0][0x3a0] ;  /* 0x00007400ff0877ac */ /* 0x000e280008000a00 */
[----:B-1----:R-:W2:Y:S01]  /*0a60*/  LDG.E.U8.CONSTANT R14, desc[UR6][R4.64] ;  /* 0x00000006040e7981 */ /* 0x002ea2000c1e9100 */
[--C-:B------:R-:W-:Y:S02]  /*0a70*/  IMAD R13, R10, UR12, R7.reuse ;  /* 0x0000000c0a0d7c24 */ /* 0x100fe4000f8e0207 */
[C---:B------:R-:W-:Y:S02]  /*0a80*/  IMAD R7, R12.reuse, UR12, R7 ;  /* 0x0000000c0c077c24 */ /* 0x040fe4000f8e0207 */
[----:B------:R-:W-:-:S02]  /*0a90*/  IMAD R12, R12, UR12, R3 ;  /* 0x0000000c0c0c7c24 */ /* 0x000fc4000f8e0203 */
[----:B------:R-:W-:Y:S02]  /*0aa0*/  IMAD R10, R10, UR12, R3 ;  /* 0x0000000c0a0a7c24 */ /* 0x000fe4000f8e0203 */
[----:B------:R-:W-:Y:S02]  /*0ab0*/  IMAD.SHL.U32 R3, R13, 0x100, RZ ;  /* 0x000001000d037824 */ /* 0x000fe400078e00ff */
[----:B------:R-:W-:Y:S01]  /*0ac0*/  IMAD.SHL.U32 R15, R7, 0x100, RZ ;  /* 0x00000100070f7824 */ /* 0x000fe200078e00ff */
[----:B--2---:R-:W-:Y:S02]  /*0ad0*/  PRMT R16, R14, 0x6540, R7 ;  /* 0x000065400e107816 */ /* 0x004fe40000000007 */
[----:B------:R-:W-:Y:S02]  /*0ae0*/  SHF.L.U32 R7, R12, 0x8, RZ ;  /* 0x000000080c077819 */ /* 0x000fe400000006ff */
[C---:B------:R-:W-:Y:S02]  /*0af0*/  PRMT R13, R14.reuse, 0x6540, R13 ;  /* 0x000065400e0d7816 */ /* 0x040fe4000000000d */
[----:B------:R-:W-:-:S02]  /*0b00*/  PRMT R17, R14, 0x6540, R12 ;  /* 0x000065400e117816 */ /* 0x000fc4000000000c */
[----:B0-----:R-:W-:Y:S02]  /*0b10*/  IADD3 R12, P0, PT, R16, UR8, RZ ;  /* 0x00000008100c7c10 */ /* 0x001fe4000ff1e0ff */
[----:B------:R-:W-:Y:S01]  /*0b20*/  PRMT R18, R14, 0x6540, R10 ;  /* 0x000065400e127816 */ /* 0x000fe2000000000a */
[----:B------:R-:W-:Y:S01]  /*0b30*/  IMAD.SHL.U32 R10, R10, 0x100, RZ ;  /* 0x000001000a0a7824 */ /* 0x000fe200078e00ff */
[----:B------:R-:W-:Y:S02]  /*0b40*/  IADD3 R14, P1, PT, R13, UR8, RZ ;  /* 0x000000080d0e7c10 */ /* 0x000fe4000ff3e0ff */
[----:B------:R-:W-:Y:S02]  /*0b50*/  IADD3 R16, P2, PT, R17, UR8, RZ ;  /* 0x0000000811107c10 */ /* 0x000fe4000ff5e0ff */
[----:B------:R-:W-:Y:S02]  /*0b60*/  LEA.HI.X.SX32 R13, R15, UR9, 0x1, P0 ;  /* 0x000000090f0d7c11 */ /* 0x000fe400080f0eff */
[----:B------:R-:W-:-:S02]  /*0b70*/  IADD3 R18, P0, PT, R18, UR8, RZ ;  /* 0x0000000812127c10 */ /* 0x000fc4000ff1e0ff */
        /* <DEDUP_REMOVED lines=8> */
[----:B--2---:R-:W-:-:S02]  /*0c00*/  I2FP.F32.U32 R3, R12 ;  /* 0x0000000c00037245 */ /* 0x004fc40000201000 */
        /* <DEDUP_REMOVED lines=10> */
[----:B------:R-:W-:Y:S02]  /*0cb0*/  FMNMX R0, RZ, R0, !PT ;  /* 0x00000000ff007209 */ /* 0x000fe40007800000 */
[----:B------:R-:W-:Y:S02]  /*0cc0*/  IADD3 R6, P0, PT, R2, UR10, RZ ;  /* 0x0000000a02067c10 */ /* 0x000fe4000ff1e0ff */
[----:B------:R-:W-:Y:S02]  /*0cd0*/  FMNMX R0, R0, 255, PT ;  /* 0x437f000000007809 */ /* 0x000fe40003800000 */
[----:B------:R-:W-:Y:S02]  /*0ce0*/  IADD3.X R7, PT, PT, R20, UR11, RZ, P0, !PT ;  /* 0x0000000b14077c10 */ /* 0x000fe400087fe4ff */
[----:B------:R-:W0:Y:S01]  /*0cf0*/  F2I.S64 R12, R0 ;  /* 0x00000000000c7311 */ /* 0x000e220000201900 */
[----:B------:R-:W-:Y:S02]  /*0d00*/  ISETP.NE.AND P0, PT, R8, 0x1, PT ;  /* 0x000000010800780c */ /* 0x000fe40003f05270 */
[----:B0-----:R0:W-:Y:S11]  /*0d10*/  STG.E.U8 desc[UR6][R6.64], R12 ;  /* 0x0000000c06007986 */ /* 0x0011f6000c101106 */
[----:B------:R-:W-:Y:S05]  /*0d20*/  @!P0 EXIT ;  /* 0x000000000000894d */ /* 0x000fea0003800000 */
[----:B------:R-:W1:Y:S01]  /*0d30*/  LDC R0, c[0x0][0x394] ;  /* 0x0000e500ff007b82 */ /* 0x000e620000000800 */
[----:B------:R-:W-:Y:S01]  /*0d40*/  VIADD R3, R2, 0x1 ;  /* 0x0000000102037836 */ /* 0x000fe20000000000 */
[----:B------:R-:W-:Y:S01]  /*0d50*/  BSSY.RECONVERGENT B0, `(.L_x_353) ;  /* 0x000002a000007945 */ /* 0x000fe20003800200 */
[----:B-1----:R-:W-:-:S04]  /*0d60*/  IABS R17, R0 ;  /* 0x0000000000117213 */ /* 0x002fc80000000000 */
[----:B------:R-:W1:Y:S08]  /*0d70*/  I2F.RP R14, R17 ;  /* 0x00000011000e7306 */ /* 0x000e700000209400 */
[----:B-1----:R-:W0:Y:S02]  /*0d80*/  MUFU.RCP R14, R14 ;  /* 0x0000000e000e7308 */ /* 0x002e240000001000 */
[----:B0-----:R-:W-:-:S06]  /*0d90*/  VIADD R12, R14, 0xffffffe ;  /* 0x0ffffffe0e0c7836 */ /* 0x001fcc0000000000 */
[----:B------:R-:W-:Y:S08]  /*0da0*/  MUFU.RCP R14, R11 ;  /* 0x0000000b000e7308 */ /* 0x000ff00000001000 */
[----:B------:R0:W1:Y:S02]  /*0db0*/  F2I.FTZ.U32.TRUNC.NTZ R13, R12 ;  /* 0x0000000c000d7305 */ /* 0x000064000021f000 */
[----:B0-----:R-:W-:Y:S01]  /*0dc0*/  IMAD.MOV.U32 R12, RZ, RZ, RZ ;  /* 0x000000ffff0c7224 */ /* 0x001fe200078e00ff */
        /* <DEDUP_REMOVED lines=8> */
[----:B------:R-:W-:Y:S02]  /*0e50*/  @!P1 IMAD.IADD R10, R10, 0x1, -R17 ;  /* 0x000000010a0a9824 */ /* 0x000fe400078e0a11 */
[----:B------:R-:W-:Y:S01]  /*0e60*/  @!P1 VIADD R15, R15, 0x1 ;  /* 0x000000010f0f9836 */ /* 0x000fe20000000000 */
[----:B------:R-:W-:Y:S02]  /*0e70*/  ISETP.NE.AND P1, PT, R0, RZ, PT ;  /* 0x000000ff0000720c */ /* 0x000fe40003f25270 */
[----:B------:R-:W-:Y:S02]  /*0e80*/  ISETP.GE.U32.AND P0, PT, R10, R17, PT ;  /* 0x000000110a00720c */ /* 0x000fe40003f06070 */
[----:B------:R-:W-:-:S04]  /*0e90*/  LOP3.LUT R10, R3, R0, RZ, 0x3c, !PT ;  /* 0x00000000030a7212 */ /* 0x000fc800078e3cff */
[----:B------:R-:W-:-:S07]  /*0ea0*/  ISETP.GE.AND P2, PT, R10, RZ, PT ;  /* 0x000000ff0a00720c */ /* 0x000fce0003f46270 */
[----:B------:R-:W-:-:S06]  /*0eb0*/  @P0 IADD3 R15, PT, PT, R15, 0x1, RZ ;  /* 0x000000010f0f0810 */ /* 0x000fcc0007ffe0ff */
[----:B------:R-:W-:Y:S01]  /*0ec0*/  @!P2 IMAD.MOV R15, RZ, RZ, -R15 ;  /* 0x000000ffff0fa224 */ /* 0x000fe200078e0a0f */
[----:B------:R-:W-:-:S05]  /*0ed0*/  @!P1 LOP3.LUT R15, RZ, R0, RZ, 0x33, !PT ;  /* 0x00000000ff0f9212 */ /* 0x000fca00078e33ff */
[----:B------:R-:W-:-:S04]  /*0ee0*/  IMAD.MOV R10, RZ, RZ, -R15 ;  /* 0x000000ffff0a7224 */ /* 0x000fc800078e0a0f */
[----:B------:R-:W-:Y:S02]  /*0ef0*/  IMAD R0, R0, R10, R3 ;  /* 0x0000000a00007224 */ /* 0x000fe400078e0203 */
[----:B------:R-:W-:-:S03]  /*0f00*/  FFMA R3, -R11, R14, 1 ;  /* 0x3f8000000b037423 */ /* 0x000fc6000000010e */
[----:B------:R-:W-:-:S05]  /*0f10*/  I2FP.F32.S32 R0, R0 ;  /* 0x0000000000007245 */ /* 0x000fca0000201400 */
[----:B------:R-:W-:Y:S01]  /*0f20*/  FADD R12, R0, 0.5 ;  /* 0x3f000000000c7421 */ /* 0x000fe20000000000 */
[----:B------:R-:W-:Y:S01]  /*0f30*/  FFMA R0, R14, R3, R14 ;  /* 0x000000030e007223 */ /* 0x000fe2000000000e */
[----:B------:R-:W-:Y:S02]  /*0f40*/  HFMA2 R14, -RZ, RZ, 0, 0 ;  /* 0x00000000ff0e7431 */ /* 0x000fe400000001ff */
[----:B------:R-:W0:Y:S01]  /*0f50*/  FCHK P0, R12, R11 ;  /* 0x0000000b0c007302 */ /* 0x000e220000000000 */
[----:B------:R-:W-:-:S04]  /*0f60*/  FFMA R3, R0, R12, RZ ;  /* 0x0000000c00037223 */ /* 0x000fc800000000ff */
[----:B------:R-:W-:-:S04]  /*0f70*/  FFMA R10, -R11, R3, R12 ;  /* 0x000000030b0a7223 */ /* 0x000fc8000000010c */
[----:B------:R-:W-:Y:S01]  /*0f80*/  FFMA R3, R0, R10, R3 ;  /* 0x0000000a00037223 */ /* 0x000fe20000000003 */
[----:B0-----:R-:W-:Y:S06]  /*0f90*/  @!P0 BRA `(.L_x_354) ;  /* 0x0000000000148947 */ /* 0x001fec0003800000 */
[----:B------:R-:W-:Y:S01]  /*0fa0*/  IMAD.MOV.U32 R0, RZ, RZ, R12 ;  /* 0x000000ffff007224 */ /* 0x000fe200078e000c */
[----:B------:R-:W-:Y:S01]  /*0fb0*/  MOV R12, 0xfe0 ;  /* 0x00000fe0000c7802 */ /* 0x000fe20000000f00 */
[----:B------:R-:W-:-:S07]  /*0fc0*/  IMAD.MOV.U32 R3, RZ, RZ, R11 ;  /* 0x000000ffff037224 */ /* 0x000fce00078e000b */
[----:B------:R-:W-:Y:S05]  /*0fd0*/  CALL.REL.NOINC `($__internal_6_$__cuda_sm3x_div_rn_noftz_f32_slowpath) ;  /* 0x0000001400c47944 */ /* 0x000fea0003c00000 */
[----:B------:R-:W-:-:S07]  /*0fe0*/  MOV R3, R0 ;  /* 0x0000000000037202 */ /* 0x000fce0000000f00 */
.L_x_354:
[----:B------:R-:W-:Y:S05]  /*0ff0*/  BSYNC.RECONVERGENT B0 ;  /* 0x0000000000007941 */ /* 0x000fea0003800200 */
.L_x_353:
[----:B------:R-:W0:Y:S01]  /*1000*/  MUFU.RCP R0, R9 ;  /* 0x0000000900007308 */ /* 0x000e220000001000 */
[----:B------:R-:W-:Y:S01]  /*1010*/  I2FP.F32.S32 R15, R15 ;  /* 0x0000000f000f7245 */ /* 0x000fe20000201400 */
[----:B------:R-:W-:Y:S04]  /*1020*/  BSSY.RECONVERGENT B0, `(.L_x_355) ;  /* 0x000000e000007945 */ /* 0x000fe80003800200 */
[----:B------:R-:W-:Y:S01]  /*1030*/  FADD R12, R15, 0.5 ;  /* 0x3f0000000f0c7421 */ /* 0x000fe20000000000 */
[----:B------:R-:W-:-:S03]  /*1040*/  FADD R15, R3, -0.5 ;  /* 0xbf000000030f7421 */ /* 0x000fc60000000000 */
        /* <DEDUP_REMOVED lines=8> */
[----:B------:R-:W-:Y:S01]  /*10d0*/  MOV R12, 0x1100 ;  /* 0x00001100000c7802 */ /* 0x000fe20000000f00 */
[----:B------:R-:W-:-:S07]  /*10e0*/  IMAD.MOV.U32 R3, RZ, RZ, R9 ;  /* 0x000000ffff037224 */ /* 0x000fce00078e0009 */
[----:B------:R-:W-:Y:S05]  /*10f0*/  CALL.REL.NOINC `($__internal_6_$__cuda_sm3x_div_rn_noftz_f32_slowpath) ;  /* 0x00000014007c7944 */ /* 0x000fea0003c00000 */
.L_x_356:
[----:B------:R-:W-:Y:S05]  /*1100*/  BSYNC.RECONVERGENT B0 ;  /* 0x0000000000007941 */ /* 0x000fea0003800200 */
.L_x_355:
[----:B------:R0:W5:Y:S01]  /*1110*/  LDG.E.U8.CONSTANT R3, desc[UR6][R4.64+0x1] ;  /* 0x0000010604037981 */ /* 0x000162000c1e9100 */
[----:B------:R-:W1:Y:S01]  /*1120*/  F2I.FLOOR.NTZ R13, R15 ;  /* 0x0000000f000d7305 */ /* 0x000e620000207100 */
[----:B------:R-:W-:Y:S01]  /*1130*/  FADD R17, R0, -0.5 ;  /* 0xbf00000000117421 */ /* 0x000fe20000000000 */
[----:B------:R-:W-:Y:S01]  /*1140*/  BSSY.RECONVERGENT B0, `(.L_x_357) ;  /* 0x000000e000007945 */ /* 0x000fe20003800200 */
[----:B------:R-:W-:Y:S02]  /*1150*/  HFMA2 R10, -RZ, RZ, 0, 0 ;  /* 0x00000000ff0a7431 */ /* 0x000fe400000001ff */
[----:B------:R-:W-:-:S03]  /*1160*/  IMAD.MOV.U32 R12, RZ, RZ, RZ ;  /* 0x000000ffff0c7224 */ /* 0x000fc600078e00ff */
[----:B------:R-:W2:Y:S01]  /*1170*/  F2I.FLOOR.NTZ R18, R17 ;  /* 0x0000001100127305 */ /* 0x000ea20000207100 */
[----:B-1----:R-:W-:Y:S02]  /*1180*/  ISETP.GE.AND P0, PT, R13, RZ, PT ;  /* 0x000000ff0d00720c */ /* 0x002fe40003f06270 */
[----:B--2---:R-:W-:-:S11]  /*1190*/  ISETP.GE.AND P1, PT, R18, RZ, PT ;  /* 0x000000ff1200720c */ /* 0x004fd60003f26270 */
[----:B0-----:R-:W-:Y:S05]  /*11a0*/  @!P0 BRA `(.L_x_358) ;  /* 0x00000000001c8947 */ /* 0x001fea0003800000 */
[----:B------:R-:W-:Y:S01]  /*11b0*/  ISETP.GE.AND P0, PT, R13, UR5, PT ;  /* 0x000000050d007c0c */ /* 0x000fe2000bf06270 */
[----:B------:R-:W-:Y:S01]  /*11c0*/  IMAD.U32 R12, RZ, RZ, UR5 ;  /* 0x00000005ff0c7e24 */ /* 0x000fe2000f8e00ff */
[----:B------:R-:W-:-:S11]  /*11d0*/  MOV R10, UR5 ;  /* 0x00000005000a7c02 */ /* 0x000fd60008000f00 */
[----:B------:R-:W-:Y:S01]  /*11e0*/  @!P0 I2FP.F32.S32 R0, R13 ;  /* 0x0000000d00008245 */ /* 0x000fe20000201400 */
[----:B------:R-:W-:Y:S02]  /*11f0*/  @!P0 VIADD R12, R13, 0x1 ;  /* 0x000000010d0c8836 */ /* 0x000fe40000000000 */
[----:B------:R-:W-:Y:S02]  /*1200*/  @!P0 IMAD.MOV.U32 R10, RZ, RZ, R13 ;  /* 0x000000ffff0a8224 */ /* 0x000fe400078e000d */
[----:B------:R-:W-:-:S07]  /*1210*/  @!P0 FADD.SAT R14, R15, -R0 ;  /* 0x800000000f0e8221 */ /* 0x000fce0000002000 */
.L_x_358:
[----:B------:R-:W-:Y:S05]  /*1220*/  BSYNC.RECONVERGENT B0 ;  /* 0x0000000000007941 */ /* 0x000fea0003800200 */
.L_x_357:
[----:B------:R-:W-:Y:S01]  /*1230*/  BSSY.RECONVERGENT B0, `(.L_x_359) ;  /* 0x000000c000007945 */ /* 0x000fe20003800200 */
[----:B------:R-:W-:Y:S01]  /*1240*/  MOV R13, RZ ;  /* 0x000000ff000d7202 */ /* 0x000fe20000000f00 */
[----:B------:R-:W-:Y:S02]  /*1250*/  IMAD.MOV.U32 R0, RZ, RZ, RZ ;  /* 0x000000ffff007224 */ /* 0x000fe400078e00ff */
[----:B------:R-:W-:Y:S01]  /*1260*/  IMAD.MOV.U32 R15, RZ, RZ, RZ ;  /* 0x000000ffff0f7224 */ /* 0x000fe200078e00ff */
[----:B------:R-:W-:Y:S06]  /*1270*/  @!P1 BRA `(.L_x_360) ;  /* 0x00000000001c9947 */ /* 0x000fec0003800000 */
[----:B------:R-:W-:Y:S01]  /*1280*/  ISETP.GE.AND P0, PT, R18, UR4, PT ;  /* 0x0000000412007c0c */ /* 0x000fe2000bf06270 */
[----:B------:R-:W-:Y:S01]  /*1290*/  IMAD.U32 R13, RZ, RZ, UR4 ;  /* 0x00000004ff0d7e24 */ /* 0x000fe2000f8e00ff */
[----:B------:R-:W-:-:S11]  /*12a0*/  MOV R15, UR4 ;  /* 0x00000004000f7c02 */ /* 0x000fd60008000f00 */
[-C--:B------:R-:W-:Y:S01]  /*12b0*/  @!P0 I2FP.F32.S32 R16, R18.reuse ;  /* 0x0000001200108245 */ /* 0x080fe20000201400 */
[----:B------:R-:W-:Y:S01]  /*12c0*/  @!P0 VIADD R15, R18, 0x1 ;  /* 0x00000001120f8836 */ /* 0x000fe20000000000 */
[----:B------:R-:W-:-:S03]  /*12d0*/  @!P0 MOV R13, R18 ;  /* 0x00000012000d8202 */ /* 0x000fc60000000f00 */
[----:B------:R-:W-:-:S07]  /*12e0*/  @!P0 FADD.SAT R0, R17, -R16 ;  /* 0x8000001011008221 */ /* 0x000fce0000002000 */
.L_x_360:
[----:B------:R-:W-:Y:S05]  /*12f0*/  BSYNC.RECONVERGENT B0 ;  /* 0x0000000000007941 */ /* 0x000fea0003800200 */
.L_x_359:
[----:B------:R-:W0:Y:S01]  /*1300*/  LDCU UR8, c[0x0][0x398] ;  /* 0x00007300ff0877ac */ /* 0x000e220008000800 */
[----:B------:R-:W1:Y:S01]  /*1310*/  LDCU.64 UR10, c[0x0][0x3a0] ;  /* 0x00007400ff0a77ac */ /* 0x000e620008000a00 */
[--C-:B0-----:R-:W-:Y:S02]  /*1320*/  IMAD R18, R15, UR8, R12.reuse ;  /* 0x000000080f127c24 */ /* 0x101fe4000f8e020c */
[----:B------:R-:W-:Y:S02]  /*1330*/  IMAD R16, R13, UR8, R12 ;  /* 0x000000080d107c24 */ /* 0x000fe4000f8e020c */
[--C-:B------:R-:W-:Y:S02]  /*1340*/  IMAD R12, R15, UR8, R10.reuse ;  /* 0x000000080f0c7c24 */ /* 0x100fe4000f8e020a */
[----:B------:R-:W-:Y:S01]  /*1350*/  IMAD R10, R13, UR8, R10 ;  /* 0x000000080d0a7c24 */ /* 0x000fe2000f8e020a */
[C---:B-----5:R-:W-:Y:S01]  /*1360*/  PRMT R13, R3.reuse, 0x6540, R18 ;  /* 0x00006540030d7816 */ /* 0x060fe20000000012 */
[----:B------:R-:W-:Y:S01]  /*1370*/  IMAD.SHL.U32 R15, R16, 0x100, RZ ;  /* 0x00000100100f7824 */ /* 0x000fe200078e00ff */
[----:B------:R-:W-:Y:S01]  /*1380*/  PRMT R20, R3, 0x6540, R16 ;  /* 0x0000654003147816 */ /* 0x000fe20000000010 */
[----:B------:R-:W-:Y:S01]  /*1390*/  IMAD.SHL.U32 R19, R18, 0x100, RZ ;  /* 0x0000010012137824 */ /* 0x000fe200078e00ff */
[----:B------:R-:W-:-:S02]  /*13a0*/  SHF.L.U32 R17, R12, 0x8, RZ ;  /* 0x000000080c117819 */ /* 0x000fc400000006ff */
[----:B------:R-:W-:Y:S02]  /*13b0*/  PRMT R16, R3, 0x6540, R12 ;  /* 0x0000654003107816 */ /* 0x000fe4000000000c */
[----:B-1----:R-:W-:Y:S02]  /*13c0*/  IADD3 R12, P0, PT, R13, UR10, RZ ;  /* 0x0000000a0d0c7c10 */ /* 0x002fe4000ff1e0ff */
[----:B------:R-:W-:Y:S01]  /*13d0*/  PRMT R3, R3, 0x6540, R10 ;  /* 0x0000654003037816 */ /* 0x000fe2000000000a */
[----:B------:R-:W-:Y:S01]  /*13e0*/  IMAD.SHL.U32 R10, R10, 0x100, RZ ;  /* 0x000001000a0a7824 */ /* 0x000fe200078e00ff */
[----:B------:R-:W-:Y:S02]  /*13f0*/  IADD3 R20, P1, PT, R20, UR10, RZ ;  /* 0x0000000a14147c10 */ /* 0x000fe4000ff3e0ff */
[----:B------:R-:W-:Y:S02]  /*1400*/  IADD3 R16, P2, PT, R16, UR10, RZ ;  /* 0x0000000a10107c10 */ /* 0x000fe4000ff5e0ff */
[----:B------:R-:W-:-:S02]  /*1410*/  LEA.HI.X.SX32 R13, R19, UR11, 0x1, P0 ;  /* 0x0000000b130d7c11 */ /* 0x000fc400080f0eff */
[----:B------:R-:W-:Y:S02]  /*1420*/  IADD3 R18, P0, PT, R3, UR10, RZ ;  /* 0x0000000a03127c10 */ /* 0x000fe4000ff1e0ff */
[----:B------:R-:W-:Y:S01]  /*1430*/  LEA.HI.X.SX32 R21, R15, UR11, 0x1, P1 ;  /* 0x0000000b0f157c11 */ /* 0x000fe200088f0eff */
[----:B------:R-:W2:Y:S01]  /*1440*/  LDG.E.U8.CONSTANT R12, desc[UR6][R12.64] ;  /* 0x000000060c0c7981 */ /* 0x000ea2000c1e9100 */
[----:B------:R-:W-:Y:S02]  /*1450*/  LEA.HI.X.SX32 R17, R17, UR11, 0x1, P2 ;  /* 0x0000000b11117c11 */ /* 0x000fe400090f0eff */
[----:B------:R-:W-:Y:S01]  /*1460*/  LEA.HI.X.SX32 R19, R10, UR11, 0x1, P0 ;  /* 0x0000000b0a137c11 */ /* 0x000fe200080f0eff */
[----:B------:R-:W3:Y:S04]  /*1470*/  LDG.E.U8.CONSTANT R20, desc[UR6][R20.64] ;  /* 0x0000000614147981 */ /* 0x000ee8000c1e9100 */
[----:B------:R-:W4:Y:S04]  /*1480*/  LDG.E.U8.CONSTANT R16, desc[UR6][R16.64] ;  /* 0x0000000610107981 */ /* 0x000f28000c1e9100 */
[----:B------:R-:W4:Y:S01]  /*1490*/  LDG.E.U8.CONSTANT R18, desc[UR6][R18.64] ;  /* 0x0000000612127981 */ /* 0x000f22000c1e9100 */
[----:B------:R-:W-:Y:S01]  /*14a0*/  FADD R22, -R14, 1 ;  /* 0x3f8000000e167421 */ /* 0x000fe20000000100 */
[----:B------:R-:W-:-:S02]  /*14b0*/  ISETP.NE.AND P0, PT, R8, 0x2, PT ;  /* 0x000000020800780c */ /* 0x000fc40003f05270 */
[----:B--2---:R-:W-:Y:S02]  /*14c0*/  I2FP.F32.U32 R3, R12 ;  /* 0x0000000c00037245 */ /* 0x004fe40000201000 */
[----:B---3--:R-:W-:-:S03]  /*14d0*/  I2FP.F32.U32 R15, R20 ;  /* 0x00000014000f7245 */ /* 0x008fc60000201000 */
[----:B------:R-:W-:Y:S01]  /*14e0*/  FMUL R23, R3, R14 ;  /* 0x0000000e03177220 */ /* 0x000fe20000400000 */
[----:B----4-:R-:W-:Y:S01]  /*14f0*/  I2FP.F32.U32 R10, R16 ;  /* 0x00000010000a7245 */ /* 0x010fe20000201000 */
[----:B------:R-:W-:Y:S01]  /*1500*/  FMUL R14, R15, R14 ;  /* 0x0000000e0f0e7220 */ /* 0x000fe20000400000 */
[----:B------:R-:W-:-:S03]  /*1510*/  I2FP.F32.U32 R3, R18 ;  /* 0x0000001200037245 */ /* 0x000fc60000201000 */
[-C--:B------:R-:W-:Y:S01]  /*1520*/  FFMA R23, R10, R22.reuse, R23 ;  /* 0x000000160a177223 */ /* 0x080fe20000000017 */
[----:B------:R-:W-:Y:S01]  /*1530*/  FADD R10, -R0, 1 ;  /* 0x3f800000000a7421 */ /* 0x000fe20000000100 */
[----:B------:R-:W-:Y:S02]  /*1540*/  FFMA R3, R3, R22, R14 ;  /* 0x0000001603037223 */ /* 0x000fe4000000000e */
[----:B------:R-:W-:-:S04]  /*1550*/  FMUL R0, R23, R0 ;  /* 0x0000000017007220 */ /* 0x000fc80000400000 */
[----:B------:R-:W-:-:S05]  /*1560*/  FFMA R0, R3, R10, R0 ;  /* 0x0000000a03007223 */ /* 0x000fca0000000000 */
[----:B------:R-:W-:-:S04]  /*1570*/  FMNMX R0, RZ, R0, !PT ;  /* 0x00000000ff007209 */ /* 0x000fc80007800000 */
[----:B------:R-:W-:-:S04]  /*1580*/  FMNMX R0, R0, 255, PT ;  /* 0x437f000000007809 */ /* 0x000fc80003800000 */
[----:B------:R-:W0:Y:S02]  /*1590*/  F2I.S64 R12, R0 ;  /* 0x00000000000c7311 */ /* 0x000e240000201900 */
[----:B0-----:R0:W-:Y:S01]  /*15a0*/  STG.E.U8 desc[UR6][R6.64+0x1], R12 ;  /* 0x0000010c06007986 */ /* 0x0011e2000c101106 */
        /* <DEDUP_REMOVED lines=45> */
.L_x_362:
[----:B------:R-:W-:Y:S05]  /*1880*/  BSYNC.RECONVERGENT B0 ;  /* 0x0000000000007941 */ /* 0x000fea0003800200 */
.L_x_361:
        /* <DEDUP_REMOVED lines=16> */
.L_x_364:
[----:B------:R-:W-:Y:S05]  /*1990*/  BSYNC.RECONVERGENT B0 ;  /* 0x0000000000007941 */ /* 0x000fea0003800200 */
.L_x_363:
        /* <DEDUP_REMOVED lines=17> */
.L_x_366:
[----:B------:R-:W-:Y:S05]  /*1ab0*/  BSYNC.RECONVERGENT B0 ;  /* 0x0000000000007941 */ /* 0x000fea0003800200 */
.L_x_365:
        /* <DEDUP_REMOVED lines=12> */
.L_x_368:
[----:B------:R-:W-:Y:S05]  /*1b80*/  BSYNC.RECONVERGENT B0 ;  /* 0x0000000000007941 */ /* 0x000fea0003800200 */
.L_x_367:
        /* <DEDUP_REMOVED lines=47> */
[----:B------:R-:W-:Y:S01]  /*1e80*/  IMAD.MOV.U32 R2, RZ, RZ, RZ ;  /* 0x000000ffff027224 */ /* 0x000fe200078e00ff */
[----:B-1----:R-:W-:-:S04]  /*1e90*/  IABS R15, R13 ;  /* 0x0000000d000f7213 */ /* 0x002fc80000000000 */
[----:B------:R-:W1:Y:S08]  /*1ea0*/  I2F.RP R8, R15 ;  /* 0x0000000f00087306 */ /* 0x000e700000209400 */
[----:B-1----:R-:W1:Y:S02]  /*1eb0*/  MUFU.RCP R8, R8 ;  /* 0x0000000800087308 */ /* 0x002e640000001000 */
[----:B-1----:R-:W-:-:S06]  /*1ec0*/  VIADD R10, R8, 0xffffffe ;  /* 0x0ffffffe080a7836 */ /* 0x002fcc0000000000 */
[----:B------:R-:W0:Y:S02]  /*1ed0*/  F2I.FTZ.U32.TRUNC.NTZ R3, R10 ;  /* 0x0000000a00037305 */ /* 0x000e24000021f000 */
[----:B0-----:R-:W-:-:S05]  /*1ee0*/  IADD3 R12, PT, PT, RZ, -R3, RZ ;  /* 0x80000003ff0c7210 */ /* 0x001fca0007ffe0ff */
[----:B------:R-:W-:Y:S01]  /*1ef0*/  IMAD R17, R12, R15, RZ ;  /* 0x0000000f0c117224 */ /* 0x000fe200078e02ff */
[----:B------:R-:W-:-:S03]  /*1f00*/  IABS R12, R0 ;  /* 0x00000000000c7213 */ /* 0x000fc60000000000 */
[----:B------:R-:W-:Y:S01]  /*1f10*/  IMAD.HI.U32 R17, R3, R17, R2 ;  /* 0x0000001103117227 */ /* 0x000fe200078e0002 */
[----:B------:R-:W-:-:S05]  /*1f20*/  MOV R2, R12 ;  /* 0x0000000c00027202 */ /* 0x000fca0000000f00 */
[----:B------:R-:W-:-:S04]  /*1f30*/  IMAD.HI.U32 R8, R17, R2, RZ ;  /* 0x0000000211087227 */ /* 0x000fc800078e00ff */
[----:B------:R-:W-:-:S04]  /*1f40*/  IMAD.MOV R3, RZ, RZ, -R8 ;  /* 0x000000ffff037224 */ /* 0x000fc800078e0a08 */
[----:B------:R-:W-:-:S05]  /*1f50*/  IMAD R2, R15, R3, R2 ;  /* 0x000000030f027224 */ /* 0x000fca00078e0202 */
[----:B------:R-:W-:-:S13]  /*1f60*/  ISETP.GT.U32.AND P1, PT, R15, R2, PT ;  /* 0x000000020f00720c */ /* 0x000fda0003f24070 */
[----:B------:R-:W-:Y:S01]  /*1f70*/  @!P1 IMAD.IADD R2, R2, 0x1, -R15 ;  /* 0x0000000102029824 */ /* 0x000fe200078e0a0f */
[----:B------:R-:W-:Y:S02]  /*1f80*/  @!P1 IADD3 R8, PT, PT, R8, 0x1, RZ ;  /* 0x0000000108089810 */ /* 0x000fe40007ffe0ff */
[----:B------:R-:W-:Y:S02]  /*1f90*/  ISETP.NE.AND P1, PT, R13, RZ, PT ;  /* 0x000000ff0d00720c */ /* 0x000fe40003f25270 */
[----:B------:R-:W-:Y:S02]  /*1fa0*/  ISETP.GE.U32.AND P0, PT, R2, R15, PT ;  /* 0x0000000f0200720c */ /* 0x000fe40003f06070 */
[----:B------:R-:W-:-:S04]  /*1fb0*/  LOP3.LUT R2, R0, R13, RZ, 0x3c, !PT ;  /* 0x0000000d00027212 */ /* 0x000fc800078e3cff */
[----:B------:R-:W-:Y:S02]  /*1fc0*/  ISETP.GE.AND P2, PT, R2, RZ, PT ;  /* 0x000000ff0200720c */ /* 0x000fe40003f46270 */
[----:B------:R-:W0:Y:S05]  /*1fd0*/  MUFU.RCP R2, R11 ;  /* 0x0000000b00027308 */ /* 0x000e2a0000001000 */
[----:B------:R-:W-:-:S06]  /*1fe0*/  @P0 VIADD R8, R8, 0x1 ;  /* 0x0000000108080836 */ /* 0x000fcc0000000000 */
[----:B------:R-:W-:Y:S01]  /*1ff0*/  @!P2 IMAD.MOV R8, RZ, RZ, -R8 ;  /* 0x000000ffff08a224 */ /* 0x000fe200078e0a08 */
[----:B------:R-:W-:-:S04]  /*2000*/  @!P1 LOP3.LUT R8, RZ, R13, RZ, 0x33, !PT ;  /* 0x0000000dff089212 */ /* 0x000fc800078e33ff */
[----:B------:R-:W-:-:S05]  /*2010*/  IADD3 R3, PT, PT, -R8, RZ, RZ ;  /* 0x000000ff08037210 */ /* 0x000fca0007ffe1ff */
[----:B------:R-:W-:Y:S02]  /*2020*/  IMAD R0, R13, R3, R0 ;  /* 0x000000030d007224 */ /* 0x000fe400078e0200 */
[----:B0-----:R-:W-:-:S03]  /*2030*/  FFMA R3, -R11, R2, 1 ;  /* 0x3f8000000b037423 */ /* 0x001fc60000000102 */
[----:B------:R-:W-:-:S05]  /*2040*/  I2FP.F32.S32 R0, R0 ;  /* 0x0000000000007245 */ /* 0x000fca0000201400 */
[----:B------:R-:W-:Y:S01]  /*2050*/  FADD R12, R0, 0.5 ;  /* 0x3f000000000c7421 */ /* 0x000fe20000000000 */
[----:B------:R-:W-:Y:S01]  /*2060*/  FFMA R0, R2, R3, R2 ;  /* 0x0000000302007223 */ /* 0x000fe20000000002 */
[----:B------:R-:W-:Y:S02]  /*2070*/  IMAD.MOV.U32 R2, RZ, RZ, RZ ;  /* 0x000000ffff027224 */ /* 0x000fe400078e00ff */
[----:B------:R-:W0:Y:S01]  /*2080*/  FCHK P0, R12, R11 ;  /* 0x0000000b0c007302 */ /* 0x000e220000000000 */
[----:B------:R-:W-:-:S04]  /*2090*/  FFMA R3, R0, R12, RZ ;  /* 0x0000000c00037223 */ /* 0x000fc800000000ff */
[----:B------:R-:W-:-:S04]  /*20a0*/  FFMA R10, -R11, R3, R12 ;  /* 0x000000030b0a7223 */ /* 0x000fc8000000010c */
[----:B------:R-:W-:Y:S01]  /*20b0*/  FFMA R3, R0, R10, R3 ;  /* 0x0000000a00037223 */ /* 0x000fe20000000003 */
[----:B0-----:R-:W-:Y:S06]  /*20c0*/  @!P0 BRA `(.L_x_370) ;  /* 0x0000000000148947 */ /* 0x001fec0003800000 */
[----:B------:R-:W-:Y:S01]  /*20d0*/  IMAD.MOV.U32 R0, RZ, RZ, R12 ;  /* 0x000000ffff007224 */ /* 0x000fe200078e000c */
[----:B------:R-:W-:Y:S02]  /*20e0*/  MOV R3, R11 ;  /* 0x0000000b00037202 */ /* 0x000fe40000000f00 */
[----:B------:R-:W-:-:S07]  /*20f0*/  MOV R12, 0x2110 ;  /* 0x00002110000c7802 */ /* 0x000fce0000000f00 */
[----:B------:R-:W-:Y:S05]  /*2100*/  CALL.REL.NOINC `($__internal_6_$__cuda_sm3x_div_rn_noftz_f32_slowpath) ;  /* 0x0000000400787944 */ /* 0x000fea0003c00000 */
[----:B------:R-:W-:-:S07]  /*2110*/  IMAD.MOV.U32 R3, RZ, RZ, R0 ;  /* 0x000000ffff037224 */ /* 0x000fce00078e0000 */
.L_x_370:
[----:B------:R-:W-:Y:S05]  /*2120*/  BSYNC.RECONVERGENT B0 ;  /* 0x0000000000007941 */ /* 0x000fea0003800200 */
.L_x_369:
        /* <DEDUP_REMOVED lines=13> */
[----:B------:R-:W-:Y:S02]  /*2200*/  MOV R3, R9 ;  /* 0x0000000900037202 */ /* 0x000fe40000000f00 */
[----:B------:R-:W-:-:S07]  /*2210*/  MOV R12, 0x2230 ;  /* 0x00002230000c7802 */ /* 0x000fce0000000f00 */
[----:B------:R-:W-:Y:S05]  /*2220*/  CALL.REL.NOINC `($__internal_6_$__cuda_sm3x_div_rn_noftz_f32_slowpath) ;  /* 0x0000000400307944 */ /* 0x000fea0003c00000 */
.L_x_372:
[----:B------:R-:W-:Y:S05]  /*2230*/  BSYNC.RECONVERGENT B0 ;  /* 0x0000000000007941 */ /* 0x000fea0003800200 */
.L_x_371:
[----:B------:R0:W5:Y:S01]  /*2240*/  LDG.E.U8.CONSTANT R10, desc[UR6][R4.64+0x3] ;  /* 0x00000306040a7981 */ /* 0x000162000c1e9100 */
[----:B------:R-:W1:Y:S01]  /*2250*/  F2I.FLOOR.NTZ R11, R8 ;  /* 0x00000008000b7305 */ /* 0x000e620000207100 */
[----:B------:R-:W-:Y:S01]  /*2260*/  FADD R12, R0, -0.5 ;  /* 0xbf000000000c7421 */ /* 0x000fe20000000000 */
[----:B------:R-:W-:Y:S01]  /*2270*/  BSSY.RECONVERGENT B0, `(.L_x_373) ;  /* 0x000000e000007945 */ /* 0x000fe20003800200 */
[----:B------:R-:W-:Y:S02]  /*2280*/  IMAD.MOV.U32 R3, RZ, RZ, RZ ;  /* 0x000000ffff037224 */ /* 0x000fe400078e00ff */
        /* <DEDUP_REMOVED lines=8> */
[-C--:B------:R-:W-:Y:S01]  /*2310*/  @!P0 I2FP.F32.S32 R5, R11.reuse ;  /* 0x0000000b00058245 */ /* 0x080fe20000201400 */
[----:B------:R-:W-:Y:S01]  /*2320*/  @!P0 VIADD R9, R11, 0x1 ;  /* 0x000000010b098836 */ /* 0x000fe20000000000 */
[----:B------:R-:W-:-:S03]  /*2330*/  @!P0 MOV R3, R11 ;  /* 0x0000000b00038202 */ /* 0x000fc60000000f00 */
[----:B------:R-:W-:-:S07]  /*2340*/  @!P0 FADD.SAT R2, R8, -R5 ;  /* 0x8000000508028221 */ /* 0x000fce0000002000 */
.L_x_374:
[----:B------:R-:W-:Y:S05]  /*2350*/  BSYNC.RECONVERGENT B0 ;  /* 0x0000000000007941 */ /* 0x000fea0003800200 */
.L_x_373:
[----:B------:R-:W-:Y:S01]  /*2360*/  BSSY.RECONVERGENT B0, `(.L_x_375) ;  /* 0x000000c000007945 */ /* 0x000fe20003800200 */
[----:B------:R-:W-:Y:S02]  /*2370*/  HFMA2 R8, -RZ, RZ, 0, 0 ;  /* 0x00000000ff087431 */ /* 0x000fe400000001ff */
[----:B------:R-:W-:Y:S02]  /*2380*/  IMAD.MOV.U32 R4, RZ, RZ, RZ ;  /* 0x000000ffff047224 */ /* 0x000fe400078e00ff */
[----:B------:R-:W-:Y:S01]  /*2390*/  IMAD.MOV.U32 R0, RZ, RZ, RZ ;  /* 0x000000ffff007224 */ /* 0x000fe200078e00ff */
[----:B------:R-:W-:Y:S06]  /*23a0*/  @!P1 BRA `(.L_x_376) ;  /* 0x00000000001c9947 */ /* 0x000fec0003800000 */
[----:B------:R-:W-:Y:S01]  /*23b0*/  ISETP.GE.AND P0, PT, R13, UR4, PT ;  /* 0x000000040d007c0c */ /* 0x000fe2000bf06270 */
[----:B------:R-:W-:Y:S02]  /*23c0*/  IMAD.U32 R8, RZ, RZ, UR4 ;  /* 0x00000004ff087e24 */ /* 0x000fe4000f8e00ff */
[----:B------:R-:W-:-:S10]  /*23d0*/  IMAD.U32 R4, RZ, RZ, UR4 ;  /* 0x00000004ff047e24 */ /* 0x000fd4000f8e00ff */
[----:B------:R-:W-:Y:S01]  /*23e0*/  @!P0 I2FP.F32.S32 R5, R13 ;  /* 0x0000000d00058245 */ /* 0x000fe20000201400 */
[----:B------:R-:W-:Y:S01]  /*23f0*/  @!P0 IMAD.MOV.U32 R4, RZ, RZ, R13 ;  /* 0x000000ffff048224 */ /* 0x000fe200078e000d */
[----:B------:R-:W-:-:S03]  /*2400*/  @!P0 IADD3 R8, PT, PT, R13, 0x1, RZ ;  /* 0x000000010d088810 */ /* 0x000fc60007ffe0ff */
[----:B------:R-:W-:-:S07]  /*2410*/  @!P0 FADD.SAT R0, R12, -R5 ;  /* 0x800000050c008221 */ /* 0x000fce0000002000 */
.L_x_376:
[----:B------:R-:W-:Y:S05]  /*2420*/  BSYNC.RECONVERGENT B0 ;  /* 0x0000000000007941 */ /* 0x000fea0003800200 */
.L_x_375:
[----:B------:R-:W0:Y:S01]  /*2430*/  LDCU UR5, c[0x0][0x398] ;  /* 0x00007300ff0577ac */ /* 0x000e220008000800 */
[----:B------:R-:W1:Y:S01]  /*2440*/  LDCU.64 UR8, c[0x0][0x3a0] ;  /* 0x00007400ff0877ac */ /* 0x000e620008000a00 */
[--C-:B0-----:R-:W-:Y:S02]  /*2450*/  IMAD R5, R4, UR5, R9.reuse ;  /* 0x0000000504057c24 */ /* 0x101fe4000f8e0209 */
[C---:B------:R-:W-:Y:S02]  /*2460*/  IMAD R9, R8.reuse, UR5, R9 ;  /* 0x0000000508097c24 */ /* 0x040fe4000f8e0209 */
        /* <DEDUP_REMOVED lines=16> */
[----:B------:R0:W2:Y:S01]  /*2570*/  LDG.E.U8.CONSTANT R4, desc[UR6][R4.64] ;  /* 0x0000000604047981 */ /* 0x0000a2000c1e9100 */
[----:B------:R-:W-:Y:S02]  /*2580*/  LEA.HI.X.SX32 R11, R14, UR9, 0x1, P2 ;  /* 0x000000090e0b7c11 */ /* 0x000fe400090f0eff */
[----:B------:R-:W-:Y:S01]  /*2590*/  LEA.HI.X.SX32 R13, R3, UR9, 0x1, P0 ;  /* 0x00000009030d7c11 */ /* 0x000fe200080f0eff */
[----:B------:R-:W3:Y:S04]  /*25a0*/  LDG.E.U8.CONSTANT R8, desc[UR6][R8.64] ;  /* 0x0000000608087981 */ /* 0x000ee8000c1e9100 */
[----:B------:R-:W4:Y:S04]  /*25b0*/  LDG.E.U8.CONSTANT R10, desc[UR6][R10.64] ;  /* 0x000000060a0a7981 */ /* 0x000f28000c1e9100 */
[----:B------:R-:W4:Y:S01]  /*25c0*/  LDG.E.U8.CONSTANT R12, desc[UR6][R12.64] ;  /* 0x000000060c0c7981 */ /* 0x000f22000c1e9100 */
[----:B------:R-:W-:Y:S01]  /*25d0*/  FADD R16, -R2, 1 ;  /* 0x3f80000002107421 */ /* 0x000fe20000000100 */
[----:B0-----:R-:W-:Y:S01]  /*25e0*/  FADD R5, -R0, 1 ;  /* 0x3f80000000057421 */ /* 0x001fe20000000100 */
[----:B--2---:R-:W-:-:S02]  /*25f0*/  I2FP.F32.U32 R3, R4 ;  /* 0x0000000400037245 */ /* 0x004fc40000201000 */
[----:B---3--:R-:W-:-:S03]  /*2600*/  I2FP.F32.U32 R15, R8 ;  /* 0x00000008000f7245 */ /* 0x008fc60000201000 */
[----:B------:R-:W-:Y:S01]  /*2610*/  FMUL R17, R3, R2 ;  /* 0x0000000203117220 */ /* 0x000fe20000400000 */
[----:B----4-:R-:W-:Y:S01]  /*2620*/  I2FP.F32.U32 R14, R10 ;  /* 0x0000000a000e7245 */ /* 0x010fe20000201000 */
[----:B------:R-:W-:Y:S01]  /*2630*/  FMUL R2, R15, R2 ;  /* 0x000000020f027220 */ /* 0x000fe20000400000 */
[----:B------:R-:W-:-:S03]  /*2640*/  I2FP.F32.U32 R3, R12 ;  /* 0x0000000c00037245 */ /* 0x000fc60000201000 */
[-C--:B------:R-:W-:Y:S02]  /*2650*/  FFMA R17, R14, R16.reuse, R17 ;  /* 0x000000100e117223 */ /* 0x080fe40000000011 */
[----:B------:R-:W-:Y:S02]  /*2660*/  FFMA R2, R3, R16, R2 ;  /* 0x0000001003027223 */ /* 0x000fe40000000002 */
[----:B------:R-:W-:-:S04]  /*2670*/  FMUL R17, R17, R0 ;  /* 0x0000000011117220 */ /* 0x000fc80000400000 */
[----:B------:R-:W-:-:S05]  /*2680*/  FFMA R2, R2, R5, R17 ;  /* 0x0000000502027223 */ /* 0x000fca0000000011 */
[----:B------:R-:W-:-:S04]  /*2690*/  FMNMX R2, RZ, R2, !PT ;  /* 0x00000002ff027209 */ /* 0x000fc80007800000 */
[----:B------:R-:W-:-:S06]  /*26a0*/  FMNMX R2, R2, 255, PT ;  /* 0x437f000002027809 */ /* 0x000fcc0003800000 */
[----:B------:R-:W0:Y:S02]  /*26b0*/  F2I.S64 R2, R2 ;  /* 0x0000000200027311 */ /* 0x000e240000201900 */
[----:B0-----:R-:W-:-:S05]  /*26c0*/  MOV R5, R2 ;  /* 0x0000000200057202 */ /* 0x001fca0000000f00 */
[----:B------:R-:W-:Y:S01]  /*26d0*/  STG.E.U8 desc[UR6][R6.64+0x3], R5 ;  /* 0x0000030506007986 */ /* 0x000fe2000c101106 */
[----:B------:R-:W-:Y:S05]  /*26e0*/  EXIT ;  /* 0x000000000000794d */ /* 0x000fea0003800000 */
        .weak           $__internal_6_$__cuda_sm3x_div_rn_noftz_f32_slowpath
        .type           $__internal_6_$__cuda_sm3x_div_rn_noftz_f32_slowpath,@function
        .size           $__internal_6_$__cuda_sm3x_div_rn_noftz_f32_slowpath,(.L_x_535 - $__internal_6_$__cuda_sm3x_div_rn_noftz_f32_slowpath)
$__internal_6_$__cuda_sm3x_div_rn_noftz_f32_slowpath:
[----:B------:R-:W-:Y:S01]  /*26f0*/  SHF.R.U32.HI R10, RZ, 0x17, R3 ;  /* 0x00000017ff0a7819 */ /* 0x000fe20000011603 */
[----:B------:R-:W-:Y:S01]  /*2700*/  BSSY.RECONVERGENT B1, `(.L_x_377) ;  /* 0x0000062000017945 */ /* 0x000fe20003800200 */
[----:B------:R-:W-:Y:S02]  /*2710*/  SHF.R.U32.HI R17, RZ, 0x17, R0 ;  /* 0x00000017ff117819 */ /* 0x000fe40000011600 */
[----:B------:R-:W-:Y:S02]  /*2720*/  LOP3.LUT R10, R10, 0xff, RZ, 0xc0, !PT ;  /* 0x000000ff0a0a7812 */ /* 0x000fe400078ec0ff */
[----:B------:R-:W-:-:S03]  /*2730*/  LOP3.LUT R17, R17, 0xff, RZ, 0xc0, !PT ;  /* 0x000000ff11117812 */ /* 0x000fc600078ec0ff */
[----:B------:R-:W-:Y:S02]  /*2740*/  VIADD R16, R10, 0xffffffff ;  /* 0xffffffff0a107836 */ /* 0x000fe40000000000 */
[----:B------:R-:W-:-:S03]  /*2750*/  VIADD R18, R17, 0xffffffff ;  /* 0xffffffff11127836 */ /* 0x000fc60000000000 */
        /* <DEDUP_REMOVED lines=27> */
.L_x_378:
[----:B------:R-:W-:Y:S01]  /*2910*/  LEA R16, R10, 0xc0800000, 0x17 ;  /* 0xc08000000a107811 */ /* 0x000fe200078eb8ff */
[----:B------:R-:W-:Y:S01]  /*2920*/  VIADD R17, R17, 0xffffff81 ;  /* 0xffffff8111117836 */ /* 0x000fe20000000000 */
[----:B------:R-:W-:Y:S03]  /*2930*/  BSSY.RECONVERGENT B2, `(.L_x_383) ;  /* 0x0000035000027945 */ /* 0x000fe60003800200 */
[----:B------:R-:W-:Y:S02]  /*2940*/  IMAD.IADD R20, R3, 0x1, -R16 ;  /* 0x0000000103147824 */ /* 0x000fe400078e0a10 */
[----:B------:R-:W-:Y:S02]  /*2950*/  IMAD R0, R17, -0x800000, R0 ;  /* 0xff80000011007824 */ /* 0x000fe400078e0200 */
        /* <DEDUP_REMOVED lines=12> */
[----:B------:R-:W-:-:S05]  /*2a20*/  LOP3.LUT R10, R10, 0xff, RZ, 0xc0, !PT ;  /* 0x000000ff0a0a7812 */ /* 0x000fca00078ec0ff */
[----:B------:R-:W-:-:S04]  /*2a30*/  IMAD.IADD R10, R10, 0x1, R13 ;  /* 0x000000010a0a7824 */ /* 0x000fc800078e020d */
        /* <DEDUP_REMOVED lines=17> */
[----:B------:R-:W-:Y:S01]  /*2b50*/  ISETP.NE.AND P1, PT, R10, RZ, PT ;  /* 0x000000ff0a00720c */ /* 0x000fe20003f25270 */
[----:B------:R-:W-:Y:S01]  /*2b60*/  IMAD.MOV R10, RZ, RZ, -R10 ;  /* 0x000000ffff0a7224 */ /* 0x000fe200078e0a0a */
[----:B------:R-:W-:-:S02]  /*2b70*/  SHF.L.U32 R18, R13, R18, RZ ;  /* 0x000000120d127219 */ /* 0x000fc400000006ff */
[----:B------:R-:W-:Y:S02]  /*2b80*/  FSETP.NEU.FTZ.AND P0, PT, R16, R3, PT ;  /* 0x000000031000720b */ /* 0x000fe40003f1d000 */
        /* <DEDUP_REMOVED lines=11> */
.L_x_385:
[----:B------:R-:W-:-:S04]  /*2c40*/  LOP3.LUT R0, R0, 0x80000000, RZ, 0xc0, !PT ;  /* 0x8000000000007812 */ /* 0x000fc800078ec0ff */
[----:B------:R-:W-:Y:S01]  /*2c50*/  LOP3.LUT R0, R0, 0x7f800000, RZ, 0xfc, !PT ;  /* 0x7f80000000007812 */ /* 0x000fe200078efcff */
[----:B------:R-:W-:Y:S06]  /*2c60*/  BRA `(.L_x_386) ;  /* 0x0000000000047947 */ /* 0x000fec0003800000 */
.L_x_384:
[----:B------:R-:W-:-:S07]  /*2c70*/  LEA R0, R13, R0, 0x17 ;  /* 0x000000000d007211 */ /* 0x000fce00078eb8ff */
.L_x_386:
[----:B------:R-:W-:Y:S05]  /*2c80*/  BSYNC.RECONVERGENT B2 ;  /* 0x0000000000027941 */ /* 0x000fea0003800200 */
.L_x_383:
[----:B------:R-:W-:Y:S05]  /*2c90*/  BRA `(.L_x_387) ;  /* 0x0000000000207947 */ /* 0x000fea0003800000 */
.L_x_382:
[----:B------:R-:W-:-:S04]  /*2ca0*/  LOP3.LUT R0, R3, 0x80000000, R0, 0x48, !PT ;  /* 0x8000000003007812 */ /* 0x000fc800078e4800 */
[----:B------:R-:W-:Y:S01]  /*2cb0*/  LOP3.LUT R0, R0, 0x7f800000, RZ, 0xfc, !PT ;  /* 0x7f80000000007812 */ /* 0x000fe200078efcff */
[----:B------:R-:W-:Y:S06]  /*2cc0*/  BRA `(.L_x_387) ;  /* 0x0000000000147947 */ /* 0x000fec0003800000 */
.L_x_381:
[----:B------:R-:W-:Y:S01]  /*2cd0*/  LOP3.LUT R0, R3, 0x80000000, R0, 0x48, !PT ;  /* 0x8000000003007812 */ /* 0x000fe200078e4800 */
[----:B------:R-:W-:Y:S06]  /*2ce0*/  BRA `(.L_x_387) ;  /* 0x00000000000c7947 */ /* 0x000fec0003800000 */
.L_x_380:
[----:B------:R-:W0:Y:S01]  /*2cf0*/  MUFU.RSQ R0, -QNAN ;  /* 0xffc0000000007908 */ /* 0x000e220000001400 */
[----:B------:R-:W-:Y:S05]  /*2d00*/  BRA `(.L_x_387) ;  /* 0x0000000000047947 */ /* 0x000fea0003800000 */
.L_x_379:
[----:B------:R-:W-:-:S07]  /*2d10*/  FADD.FTZ R0, R0, R3 ;  /* 0x0000000300007221 */ /* 0x000fce0000010000 */
.L_x_387:
[----:B------:R-:W-:Y:S05]  /*2d20*/  BSYNC.RECONVERGENT B1 ;  /* 0x0000000000017941 */ /* 0x000fea0003800200 */
.L_x_377:
[----:B------:R-:W-:-:S04]  /*2d30*/  IMAD.MOV.U32 R13, RZ, RZ, 0x0 ;  /* 0x00000000ff0d7424 */ /* 0x000fc800078e00ff */
[----:B0-----:R-:W-:Y:S05]  /*2d40*/  RET.REL.NODEC R12 `(_Z41apply_lut_bilinear_gray_vectorized_kernelPKhPhiiiiS0_) ;  /* 0xffffffd00cac7950 */ /* 0x001fea0003c3ffff */
.L_x_388:
        /* <DEDUP_REMOVED lines=11> */
.L_x_535:


//--------------------- .text._Z23clip_cdf_lut_256_kernelPjiiiiiifPh --------------------------
	.section	.text._Z23clip_cdf_lut_256_kernelPjiiiiiifPh,"ax",@progbits
	.align	128
        .global         _Z23clip_cdf_lut_256_kernelPjiiiiiifPh
        .type           _Z23clip_cdf_lut_256_kernelPjiiiiiifPh,@function
        .size           _Z23clip_cdf_lut_256_kernelPjiiiiiifPh,(.L_x_537 - _Z23clip_cdf_lut_256_kernelPjiiiiiifPh)
        .other          _Z23clip_cdf_lut_256_kernelPjiiiiiifPh,@"STO_CUDA_ENTRY STV_DEFAULT"
_Z23clip_cdf_lut_256_kernelPjiiiiiifPh:
.text._Z23clip_cdf_lut_256_kernelPjiiiiiifPh:
        /* <DEDUP_REMOVED lines=8> */
[----:B------:R-:W1:Y:S01]  /*0080*/  LDC.64 R4, c[0x0][0x390] ;  /* 0x0000e400ff047b82 */ /* 0x000e620000000a00 */
[----:B------:R-:W-:Y:S01]  /*0090*/  IMAD R7, RZ, RZ, -UR4 ;  /* 0x80000004ff077e24 */ /* 0x000fe2000f8e02ff */
[----:B------:R-:W2:Y:S01]  /*00a0*/  LDCU.64 UR8, c[0x0][0x358] ;  /* 0x00006b00ff0877ac */ /* 0x000ea20008000a00 */
[----:B------:R-:W-:Y:S01]  /*00b0*/  IMAD.MOV R9, RZ, RZ, -R6 ;  /* 0x000000ffff097224 */ /* 0x000fe200078e0a06 */
[----:B------:R-:W-:Y:S04]  /*00c0*/  BSSY.RECONVERGENT B0, `(.L_x_389) ;  /* 0x000005f000007945 */ /* 0x000fe80003800200 */
[----:B------:R-:W3:Y:S01]  /*00d0*/  LDC.64 R10, c[0x0][0x398] ;  /* 0x0000e600ff0a7b82 */ /* 0x000ee20000000a00 */
[----:B-1----:R-:W-:-:S02]  /*00e0*/  IMAD R3, R4, UR4, R4 ;  /* 0x0000000404037c24 */ /* 0x002fc4000f8e0204 */
[----:B------:R-:W-:Y:S01]  /*00f0*/  IMAD R0, R6, R5, R5 ;  /* 0x0000000506007224 */ /* 0x000fe200078e0205 */
[----:B0-----:R-:W-:Y:S02]  /*0100*/  ISETP.GT.U32.AND P0, PT, R2, 0xff, PT ;  /* 0x000000ff0200780c */ /* 0x001fe40003f04070 */
[----:B---3--:R-:W-:Y:S02]  /*0110*/  VIMNMX R3, PT, PT, R3, R10, PT ;  /* 0x0000000a03037248 */ /* 0x008fe40003fe0100 */
[----:B------:R-:W-:-:S03]  /*0120*/  VIMNMX R0, PT, PT, R0, R11, PT ;  /* 0x0000000b00007248 */ /* 0x000fc60003fe0100 */
[----:B------:R-:W-:Y:S02]  /*0130*/  IMAD R4, R4, R7, R3 ;  /* 0x0000000704047224 */ /* 0x000fe400078e0203 */
[----:B------:R-:W-:Y:S02]  /*0140*/  IMAD R5, R5, R9, R0 ;  /* 0x0000000905057224 */ /* 0x000fe400078e0200 */
[----:B------:R-:W-:Y:S02]  /*0150*/  IMAD R3, R6, R8, UR4 ;  /* 0x0000000406037e24 */ /* 0x000fe4000f8e0208 */
[----:B------:R-:W-:Y:S01]  /*0160*/  IMAD R0, R4, R5, RZ ;  /* 0x0000000504007224 */ /* 0x000fe200078e02ff */
[----:B--2---:R-:W-:Y:S06]  /*0170*/  @P0 BRA `(.L_x_390) ;  /* 0x00000004004c0947 */ /* 0x004fec0003800000 */
[----:B------:R-:W0:Y:S01]  /*0180*/  LDC R5, c[0x0][0x360] ;  /* 0x0000d800ff057b82 */ /* 0x000e220000000800 */
[----:B------:R-:W-:Y:S01]  /*0190*/  BSSY.RECONVERGENT B1, `(.L_x_391) ;  /* 0x0000030000017945 */ /* 0x000fe20003800200 */
[----:B0-----:R-:W0:Y:S01]  /*01a0*/  I2F.U32.RP R10, R5 ;  /* 0x00000005000a7306 */ /* 0x001e220000209000 */
[----:B------:R-:W-:Y:S02]  /*01b0*/  IADD3 R4, PT, PT, R2, R5, RZ ;  /* 0x0000000502047210 */ /* 0x000fe40007ffe0ff */
[----:B------:R-:W-:Y:S02]  /*01c0*/  ISETP.NE.U32.AND P2, PT, R5, RZ, PT ;  /* 0x000000ff0500720c */ /* 0x000fe40003f45070 */
[C---:B------:R-:W-:Y:S02]  /*01d0*/  ISETP.GE.U32.AND P0, PT, R4.reuse, 0x100, PT ;  /* 0x000001000400780c */ /* 0x040fe40003f06070 */
[----:B------:R-:W-:Y:S01]  /*01e0*/  VIMNMX.U32 R9, PT, PT, R4, 0x100, !PT ;  /* 0x0000010004097848 */ /* 0x000fe20007fe0000 */
[----:B0-----:R-:W0:Y:S02]  /*01f0*/  MUFU.RCP R10, R10 ;  /* 0x0000000a000a7308 */ /* 0x001e240000001000 */
[----:B0-----:R-:W-:-:S06]  /*0200*/  VIADD R6, R10, 0xffffffe ;  /* 0x0ffffffe0a067836 */ /* 0x001fcc0000000000 */
[----:B------:R0:W1:Y:S02]  /*0210*/  F2I.FTZ.U32.TRUNC.NTZ R7, R6 ;  /* 0x0000000600077305 */ /* 0x000064000021f000 */
[----:B0-----:R-:W-:Y:S02]  /*0220*/  IMAD.MOV.U32 R6, RZ, RZ, RZ ;  /* 0x000000ffff067224 */ /* 0x001fe400078e00ff */
        /* <DEDUP_REMOVED lines=9> */
[----:B------:R-:W-:Y:S02]  /*02c0*/  @P0 IMAD.IADD R4, R4, 0x1, -R5 ;  /* 0x0000000104040824 */ /* 0x000fe400078e0a05 */
[----:B------:R-:W-:-:S03]  /*02d0*/  @P0 VIADD R7, R7, 0x1 ;  /* 0x0000000107070836 */ /* 0x000fc60000000000 */
[----:B------:R-:W-:-:S13]  /*02e0*/  ISETP.GE.U32.AND P1, PT, R4, R5, PT ;  /* 0x000000050400720c */ /* 0x000fda0003f26070 */
[----:B------:R-:W-:Y:S02]  /*02f0*/  @P1 IADD3 R7, PT, PT, R7, 0x1, RZ ;  /* 0x0000000107071810 */ /* 0x000fe40007ffe0ff */
[----:B------:R-:W-:-:S05]  /*0300*/  @!P2 LOP3.LUT R7, RZ, R5, RZ, 0x33, !PT ;  /* 0x00000005ff07a212 */ /* 0x000fca00078e33ff */
[----:B------:R-:W-:-:S05]  /*0310*/  IMAD.IADD R8, R8, 0x1, R7 ;  /* 0x0000000108087824 */ /* 0x000fca00078e0207 */
[C---:B------:R-:W-:Y:S02]  /*0320*/  LOP3.LUT R4, R8.reuse, 0x3, RZ, 0xc0, !PT ;  /* 0x0000000308047812 */ /* 0x040fe400078ec0ff */
[----:B------:R-:W-:Y:S02]  /*0330*/  ISETP.GE.U32.AND P1, PT, R8, 0x3, PT ;  /* 0x000000030800780c */ /* 0x000fe40003f26070 */
[----:B------:R-:W-:Y:S01]  /*0340*/  ISETP.NE.AND P0, PT, R4, 0x3, PT ;  /* 0x000000030400780c */ /* 0x000fe20003f05270 */
[----:B------:R-:W-:-:S12]  /*0350*/  IMAD.MOV.U32 R4, RZ, RZ, R2 ;  /* 0x000000ffff047224 */ /* 0x000fd800078e0002 */
[----:B------:R-:W-:Y:S05]  /*0360*/  @!P0 BRA `(.L_x_392) ;  /* 0x0000000000488947 */ /* 0x000fea0003800000 */
[----:B------:R-:W0:Y:S01]  /*0370*/  S2UR UR5, SR_CgaCtaId ;  /* 0x00000000000579c3 */ /* 0x000e220000008800 */
[----:B------:R-:W-:Y:S01]  /*0380*/  VIADD R4, R8, 0x1 ;  /* 0x0000000108047836 */ /* 0x000fe20000000000 */
[----:B------:R-:W-:Y:S01]  /*0390*/  UMOV UR4, 0x400 ;  /* 0x0000040000047882 */ /* 0x000fe20000000000 */
[----:B------:R-:W-:-:S03]  /*03a0*/  IMAD R9, R3, 0x100, R2 ;  /* 0x0000010003097824 */ /* 0x000fc600078e0202 */
[----:B------:R-:W-:Y:S02]  /*03b0*/  LOP3.LUT R8, R4, 0x3, RZ, 0xc0, !PT ;  /* 0x0000000304087812 */ /* 0x000fe400078ec0ff */
[----:B------:R-:W1:Y:S03]  /*03c0*/  LDC.64 R6, c[0x0][0x380] ;  /* 0x0000e000ff067b82 */ /* 0x000e660000000a00 */
[C---:B------:R-:W-:Y:S01]  /*03d0*/  IMAD R4, R8.reuse, R5, R2 ;  /* 0x0000000508047224 */ /* 0x040fe200078e0202 */
[----:B0-----:R-:W-:Y:S01]  /*03e0*/  ULEA UR4, UR5, UR4, 0x18 ;  /* 0x0000000405047291 */ /* 0x001fe2000f8ec0ff */
[----:B-1----:R-:W-:Y:S01]  /*03f0*/  IMAD.WIDE.U32 R6, R9, 0x4, R6 ;  /* 0x0000000409067825 */ /* 0x002fe200078e0006 */
[----:B------:R-:W-:-:S04]  /*0400*/  IADD3 R9, PT, PT, -R8, RZ, RZ ;  /* 0x000000ff08097210 */ /* 0x000fc80007ffe1ff */
[----:B------:R-:W-:-:S07]  /*0410*/  LEA R8, R2, UR4, 0x2 ;  /* 0x0000000402087c11 */ /* 0x000fce000f8e10ff */
.L_x_393:
[----:B------:R0:W2:Y:S01]  /*0420*/  LDG.E.CONSTANT R11, desc[UR8][R6.64] ;  /* 0x00000008060b7981 */ /* 0x0000a2000c1e9900 */
[----:B------:R-:W-:-:S05]  /*0430*/  VIADD R9, R9, 0x1 ;  /* 0x0000000109097836 */ /* 0x000fca0000000000 */
[----:B------:R-:W-:Y:S01]  /*0440*/  ISETP.NE.AND P0, PT, R9, RZ, PT ;  /* 0x000000ff0900720c */ /* 0x000fe20003f05270 */
[C---:B0-----:R-:W-:Y:S01]  /*0450*/  IMAD.WIDE.U32 R6, R5.reuse, 0x4, R6 ;  /* 0x0000000405067825 */ /* 0x041fe200078e0006 */
[----:B--2---:R0:W-:Y:S03]  /*0460*/  STS [R8], R11 ;  /* 0x0000000b08007388 */ /* 0x0041e60000000800 */
[----:B0-----:R-:W-:-:S08]  /*0470*/  IMAD R8, R5, 0x4, R8 ;  /* 0x0000000405087824 */ /* 0x001fd000078e0208 */
[----:B------:R-:W-:Y:S05]  /*0480*/  @P0 BRA `(.L_x_393) ;  /* 0xfffffffc00e40947 */ /* 0x000fea000383ffff */
.L_x_392:
[----:B------:R-:W-:Y:S05]  /*0490*/  BSYNC.RECONVERGENT B1 ;  /* 0x0000000000017941 */ /* 0x000fea0003800200 */
.L_x_391:
[----:B------:R-:W-:Y:S05]  /*04a0*/  @!P1 BRA `(.L_x_390) ;  /* 0x0000000000809947 */ /* 0x000fea0003800000 */
[----:B------:R-:W0:Y:S01]  /*04b0*/  S2UR UR5, SR_CgaCtaId ;  /* 0x00000000000579c3 */ /* 0x000e220000008800 */
[----:B------:R-:W-:Y:S01]  /*04c0*/  UMOV UR4, 0x400 ;  /* 0x0000040000047882 */ /* 0x000fe20000000000 */
[----:B------:R-:W-:-:S04]  /*04d0*/  IMAD R18, R3, 0x100, R4 ;  /* 0x0000010003127824 */ /* 0x000fc800078e0204 */
[----:B------:R-:W-:Y:S01]  /*04e0*/  IMAD.IADD R17, R18, 0x1, R5 ;  /* 0x0000000112117824 */ /* 0x000fe200078e0205 */
[C---:B------:R-:W-:Y:S01]  /*04f0*/  LEA R19, R5.reuse, R18, 0x1 ;  /* 0x0000001205137211 */ /* 0x040fe200078e08ff */
[----:B------:R-:W1:Y:S01]  /*0500*/  LDC.64 R6, c[0x0][0x380] ;  /* 0x0000e000ff067b82 */ /* 0x000e620000000a00 */
[----:B------:R-:W-:Y:S01]  /*0510*/  IMAD R20, R5, 0x3, R18 ;  /* 0x0000000305147824 */ /* 0x000fe200078e0212 */
[----:B0-----:R-:W-:-:S06]  /*0520*/  ULEA UR4, UR5, UR4, 0x18 ;  /* 0x0000000405047291 */ /* 0x001fcc000f8ec0ff */
[----:B------:R-:W-:-:S07]  /*0530*/  LEA R16, R4, UR4, 0x2 ;  /* 0x0000000404107c11 */ /* 0x000fce000f8e10ff */
.L_x_394:
[----:B-1----:R-:W-:-:S04]  /*0540*/  IMAD.WIDE.U32 R8, R18, 0x4, R6 ;  /* 0x0000000412087825 */ /* 0x002fc800078e0006 */
[--C-:B--2---:R-:W-:Y:S02]  /*0550*/  IMAD.WIDE.U32 R10, R17, 0x4, R6.reuse ;  /* 0x00000004110a7825 */ /* 0x104fe400078e0006 */
[----:B------:R-:W2:Y:S02]  /*0560*/  LDG.E.CONSTANT R9, desc[UR8][R8.64] ;  /* 0x0000000808097981 */ /* 0x000ea4000c1e9900 */
[--C-:B------:R-:W-:Y:S02]  /*0570*/  IMAD.WIDE.U32 R12, R19, 0x4, R6.reuse ;  /* 0x00000004130c7825 */ /* 0x100fe400078e0006 */
[----:B------:R-:W3:Y:S02]  /*0580*/  LDG.E.CONSTANT R10, desc[UR8][R10.64] ;  /* 0x000000080a0a7981 */ /* 0x000ee4000c1e9900 */
[----:B------:R-:W-:Y:S02]  /*0590*/  IMAD.WIDE.U32 R14, R20, 0x4, R6 ;  /* 0x00000004140e7825 */ /* 0x000fe400078e0006 */
[----:B------:R-:W4:Y:S04]  /*05a0*/  LDG.E.CONSTANT R12, desc[UR8][R12.64] ;  /* 0x000000080c0c7981 */ /* 0x000f28000c1e9900 */
[----:B------:R-:W5:Y:S01]  /*05b0*/  LDG.E.CONSTANT R14, desc[UR8][R14.64] ;  /* 0x000000080e0e7981 */ /* 0x000f62000c1e9900 */
[----:B------:R-:W-:-:S02]  /*05c0*/  IMAD R21, R5, 0x4, R16 ;  /* 0x0000000405157824 */ /* 0x000fc400078e0210 */
[C-C-:B------:R-:W-:Y:S02]  /*05d0*/  IMAD R23, R5.reuse, 0x8, R16.reuse ;  /* 0x0000000805177824 */ /* 0x140fe400078e0210 */
[C---:B------:R-:W-:Y:S02]  /*05e0*/  IMAD R25, R5.reuse, 0xc, R16 ;  /* 0x0000000c05197824 */ /* 0x040fe400078e0210 */
[----:B------:R-:W-:-:S05]  /*05f0*/  IMAD R4, R5, 0x4, R4 ;  /* 0x0000000405047824 */ /* 0x000fca00078e0204 */
[----:B------:R-:W-:Y:S01]  /*0600*/  ISETP.GE.U32.AND P0, PT, R4, 0x100, PT ;  /* 0x000001000400780c */ /* 0x000fe20003f06070 */
[C---:B------:R-:W-:Y:S01]  /*0610*/  IMAD R17, R5.reuse, 0x4, R17 ;  /* 0x0000000405117824 */ /* 0x040fe200078e0211 */
[C---:B------:R-:W-:Y:S01]  /*0620*/  LEA R19, R5.reuse, R19, 0x2 ;  /* 0x0000001305137211 */ /* 0x040fe200078e10ff */
[C---:B------:R-:W-:Y:S02]  /*0630*/  IMAD R20, R5.reuse, 0x4, R20 ;  /* 0x0000000405147824 */ /* 0x040fe400078e0214 */
[C---:B------:R-:W-:Y:S01]  /*0640*/  IMAD R18, R5.reuse, 0x4, R18 ;  /* 0x0000000405127824 */ /* 0x040fe200078e0212 */
[----:B--2---:R0:W-:Y:S04]  /*0650*/  STS [R16], R9 ;  /* 0x0000000910007388 */ /* 0x0041e80000000800 */
[----:B---3--:R2:W-:Y:S04]  /*0660*/  STS [R21], R10 ;  /* 0x0000000a15007388 */ /* 0x0085e80000000800 */
[----:B----4-:R2:W-:Y:S04]  /*0670*/  STS [R23], R12 ;  /* 0x0000000c17007388 */ /* 0x0105e80000000800 */
[----:B-----5:R2:W-:Y:S01]  /*0680*/  STS [R25], R14 ;  /* 0x0000000e19007388 */ /* 0x0205e20000000800 */
[----:B0-----:R-:W-:Y:S01]  /*0690*/  IMAD R16, R5, 0x10, R16 ;  /* 0x0000001005107824 */ /* 0x001fe200078e0210 */
[----:B------:R-:W-:Y:S06]  /*06a0*/  @!P0 BRA `(.L_x_394) ;  /* 0xfffffffc00a48947 */ /* 0x000fec000383ffff */
.L_x_390:
[----:B------:R-:W-:Y:S05]  /*06b0*/  BSYNC.RECONVERGENT B0 ;  /* 0x0000000000007941 */ /* 0x000fea0003800200 */
.L_x_389:
[----:B------:R-:W-:Y:S01]  /*06c0*/  BAR.SYNC.DEFER_BLOCKING 0x0 ;  /* 0x0000000000007b1d */ /* 0x000fe20000010000 */
[----:B------:R-:W-:Y:S02]  /*06d0*/  ISETP.NE.AND P0, PT, R2, RZ, PT ;  /* 0x000000ff0200720c */ /* 0x000fe40003f05270 */
[----:B------:R-:W-:-:S11]  /*06e0*/  VIMNMX R0, PT, PT, R0, 0x1, !PT ;  /* 0x0000000100007848 */ /* 0x000fd60007fe0100 */
[----:B------:R-:W0:Y:S01]  /*06f0*/  @!P0 S2R R5, SR_CgaCtaId ;  /* 0x0000000000058919 */ /* 0x000e220000008800 */
[----:B------:R-:W-:-:S04]  /*0700*/  @!P0 MOV R4, 0x400 ;  /* 0x0000040000048802 */ /* 0x000fc80000000f00 */
[----:B0-----:R-:W-:Y:S02]  /*0710*/  @!P0 LEA R5, R5, R4, 0x18 ;  /* 0x0000000405058211 */ /* 0x001fe400078ec0ff */
[----:B------:R-:W-:-:S03]  /*0720*/  I2FP.F32.U32 R4, R0 ;  /* 0x0000000000047245 */ /* 0x000fc60000201000 */
[----:B------:R0:W-:Y:S01]  /*0730*/  @!P0 STS [R5+0x800], RZ ;  /* 0x000800ff05008388 */ /* 0x0001e20000000800 */
[----:B------:R-:W-:Y:S01]  /*0740*/  BAR.SYNC.DEFER_BLOCKING 0x0 ;  /* 0x0000000000007b1d */ /* 0x000fe20000010000 */
[----:B------:R-:W-:-:S13]  /*0750*/  ISETP.GT.U32.AND P0, PT, R2, 0xff, PT ;  /* 0x000000ff0200780c */ /* 0x000fda0003f04070 */
[----:B0-----:R-:W-:Y:S05]  /*0760*/  @P0 BRA `(.L_x_395) ;  /* 0x0000000800640947 */ /* 0x001fea0003800000 */
[----:B------:R-:W2:Y:S01]  /*0770*/  LDC R5, c[0x0][0x360] ;  /* 0x0000d800ff057b82 */ /* 0x000ea20000000800 */
[----:B------:R-:W0:Y:S01]  /*0780*/  LDCU UR4, c[0x0][0x3a0] ;  /* 0x00007400ff0477ac */ /* 0x000e220008000800 */
[----:B------:R-:W-:Y:S01]  /*0790*/  BSSY B0, `(.L_x_396) ;  /* 0x0000040000007945 */ /* 0x000fe20003800000 */
[----:B--2---:R-:W1:Y:S01]  /*07a0*/  I2F.U32.RP R10, R5 ;  /* 0x00000005000a7306 */ /* 0x004e620000209000 */
[----:B------:R-:W-:Y:S01]  /*07b0*/  IMAD.IADD R0, R2, 0x1, R5 ;  /* 0x0000000102007824 */ /* 0x000fe200078e0205 */
[----:B------:R-:W-:-:S04]  /*07c0*/  ISETP.NE.U32.AND P2, PT, R5, RZ, PT ;  /* 0x000000ff0500720c */ /* 0x000fc80003f45070 */
[C---:B------:R-:W-:Y:S02]  /*07d0*/  ISETP.GE.U32.AND P0, PT, R0.reuse, 0x100, PT ;  /* 0x000001000000780c */ /* 0x040fe40003f06070 */
[----:B------:R-:W-:Y:S01]  /*07e0*/  VIMNMX.U32 R9, PT, PT, R0, 0x100, !PT ;  /* 0x0000010000097848 */ /* 0x000fe20007fe0000 */
[----:B-1----:R-:W1:Y:S02]  /*07f0*/  MUFU.RCP R10, R10 ;  /* 0x0000000a000a7308 */ /* 0x002e640000001000 */
[----:B-1----:R-:W-:-:S06]  /*0800*/  VIADD R6, R10, 0xffffffe ;  /* 0x0ffffffe0a067836 */ /* 0x002fcc0000000000 */
[----:B------:R1:W2:Y:S02]  /*0810*/  F2I.FTZ.U32.TRUNC.NTZ R7, R6 ;  /* 0x0000000600077305 */ /* 0x0002a4000021f000 */
[----:B-1----:R-:W-:Y:S01]  /*0820*/  IMAD.MOV.U32 R6, RZ, RZ, RZ ;  /* 0x000000ffff067224 */ /* 0x002fe200078e00ff */
[----:B--2---:R-:W-:-:S05]  /*0830*/  IADD3 R8, PT, PT, RZ, -R7, RZ ;  /* 0x80000007ff087210 */ /* 0x004fca0007ffe0ff */
        /* <DEDUP_REMOVED lines=10> */
[----:B------:R-:W-:Y:S01]  /*08e0*/  ISETP.GE.U32.AND P1, PT, R0, R5, PT ;  /* 0x000000050000720c */ /* 0x000fe20003f26070 */
[----:B0-----:R-:W-:-:S04]  /*08f0*/  FMUL R0, R4, UR4 ;  /* 0x0000000404007c20 */ /* 0x001fc80008400000 */
[----:B------:R-:W-:-:S04]  /*0900*/  FMUL R7, R0, 0.00390625 ;  /* 0x3b80000000077820 */ /* 0x000fc80000400000 */
[----:B------:R-:W0:Y:S04]  /*0910*/  F2I.U32.TRUNC.NTZ R0, R7 ;  /* 0x0000000700007305 */ /* 0x000e28000020f000 */
[----:B------:R-:W-:Y:S01]  /*0920*/  @P1 VIADD R9, R9, 0x1 ;  /* 0x0000000109091836 */ /* 0x000fe20000000000 */
[----:B------:R-:W-:-:S05]  /*0930*/  @!P2 LOP3.LUT R9, RZ, R5, RZ, 0x33, !PT ;  /* 0x00000005ff09a212 */ /* 0x000fca00078e33ff */
[----:B------:R-:W-:-:S05]  /*0940*/  IMAD.IADD R11, R8, 0x1, R9 ;  /* 0x00000001080b7824 */ /* 0x000fca00078e0209 */
[----:B------:R-:W-:Y:S02]  /*0950*/  LOP3.LUT R6, R11, 0x3, RZ, 0xc0, !PT ;  /* 0x000000030b067812 */ /* 0x000fe400078ec0ff */
[----:B0-----:R-:W-:Y:S02]  /*0960*/  VIMNMX.U32 R0, PT, PT, R0, 0x1, !PT ;  /* 0x0000000100007848 */ /* 0x001fe40007fe0000 */
[----:B------:R-:W-:Y:S01]  /*0970*/  ISETP.NE.AND P0, PT, R6, 0x3, PT ;  /* 0x000000030600780c */ /* 0x000fe20003f05270 */
[----:B------:R-:W-:-:S12]  /*0980*/  IMAD.MOV.U32 R6, RZ, RZ, R2 ;  /* 0x000000ffff067224 */ /* 0x000fd800078e0002 */
[----:B------:R-:W-:Y:S05]  /*0990*/  @!P0 BRA `(.L_x_397) ;  /* 0x00000000007c8947 */ /* 0x000fea0003800000 */
[----:B------:R-:W0:Y:S01]  /*09a0*/  S2UR UR5, SR_CgaCtaId ;  /* 0x00000000000579c3 */ /* 0x000e220000008800 */
[----:B------:R-:W-:Y:S01]  /*09b0*/  VIADD R6, R11, 0x1 ;  /* 0x000000010b067836 */ /* 0x000fe20000000000 */
[----:B------:R-:W-:-:S04]  /*09c0*/  UMOV UR4, 0x400 ;  /* 0x0000040000047882 */ /* 0x000fc80000000000 */
[----:B------:R-:W-:-:S04]  /*09d0*/  LOP3.LUT R7, R6, 0x3, RZ, 0xc0, !PT ;  /* 0x0000000306077812 */ /* 0x000fc800078ec0ff */
[C---:B------:R-:W-:Y:S01]  /*09e0*/  IADD3 R8, PT, PT, -R7.reuse, RZ, RZ ;  /* 0x000000ff07087210 */ /* 0x040fe20007ffe1ff */
[----:B------:R-:W-:Y:S01]  /*09f0*/  IMAD R6, R7, R5, R2 ;  /* 0x0000000507067224 */ /* 0x000fe200078e0202 */
[----:B0-----:R-:W-:-:S06]  /*0a00*/  ULEA UR4, UR5, UR4, 0x18 ;  /* 0x0000000405047291 */ /* 0x001fcc000f8ec0ff */
[----:B------:R-:W-:-:S07]  /*0a10*/  LEA R7, R2, UR4, 0x2 ;  /* 0x0000000402077c11 */ /* 0x000fce000f8e10ff */
.L_x_400:
[----:B------:R-:W0:Y:S01]  /*0a20*/  LDS R9, [R7] ;  /* 0x0000000007097984 */ /* 0x000e220000000800 */
[----:B------:R-:W-:Y:S01]  /*0a30*/  VIADD R8, R8, 0x1 ;  /* 0x0000000108087836 */ /* 0x000fe20000000000 */
        /* <DEDUP_REMOVED lines=9> */
[----:B------:R-:W-:-:S06]  /*0ad0*/  UMOV UR5, 0x400 ;  /* 0x0000040000057882 */ /* 0x000fcc0000000000 */
[----:B------:R-:W2:Y:S01]  /*0ae0*/  REDUX.SUM UR7, R9 ;  /* 0x00000000090773c4 */ /* 0x000ea2000000c000 */
[----:B------:R-:W-:Y:S01]  /*0af0*/  UFLO.U32 UR4, UR4 ;  /* 0x00000004000472bd */ /* 0x000fe200080e0000 */
[----:B------:R3:W-:Y:S05]  /*0b00*/  STS [R7], R0 ;  /* 0x0000000007007388 */ /* 0x0007ea0000000800 */
[----:B0-----:R-:W-:Y:S01]  /*0b10*/  ISETP.EQ.U32.AND P0, PT, R10, UR4, PT ;  /* 0x000000040a007c0c */ /* 0x001fe2000bf02070 */
[----:B------:R-:W-:Y:S01]  /*0b20*/  UIADD3 UR4, UPT, UPT, UR5, 0x800, URZ ;  /* 0x0000080005047890 */ /* 0x000fe2000fffe0ff */
[----:B--2---:R-:W-:-:S03]  /*0b30*/  IMAD.U32 R10, RZ, RZ, UR7 ;  /* 0x00000007ff0a7e24 */ /* 0x004fc6000f8e00ff */
[----:B-1----:R-:W-:-:S09]  /*0b40*/  ULEA UR4, UR6, UR4, 0x18 ;  /* 0x0000000406047291 */ /* 0x002fd2000f8ec0ff */
[----:B------:R3:W-:Y:S03]  /*0b50*/  @P0 ATOMS.ADD RZ, [UR4], R10 ;  /* 0x0000000affff098c */ /* 0x0007e60008000004 */
.L_x_399:
[----:B------:R-:W-:Y:S05]  /*0b60*/  BSYNC.RECONVERGENT B1 ;  /* 0x0000000000017941 */ /* 0x000fea0003800200 */
.L_x_398:
[----:B---3--:R-:W-:Y:S01]  /*0b70*/  IMAD R7, R5, 0x4, R7 ;  /* 0x0000000405077824 */ /* 0x008fe200078e0207 */
[----:B------:R-:W-:Y:S06]  /*0b80*/  @P1 BRA `(.L_x_400) ;  /* 0xfffffffc00a41947 */ /* 0x000fec000383ffff */
.L_x_397:
[----:B------:R-:W-:Y:S05]  /*0b90*/  BSYNC B0 ;  /* 0x0000000000007941 */ /* 0x000fea0003800000 */
.L_x_396:
[----:B------:R-:W-:-:S13]  /*0ba0*/  ISETP.GE.U32.AND P0, PT, R11, 0x3, PT ;  /* 0x000000030b00780c */ /* 0x000fda0003f06070 */
[----:B------:R-:W-:Y:S05]  /*0bb0*/  @!P0 BRA `(.L_x_395) ;  /* 0x0000000400508947 */ /* 0x000fea0003800000 */
[----:B------:R-:W0:Y:S01]  /*0bc0*/  S2UR UR5, SR_CgaCtaId ;  /* 0x00000000000579c3 */ /* 0x000e220000008800 */
[----:B------:R-:W-:Y:S02]  /*0bd0*/  UMOV UR4, 0x400 ;  /* 0x0000040000047882 */ /* 0x000fe40000000000 */
[----:B0-----:R-:W-:-:S06]  /*0be0*/  ULEA UR4, UR5, UR4, 0x18 ;  /* 0x0000000405047291 */ /* 0x001fcc000f8ec0ff */
[----:B------:R-:W-:-:S07]  /*0bf0*/  LEA R8, R6, UR4, 0x2 ;  /* 0x0000000406087c11 */ /* 0x000fce000f8e10ff */
.L_x_409:
[----:B------:R-:W0:Y:S01]  /*0c00*/  LDS R7, [R8] ;  /* 0x0000000008077984 */ /* 0x000e220000000800 */
[----:B------:R-:W-:Y:S05]  /*0c10*/  YIELD ;  /* 0x0000000000007946 */ /* 0x000fea0003800000 */
[----:B------:R-:W-:Y:S01]  /*0c20*/  BSSY.RECONVERGENT B0, `(.L_x_401) ;  /* 0x0000011000007945 */ /* 0x000fe20003800200 */
[----:B------:R-:W-:Y:S02]  /*0c30*/  LEA R11, R5, R8, 0x2 ;  /* 0x00000008050b7211 */ /* 0x000fe400078e10ff */
[----:B0-----:R-:W-:-:S13]  /*0c40*/  ISETP.GT.U32.AND P0, PT, R7, R0, PT ;  /* 0x000000000700720c */ /* 0x001fda0003f04070 */
[----:B----4-:R-:W-:Y:S05]  /*0c50*/  @!P0 BRA `(.L_x_402) ;  /* 0x0000000000348947 */ /* 0x010fea0003800000 */
[----:B------:R-:W0:Y:S01]  /*0c60*/  S2R R9, SR_LANEID ;  /* 0x0000000000097919 */ /* 0x000e220000000000 */
[----:B------:R-:W-:Y:S01]  /*0c70*/  IMAD.IADD R7, R7, 0x1, -R0 ;  /* 0x0000000107077824 */ /* 0x000fe200078e0a00 */
[----:B------:R-:W1:Y:S01]  /*0c80*/  S2UR UR6, SR_CgaCtaId ;  /* 0x00000000000679c3 */ /* 0x000e620000008800 */
[----:B------:R-:W-:Y:S01]  /*0c90*/  VOTEU.ANY UR4, UPT, PT ;  /* 0x0000000000047886 */ /* 0x000fe200038e0100 */
[----:B------:R-:W-:-:S06]  /*0ca0*/  UMOV UR5, 0x400 ;  /* 0x0000040000057882 */ /* 0x000fcc0000000000 */
[----:B------:R-:W2:Y:S01]  /*0cb0*/  REDUX.SUM UR7, R7 ;  /* 0x00000000070773c4 */ /* 0x000ea2000000c000 */
[----:B------:R-:W-:Y:S01]  /*0cc0*/  UFLO.U32 UR4, UR4 ;  /* 0x00000004000472bd */ /* 0x000fe200080e0000 */
[----:B------:R3:W-:Y:S01]  /*0cd0*/  STS [R8], R0 ;  /* 0x0000000008007388 */ /* 0x0007e20000000800 */
[----:B------:R-:W-:-:S04]  /*0ce0*/  UIADD3 UR5, UPT, UPT, UR5, 0x800, URZ ;  /* 0x0000080005057890 */ /* 0x000fc8000fffe0ff */
[----:B-1----:R-:W-:Y:S01]  /*0cf0*/  ULEA UR5, UR6, UR5, 0x18 ;  /* 0x0000000506057291 */ /* 0x002fe2000f8ec0ff */
[----:B0-----:R-:W-:Y:S01]  /*0d00*/  ISETP.EQ.U32.AND P0, PT, R9, UR4, PT ;  /* 0x0000000409007c0c */ /* 0x001fe2000bf02070 */
[----:B--2---:R-:W-:-:S12]  /*0d10*/  IMAD.U32 R9, RZ, RZ, UR7 ;  /* 0x00000007ff097e24 */ /* 0x004fd8000f8e00ff */
[----:B------:R3:W-:Y:S02]  /*0d20*/  @P0 ATOMS.ADD RZ, [UR5], R9 ;  /* 0x00000009ffff098c */ /* 0x0007e40008000005 */
.L_x_402:
[----:B------:R-:W-:Y:S05]  /*0d30*/  BSYNC.RECONVERGENT B0 ;  /* 0x0000000000007941 */ /* 0x000fea0003800200 */
.L_x_401:
[----:B------:R-:W0:Y:S01]  /*0d40*/  LDS R7, [R11] ;  /* 0x000000000b077984 */ /* 0x000e220000000800 */
[----:B------:R-:W-:Y:S01]  /*0d50*/  BSSY.RECONVERGENT B0, `(.L_x_403) ;  /* 0x0000011000007945 */ /* 0x000fe20003800200 */
[----:B------:R-:W-:Y:S01]  /*0d60*/  IMAD R13, R5, 0x8, R8 ;  /* 0x00000008050d7824 */ /* 0x000fe200078e0208 */
[----:B0-----:R-:W-:-:S13]  /*0d70*/  ISETP.GT.U32.AND P0, PT, R7, R0, PT ;  /* 0x000000000700720c */ /* 0x001fda0003f04070 */
[----:B------:R-:W-:Y:S05]  /*0d80*/  @!P0 BRA `(.L_x_404) ;  /* 0x0000000000348947 */ /* 0x000fea0003800000 */
[----:B---3--:R-:W0:Y:S01]  /*0d90*/  S2R R9, SR_LANEID ;  /* 0x0000000000097919 */ /* 0x008e220000000000 */
        /* <DEDUP_REMOVED lines=9> */
[----:B0-----:R-:W-:Y:S02]  /*0e30*/  ISETP.EQ.U32.AND P0, PT, R9, UR4, PT ;  /* 0x0000000409007c0c */ /* 0x001fe4000bf02070 */
[----:B--2---:R-:W-:-:S11]  /*0e40*/  MOV R9, UR7 ;  /* 0x0000000700097c02 */ /* 0x004fd60008000f00 */
[----:B------:R4:W-:Y:S02]  /*0e50*/  @P0 ATOMS.ADD RZ, [UR5], R9 ;  /* 0x00000009ffff098c */ /* 0x0009e40008000005 */
.L_x_404:
[----:B------:R-:W-:Y:S05]  /*0e60*/  BSYNC.RECONVERGENT B0 ;  /* 0x0000000000007941 */ /* 0x000fea0003800200 */
.L_x_403:
[----:B------:R-:W0:Y:S01]  /*0e70*/  LDS R7, [R13] ;  /* 0x000000000d077984 */ /* 0x000e220000000800 */
[----:B------:R-:W-:Y:S01]  /*0e80*/  BSSY.RECONVERGENT B0, `(.L_x_405) ;  /* 0x0000011000007945 */ /* 0x000fe20003800200 */
[----:B----4-:R-:W-:Y:S01]  /*0e90*/  IMAD R11, R5, 0xc, R8 ;  /* 0x0000000c050b7824 */ /* 0x010fe200078e0208 */
        /* <DEDUP_REMOVED lines=15> */
.L_x_406:
[----:B------:R-:W-:Y:S05]  /*0f90*/  BSYNC.RECONVERGENT B0 ;  /* 0x0000000000007941 */ /* 0x000fea0003800200 */
.L_x_405:
[----:B------:R-:W0:Y:S01]  /*0fa0*/  LDS R7, [R11] ;  /* 0x000000000b077984 */ /* 0x000e220000000800 */
[----:B------:R-:W-:Y:S01]  /*0fb0*/  IMAD R6, R5, 0x4, R6 ;  /* 0x0000000405067824 */ /* 0x000fe200078e0206 */
[----:B------:R-:W-:Y:S04]  /*0fc0*/  BSSY.RECONVERGENT B0, `(.L_x_407) ;  /* 0x0000011000007945 */ /* 0x000fe80003800200 */
[----:B------:R-:W-:Y:S02]  /*0fd0*/  ISETP.GE.U32.AND P1, PT, R6, 0x100, PT ;  /* 0x000001000600780c */ /* 0x000fe40003f26070 */
[----:B0-----:R-:W-:-:S13]  /*0fe0*/  ISETP.GT.U32.AND P0, PT, R7, R0, PT ;  /* 0x000000000700720c */ /* 0x001fda0003f04070 */
[----:B------:R-:W-:Y:S05]  /*0ff0*/  @!P0 BRA `(.L_x_408) ;  /* 0x0000000000348947 */ /* 0x000fea0003800000 */
[----:B---34-:R-:W0:Y:S01]  /*1000*/  S2R R9, SR_LANEID ;  /* 0x0000000000097919 */ /* 0x018e220000000000 */
        /* <DEDUP_REMOVED lines=12> */
.L_x_408:
[----:B------:R-:W-:Y:S05]  /*10d0*/  BSYNC.RECONVERGENT B0 ;  /* 0x0000000000007941 */ /* 0x000fea0003800200 */
.L_x_407:
[----:B---3--:R-:W-:Y:S01]  /*10e0*/  IMAD R8, R5, 0x10, R8 ;  /* 0x0000001005087824 */ /* 0x008fe200078e0208 */
[----:B------:R-:W-:Y:S06]  /*10f0*/  @!P1 BRA `(.L_x_409) ;  /* 0xfffffff800c09947 */ /* 0x000fec000383ffff */
.L_x_395:
[----:B------:R-:W-:Y:S05]  /*1100*/  WARPSYNC.ALL ;  /* 0x0000000000007948 */ /* 0x000fea0003800000 */
[----:B------:R-:W-:Y:S01]  /*1110*/  ISETP.GT.U32.AND P0, PT, R2, 0xff, PT ;  /* 0x000000ff0200780c */ /* 0x000fe20003f04070 */
[----:B------:R-:W0:Y:S08]  /*1120*/  S2UR UR5, SR_CgaCtaId ;  /* 0x00000000000579c3 */ /* 0x000e300000008800 */
[----:B------:R-:W-:Y:S06]  /*1130*/  BAR.SYNC.DEFER_BLOCKING 0x0 ;  /* 0x0000000000007b1d */ /* 0x000fec0000010000 */
[----:B------:R-:W-:Y:S01]  /*1140*/  UMOV UR4, 0x400 ;  /* 0x0000040000047882 */ /* 0x000fe20000000000 */
[----:B------:R-:W-:Y:S01]  /*1150*/  BSSY.RECONVERGENT B0, `(.L_x_410) ;  /* 0x0000046000007945 */ /* 0x000fe20003800200 */
[----:B0-----:R-:W-:-:S09]  /*1160*/  ULEA UR4, UR5, UR4, 0x18 ;  /* 0x0000000405047291 */ /* 0x001fd2000f8ec0ff */
[----:B------:R-:W4:Y:S02]  /*1170*/  LDS R5, [UR4+0x800] ;  /* 0x00080004ff057984 */ /* 0x000f240008000800 */
[----:B----4-:R-:W-:Y:S01]  /*1180*/  LOP3.LUT R0, R5, 0xff, RZ, 0xc0, !PT ;  /* 0x000000ff05007812 */ /* 0x010fe200078ec0ff */
[----:B------:R-:W-:Y:S06]  /*1190*/  @P0 BRA `(.L_x_411) ;  /* 0x0000000400040947 */ /* 0x000fec0003800000 */
[----:B------:R-:W2:Y:S01]  /*11a0*/  LDC R7, c[0x0][0x360] ;  /* 0x0000d800ff077b82 */ /* 0x000ea20000000800 */
[----:B------:R-:W-:Y:S01]  /*11b0*/  BSSY.RECONVERGENT B1, `(.L_x_412) ;  /* 0x000002a000017945 */ /* 0x000fe20003800200 */
[----:B--2---:R-:W0:Y:S01]  /*11c0*/  I2F.U32.RP R12, R7 ;  /* 0x00000007000c7306 */ /* 0x004e220000209000 */
[----:B------:R-:W-:Y:S01]  /*11d0*/  IMAD.IADD R6, R2, 0x1, R7 ;  /* 0x0000000102067824 */ /* 0x000fe200078e0207 */
[----:B------:R-:W-:-:S04]  /*11e0*/  ISETP.NE.U32.AND P2, PT, R7, RZ, PT ;  /* 0x000000ff0700720c */ /* 0x000fc80003f45070 */
[C---:B------:R-:W-:Y:S02]  /*11f0*/  ISETP.GE.U32.AND P0, PT, R6.reuse, 0x100, PT ;  /* 0x000001000600780c */ /* 0x040fe40003f06070 */
[----:B------:R-:W-:Y:S01]  /*1200*/  VIMNMX.U32 R11, PT, PT, R6, 0x100, !PT ;  /* 0x00000100060b7848 */ /* 0x000fe20007fe0000 */
[----:B0-----:R-:W0:Y:S02]  /*1210*/  MUFU.RCP R12, R12 ;  /* 0x0000000c000c7308 */ /* 0x001e240000001000 */
[----:B0-----:R-:W-:-:S06]  /*1220*/  VIADD R8, R12, 0xffffffe ;  /* 0x0ffffffe0c087836 */ /* 0x001fcc0000000000 */
        /* <DEDUP_REMOVED lines=14> */
[----:B------:R-:W-:Y:S01]  /*1310*/  @P1 VIADD R9, R9, 0x1 ;  /* 0x0000000109091836 */ /* 0x000fe20000000000 */
[----:B------:R-:W-:-:S04]  /*1320*/  @!P2 LOP3.LUT R9, RZ, R7, RZ, 0x33, !PT ;  /* 0x00000007ff09a212 */ /* 0x000fc800078e33ff */
[----:B------:R-:W-:-:S04]  /*1330*/  IADD3 R9, PT, PT, R10, R9, RZ ;  /* 0x000000090a097210 */ /* 0x000fc80007ffe0ff */
[C---:B------:R-:W-:Y:S02]  /*1340*/  LOP3.LUT R6, R9.reuse, 0x3, RZ, 0xc0, !PT ;  /* 0x0000000309067812 */ /* 0x040fe400078ec0ff */
[----:B------:R-:W-:Y:S02]  /*1350*/  ISETP.GE.U32.AND P1, PT, R9, 0x3, PT ;  /* 0x000000030900780c */ /* 0x000fe40003f26070 */
[----:B------:R-:W-:Y:S01]  /*1360*/  ISETP.NE.AND P0, PT, R6, 0x3, PT ;  /* 0x000000030600780c */ /* 0x000fe20003f05270 */
[----:B------:R-:W-:-:S12]  /*1370*/  IMAD.MOV.U32 R6, RZ, RZ, R2 ;  /* 0x000000ffff067224 */ /* 0x000fd800078e0002 */
[----:B------:R-:W-:Y:S05]  /*1380*/  @!P0 BRA `(.L_x_413) ;  /* 0x0000000000308947 */ /* 0x000fea0003800000 */
[----:B------:R-:W-:Y:S01]  /*1390*/  VIADD R6, R9, 0x1 ;  /* 0x0000000109067836 */ /* 0x000fe20000000000 */
[----:B------:R-:W-:-:S04]  /*13a0*/  LEA R10, R2, UR4, 0x2 ;  /* 0x00000004020a7c11 */ /* 0x000fc8000f8e10ff */
[----:B------:R-:W-:-:S05]  /*13b0*/  LOP3.LUT R8, R6, 0x3, RZ, 0xc0, !PT ;  /* 0x0000000306087812 */ /* 0x000fca00078ec0ff */
[----:B------:R-:W-:Y:S02]  /*13c0*/  IMAD R6, R8, R7, R2 ;  /* 0x0000000708067224 */ /* 0x000fe400078e0202 */
[----:B------:R-:W-:-:S07]  /*13d0*/  IMAD.MOV R8, RZ, RZ, -R8 ;  /* 0x000000ffff087224 */ /* 0x000fce00078e0a08 */
.L_x_414:
[----:B------:R-:W0:Y:S01]  /*13e0*/  LDS R12, [R10] ;  /* 0x000000000a0c7984 */ /* 0x000e220000000800 */
[----:B------:R-:W-:-:S05]  /*13f0*/  VIADD R8, R8, 0x1 ;  /* 0x0000000108087836 */ /* 0x000fca0000000000 */
[----:B------:R-:W-:Y:S02]  /*1400*/  ISETP.NE.AND P0, PT, R8, RZ, PT ;  /* 0x000000ff0800720c */ /* 0x000fe40003f05270 */
[----:B0-----:R-:W-:-:S05]  /*1410*/  LEA.HI R9, R5, R12, RZ, 0x18 ;  /* 0x0000000c05097211 */ /* 0x001fca00078fc0ff */
[----:B------:R0:W-:Y:S02]  /*1420*/  STS [R10], R9 ;  /* 0x000000090a007388 */ /* 0x0001e40000000800 */
[----:B0-----:R-:W-:-:S04]  /*1430*/  LEA R10, R7, R10, 0x2 ;  /* 0x0000000a070a7211 */ /* 0x001fc800078e10ff */
[----:B------:R-:W-:Y:S05]  /*1440*/  @P0 BRA `(.L_x_414) ;  /* 0xfffffffc00e40947 */ /* 0x000fea000383ffff */
.L_x_413:
[----:B------:R-:W-:Y:S05]  /*1450*/  BSYNC.RECONVERGENT B1 ;  /* 0x0000000000017941 */ /* 0x000fea0003800200 */
.L_x_412:
[----:B------:R-:W-:Y:S05]  /*1460*/  @!P1 BRA `(.L_x_411) ;  /* 0x0000000000509947 */ /* 0x000fea0003800000 */
[----:B------:R-:W-:-:S07]  /*1470*/  LEA R8, R6, UR4, 0x2 ;  /* 0x0000000406087c11 */ /* 0x000fce000f8e10ff */
.L_x_415:
[----:B0-----:R-:W0:Y:S01]  /*1480*/  LDS R10, [R8] ;  /* 0x00000000080a7984 */ /* 0x001e220000000800 */
[----:B------:R-:W-:-:S05]  /*1490*/  IMAD R6, R7, 0x4, R6 ;  /* 0x0000000407067824 */ /* 0x000fca00078e0206 */
[----:B------:R-:W-:Y:S02]  /*14a0*/  ISETP.GE.U32.AND P0, PT, R6, 0x100, PT ;  /* 0x000001000600780c */ /* 0x000fe40003f06070 */
[----:B0-----:R-:W-:Y:S01]  /*14b0*/  LEA.HI R9, R5, R10, RZ, 0x18 ;  /* 0x0000000a05097211 */ /* 0x001fe200078fc0ff */
[----:B------:R-:W-:-:S04]  /*14c0*/  IMAD R10, R7, 0x4, R8 ;  /* 0x00000004070a7824 */ /* 0x000fc800078e0208 */
[----:B------:R-:W-:Y:S04]  /*14d0*/  STS [R8], R9 ;  /* 0x0000000908007388 */ /* 0x000fe80000000800 */
[----:B------:R-:W0:Y:S02]  /*14e0*/  LDS R12, [R10] ;  /* 0x000000000a0c7984 */ /* 0x000e240000000800 */
[----:B0-----:R-:W-:Y:S01]  /*14f0*/  LEA.HI R11, R5, R12, RZ, 0x18 ;  /* 0x0000000c050b7211 */ /* 0x001fe200078fc0ff */
[----:B------:R-:W-:-:S04]  /*1500*/  IMAD R12, R7, 0x8, R8 ;  /* 0x00000008070c7824 */ /* 0x000fc800078e0208 */
[----:B------:R-:W-:Y:S04]  /*1510*/  STS [R10], R11 ;  /* 0x0000000b0a007388 */ /* 0x000fe80000000800 */
[----:B------:R-:W0:Y:S02]  /*1520*/  LDS R14, [R12] ;  /* 0x000000000c0e7984 */ /* 0x000e240000000800 */
[----:B0-----:R-:W-:Y:S01]  /*1530*/  LEA.HI R13, R5, R14, RZ, 0x18 ;  /* 0x0000000e050d7211 */ /* 0x001fe200078fc0ff */
[C-C-:B------:R-:W-:Y:S02]  /*1540*/  IMAD R14, R7.reuse, 0xc, R8.reuse ;  /* 0x0000000c070e7824 */ /* 0x140fe400078e0208 */
[----:B------:R-:W-:Y:S02]  /*1550*/  IMAD R8, R7, 0x10, R8 ;  /* 0x0000001007087824 */ /* 0x000fe400078e0208 */
[----:B------:R-:W-:Y:S04]  /*1560*/  STS [R12], R13 ;  /* 0x0000000d0c007388 */ /* 0x000fe80000000800 */
[----:B------:R-:W0:Y:S02]  /*1570*/  LDS R16, [R14] ;  /* 0x000000000e107984 */ /* 0x000e240000000800 */
[----:B0-----:R-:W-:-:S05]  /*1580*/  LEA.HI R15, R5, R16, RZ, 0x18 ;  /* 0x00000010050f7211 */ /* 0x001fca00078fc0ff */
[----:B------:R0:W-:Y:S01]  /*1590*/  STS [R14], R15 ;  /* 0x0000000f0e007388 */ /* 0x0001e20000000800 */
[----:B------:R-:W-:Y:S05]  /*15a0*/  @!P0 BRA `(.L_x_415) ;  /* 0xfffffffc00b48947 */ /* 0x000fea000383ffff */
.L_x_411:
[----:B------:R-:W-:Y:S05]  /*15b0*/  BSYNC.RECONVERGENT B0 ;  /* 0x0000000000007941 */ /* 0x000fea0003800200 */
.L_x_410:
[----:B------:R-:W-:Y:S01]  /*15c0*/  BAR.SYNC.DEFER_BLOCKING 0x0 ;  /* 0x0000000000007b1d */ /* 0x000fe20000010000 */
[----:B------:R-:W-:-:S04]  /*15d0*/  ISETP.NE.AND P0, PT, R0, RZ, PT ;  /* 0x000000ff0000720c */ /* 0x000fc80003f05270 */
[----:B------:R-:W-:Y:S01]  /*15e0*/  ISETP.NE.OR P0, PT, R2, RZ, !P0 ;  /* 0x000000ff0200720c */ /* 0x000fe20004705670 */
[----:B------:R-:W-:-:S12]  /*15f0*/  BSSY.RECONVERGENT B0, `(.L_x_416) ;  /* 0x000003b000007945 */ /* 0x000fd80003800200 */
[----:B------:R-:W-:Y:S05]  /*1600*/  @P0 BRA `(.L_x_417) ;  /* 0x0000000000e40947 */ /* 0x000fea0003800000 */
[----:B--2---:R-:W-:Y:S01]  /*1610*/  MOV R10, 0x100 ;  /* 0x00000100000a7802 */ /* 0x004fe20000000f00 */
[----:B------:R-:W-:Y:S01]  /*1620*/  IMAD.MOV.U32 R5, RZ, RZ, R0 ;  /* 0x000000ffff057224 */ /* 0x000fe200078e0000 */
[----:B------:R-:W-:-:S07]  /*1630*/  MOV R12, 0x1650 ;  /* 0x00001650000c7802 */ /* 0x000fce0000000f00 */
[----:B0-----:R-:W-:Y:S05]  /*1640*/  CALL.REL.NOINC `($__internal_7_$__cuda_sm20_div_u16) ;  /* 0x0000001000b87944 */ /* 0x001fea0003c00000 */
[----:B------:R-:W-:Y:S01]  /*1650*/  LOP3.LUT R5, R11, 0xffff, RZ, 0xc0, !PT ;  /* 0x0000ffff0b057812 */ /* 0x000fe200078ec0ff */
[----:B------:R-:W-:Y:S01]  /*1660*/  IMAD.MOV.U32 R10, RZ, RZ, 0xff ;  /* 0x000000ffff0a7424 */ /* 0x000fe200078e00ff */
[----:B------:R-:W-:-:S07]  /*1670*/  MOV R12, 0x1690 ;  /* 0x00001690000c7802 */ /* 0x000fce0000000f00 */
[----:B------:R-:W-:Y:S05]  /*1680*/  CALL.REL.NOINC `($__internal_7_$__cuda_sm20_div_u16) ;  /* 0x0000001000a87944 */ /* 0x000fea0003c00000 */
        /* <DEDUP_REMOVED lines=9> */
[----:B------:R-:W0:Y:S01]  /*1720*/  S2R R8, SR_CgaCtaId ;  /* 0x0000000000087919 */ /* 0x000e220000008800 */
[----:B------:R-:W-:Y:S01]  /*1730*/  LOP3.LUT R6, R6, 0x1fc, RZ, 0xc0, !PT ;  /* 0x000001fc06067812 */ /* 0x000fe200078ec0ff */
[----:B------:R-:W-:Y:S01]  /*1740*/  HFMA2 R0, -RZ, RZ, 0, 0 ;  /* 0x00000000ff007431 */ /* 0x000fe200000001ff */
[----:B------:R-:W-:-:S03]  /*1750*/  MOV R7, 0x400 ;  /* 0x0000040000077802 */ /* 0x000fc60000000f00 */
[----:B------:R-:W-:Y:S01]  /*1760*/  IMAD.MOV R6, RZ, RZ, -R6 ;  /* 0x000000ffff067224 */ /* 0x000fe200078e0a06 */
[----:B0-----:R-:W-:-:S07]  /*1770*/  LEA R17, R8, R7, 0x18 ;  /* 0x0000000708117211 */ /* 0x001fce00078ec0ff */
.L_x_420:
[----:B------:R-:W-:Y:S01]  /*1780*/  IMAD R8, R0, 0x4, R17 ;  /* 0x0000000400087824 */ /* 0x000fe200078e0211 */
[----:B------:R-:W-:Y:S01]  /*1790*/  IADD3 R6, PT, PT, R6, 0x4, RZ ;  /* 0x0000000406067810 */ /* 0x000fe20007ffe0ff */
[C---:B------:R-:W-:Y:S02]  /*17a0*/  IMAD R0, R5.reuse, 0x4, R0 ;  /* 0x0000000405007824 */ /* 0x040fe400078e0200 */
[C---:B------:R-:W-:Y:S01]  /*17b0*/  IMAD R10, R5.reuse, 0x4, R8 ;  /* 0x00000004050a7824 */ /* 0x040fe200078e0208 */
[----:B0-----:R-:W0:Y:S01]  /*17c0*/  LDS R7, [R8] ;  /* 0x0000000008077984 */ /* 0x001e220000000800 */
[----:B------:R-:W-:Y:S02]  /*17d0*/  ISETP.NE.AND P0, PT, R6, RZ, PT ;  /* 0x000000ff0600720c */ /* 0x000fe40003f05270 */
[----:B------:R-:W-:-:S04]  /*17e0*/  IMAD R12, R5, 0x4, R10 ;  /* 0x00000004050c7824 */ /* 0x000fc800078e020a */
[----:B------:R-:W-:Y:S02]  /*17f0*/  IMAD R13, R5, 0x4, R12 ;  /* 0x00000004050d7824 */ /* 0x000fe400078e020c */
[----:B0-----:R-:W-:-:S05]  /*1800*/  VIADD R7, R7, 0x1 ;  /* 0x0000000107077836 */ /* 0x001fca0000000000 */
[----:B------:R-:W-:Y:S04]  /*1810*/  STS [R8], R7 ;  /* 0x0000000708007388 */ /* 0x000fe80000000800 */
[----:B------:R-:W0:Y:S02]  /*1820*/  LDS R9, [R10] ;  /* 0x000000000a097984 */ /* 0x000e240000000800 */
[----:B0-----:R-:W-:-:S05]  /*1830*/  IADD3 R9, PT, PT, R9, 0x1, RZ ;  /* 0x0000000109097810 */ /* 0x001fca0007ffe0ff */
[----:B------:R-:W-:Y:S04]  /*1840*/  STS [R10], R9 ;  /* 0x000000090a007388 */ /* 0x000fe80000000800 */
[----:B------:R-:W0:Y:S02]  /*1850*/  LDS R11, [R12] ;  /* 0x000000000c0b7984 */ /* 0x000e240000000800 */
[----:B0-----:R-:W-:-:S05]  /*1860*/  VIADD R11, R11, 0x1 ;  /* 0x000000010b0b7836 */ /* 0x001fca0000000000 */
[----:B------:R-:W-:Y:S04]  /*1870*/  STS [R12], R11 ;  /* 0x0000000b0c007388 */ /* 0x000fe80000000800 */
[----:B------:R-:W0:Y:S02]  /*1880*/  LDS R14, [R13] ;  /* 0x000000000d0e7984 */ /* 0x000e240000000800 */
[----:B0-----:R-:W-:-:S05]  /*1890*/  VIADD R14, R14, 0x1 ;  /* 0x000000010e0e7836 */ /* 0x001fca0000000000 */
[----:B------:R0:W-:Y:S01]  /*18a0*/  STS [R13], R14 ;  /* 0x0000000e0d007388 */ /* 0x0001e20000000800 */
[----:B------:R-:W-:Y:S05]  /*18b0*/  @P0 BRA `(.L_x_420) ;  /* 0xfffffffc00b00947 */ /* 0x000fea000383ffff */
.L_x_419:
[----:B------:R-:W-:Y:S05]  /*18c0*/  BSYNC.RECONVERGENT B1 ;  /* 0x0000000000017941 */ /* 0x000fea0003800200 */
.L_x_418:
[----:B------:R-:W-:Y:S05]  /*18d0*/  @!P1 BRA `(.L_x_417) ;  /* 0x0000000000309947 */ /* 0x000fea0003800000 */
[----:B------:R-:W1:Y:S01]  /*18e0*/  S2R R8, SR_CgaCtaId ;  /* 0x0000000000087919 */ /* 0x000e620000008800 */
[----:B------:R-:W-:Y:S01]  /*18f0*/  MOV R7, 0x400 ;  /* 0x0000040000077802 */ /* 0x000fe20000000f00 */
[----:B------:R-:W-:-:S03]  /*1900*/  IMAD.MOV R6, RZ, RZ, -R15 ;  /* 0x000000ffff067224 */ /* 0x000fc600078e0a0f */
[----:B-1----:R-:W-:-:S07]  /*1910*/  LEA R9, R8, R7, 0x18 ;  /* 0x0000000708097211 */ /* 0x002fce00078ec0ff */
.L_x_421:
        /* <DEDUP_REMOVED lines=8> */
.L_x_417:
[----:B------:R-:W-:Y:S05]  /*19a0*/  BSYNC.RECONVERGENT B0 ;  /* 0x0000000000007941 */ /* 0x000fea0003800200 */
.L_x_416:
[----:B------:R-:W3:Y:S01]  /*19b0*/  MUFU.RCP R5, R4 ;  /* 0x0000000400057308 */ /* 0x000ee20000001000 */
[----:B------:R-:W-:Y:S01]  /*19c0*/  BAR.SYNC.DEFER_BLOCKING 0x0 ;  /* 0x0000000000007b1d */ /* 0x000fe20000010000 */
[----:B------:R-:W-:-:S05]  /*19d0*/  ISETP.NE.AND P0, PT, R2, RZ, PT ;  /* 0x000000ff0200720c */ /* 0x000fca0003f05270 */
[----:B------:R-:W-:Y:S01]  /*19e0*/  BSSY.RECONVERGENT B0, `(.L_x_422) ;  /* 0x000006d000007945 */ /* 0x000fe20003800200 */
[----:B---3--:R-:W-:-:S07]  /*19f0*/  FFMA R0, -R4, R5, 1 ;  /* 0x3f80000004007423 */ /* 0x008fce0000000105 */
[----:B------:R-:W-:Y:S05]  /*1a00*/  @P0 BRA `(.L_x_423) ;  /* 0x0000000400a80947 */ /* 0x000fea0003800000 */
[----:B------:R-:W3:Y:S01]  /*1a10*/  S2UR UR6, SR_CgaCtaId ;  /* 0x00000000000679c3 */ /* 0x000ee20000008800 */
[----:B------:R-:W-:Y:S01]  /*1a20*/  UMOV UR5, 0x400 ;  /* 0x0000040000057882 */ /* 0x000fe20000000000 */
[----:B-1----:R-:W-:Y:S01]  /*1a30*/  IMAD.MOV.U32 R7, RZ, RZ, RZ ;  /* 0x000000ffff077224 */ /* 0x002fe200078e00ff */
[----:B------:R-:W-:Y:S01]  /*1a40*/  UIADD3 UR4, UPT, UPT, UR5, 0x400, URZ ;  /* 0x0000040005047890 */ /* 0x000fe2000fffe0ff */
[----:B------:R-:W-:Y:S01]  /*1a50*/  IMAD.MOV.U32 R6, RZ, RZ, 0x40 ;  /* 0x00000040ff067424 */ /* 0x000fe200078e00ff */
[----:B---3--:R-:W-:Y:S02]  /*1a60*/  ULEA UR5, UR6, UR5, 0x18 ;  /* 0x0000000506057291 */ /* 0x008fe4000f8ec0ff */
[----:B------:R-:W-:-:S12]  /*1a70*/  ULEA UR4, UR6, UR4, 0x18 ;  /* 0x0000000406047291 */ /* 0x000fd8000f8ec0ff */
.L_x_424:
[----:B------:R-:W1:Y:S02]  /*1a80*/  LDS R8, [R6+UR5+-0x40] ;  /* 0xffffc00506087984 */ /* 0x000e640008000800 */
[----:B-1----:R-:W-:-:S05]  /*1a90*/  IMAD.IADD R7, R8, 0x1, R7 ;  /* 0x0000000108077824 */ /* 0x002fca00078e0207 */
[----:B------:R-:W-:Y:S04]  /*1aa0*/  STS [R6+UR4+-0x40], R7 ;  /* 0xffffc00706007988 */ /* 0x000fe80008000804 */
[----:B------:R-:W1:Y:S02]  /*1ab0*/  LDS R8, [R6+UR5+-0x3c] ;  /* 0xffffc40506087984 */ /* 0x000e640008000800 */
[----:B-1----:R-:W-:-:S05]  /*1ac0*/  IADD3 R9, PT, PT, R7, R8, RZ ;  /* 0x0000000807097210 */ /* 0x002fca0007ffe0ff */
[----:B------:R-:W-:Y:S04]  /*1ad0*/  STS [R6+UR4+-0x3c], R9 ;  /* 0xffffc40906007988 */ /* 0x000fe80008000804 */
[----:B------:R-:W1:Y:S02]  /*1ae0*/  LDS R8, [R6+UR5+-0x38] ;  /* 0xffffc80506087984 */ /* 0x000e640008000800 */
[----:B-1----:R-:W-:-:S05]  /*1af0*/  IMAD.IADD R11, R9, 0x1, R8 ;  /* 0x00000001090b7824 */ /* 0x002fca00078e0208 */
[----:B------:R-:W-:Y:S04]  /*1b00*/  STS [R6+UR4+-0x38], R11 ;  /* 0xffffc80b06007988 */ /* 0x000fe80008000804 */
[----:B------:R-:W0:Y:S02]  /*1b10*/  LDS R8, [R6+UR5+-0x34] ;  /* 0xffffcc0506087984 */ /* 0x000e240008000800 */
[----:B0-----:R-:W-:-:S05]  /*1b20*/  IMAD.IADD R13, R11, 0x1, R8 ;  /* 0x000000010b0d7824 */ /* 0x001fca00078e0208 */
        /* <DEDUP_REMOVED lines=8> */
[----:B0-----:R-:W-:-:S05]  /*1bb0*/  IADD3 R11, PT, PT, R9, R8, RZ ;  /* 0x00000008090b7210 */ /* 0x001fca0007ffe0ff */
        /* <DEDUP_REMOVED lines=28> */
[----:B------:R-:W0:Y:S02]  /*1d80*/  LDS R8, [R6+UR5] ;  /* 0x0000000506087984 */ /* 0x000e240008000800 */
[----:B0-----:R-:W-:-:S05]  /*1d90*/  IADD3 R7, PT, PT, R13, R8, RZ ;  /* 0x000000080d077210 */ /* 0x001fca0007ffe0ff */
[----:B------:R-:W-:Y:S04]  /*1da0*/  STS [R6+UR4], R7 ;  /* 0x0000000706007988 */ /* 0x000fe80008000804 */
[----:B------:R-:W0:Y:S02]  /*1db0*/  LDS R8, [R6+UR5+0x4] ;  /* 0x0000040506087984 */ /* 0x000e240008000800 */
[----:B0-----:R-:W-:-:S05]  /*1dc0*/  IMAD.IADD R9, R7, 0x1, R8 ;  /* 0x0000000107097824 */ /* 0x001fca00078e0208 */
[----:B------:R-:W-:Y:S04]  /*1dd0*/  STS [R6+UR4+0x4], R9 ;  /* 0x0000040906007988 */ /* 0x000fe80008000804 */
        /* <DEDUP_REMOVED lines=10> */
[----:B0-----:R-:W-:-:S05]  /*1e80*/  IADD3 R9, PT, PT, R7, R8, RZ ;  /* 0x0000000807097210 */ /* 0x001fca0007ffe0ff */
        /* <DEDUP_REMOVED lines=30> */
[----:B------:R0:W-:Y:S02]  /*2070*/  STS [R6+UR4+0x3c], R7 ;  /* 0x00003c0706007988 */ /* 0x0001e40008000804 */
[----:B0-----:R-:W-:-:S05]  /*2080*/  VIADD R6, R6, 0x80 ;  /* 0x0000008006067836 */ /* 0x001fca0000000000 */
[----:B------:R-:W-:-:S13]  /*2090*/  ISETP.NE.AND P0, PT, R6, 0x440, PT ;  /* 0x000004400600780c */ /* 0x000fda0003f05270 */
[----:B------:R-:W-:Y:S05]  /*20a0*/  @P0 BRA `(.L_x_424) ;  /* 0xfffffff800740947 */ /* 0x000fea000383ffff */
.L_x_423:
[----:B------:R-:W-:Y:S05]  /*20b0*/  BSYNC.RECONVERGENT B0 ;  /* 0x0000000000007941 */ /* 0x000fea0003800200 */
.L_x_422:
[----:B------:R-:W-:Y:S01]  /*20c0*/  UMOV UR4, 0x437f0000 ;  /* 0x437f000000047882 */ /* 0x000fe20000000000 */
[----:B------:R-:W-:Y:S01]  /*20d0*/  FFMA R0, R5, R0, R5 ;  /* 0x0000000005007223 */ /* 0x000fe20000000005 */
[----:B-1----:R-:W-:Y:S01]  /*20e0*/  IMAD.U32 R7, RZ, RZ, UR4 ;  /* 0x00000004ff077e24 */ /* 0x002fe2000f8e00ff */
[----:B------:R-:W-:Y:S01]  /*20f0*/  BAR.SYNC.DEFER_BLOCKING 0x0 ;  /* 0x0000000000007b1d */ /* 0x000fe20000010000 */
[----:B------:R-:W-:Y:S01]  /*2100*/  ISETP.GT.U32.AND P2, PT, R2, 0xff, PT ;  /* 0x000000ff0200780c */ /* 0x000fe20003f44070 */
[----:B------:R-:W-:-:S04]  /*2110*/  FFMA R5, R0, 255, RZ ;  /* 0x437f000000057823 */ /* 0x000fc800000000ff */
[----:B------:R-:W1:Y:S01]  /*2120*/  FCHK P0, R7, R4 ;  /* 0x0000000407007302 */ /* 0x000e620000000000 */
[----:B------:R-:W-:-:S04]  /*2130*/  FFMA R6, -R4, R5, 255 ;  /* 0x437f000004067423 */ /* 0x000fc80000000105 */
[----:B------:R-:W-:Y:S01]  /*2140*/  FFMA R0, R0, R6, R5 ;  /* 0x0000000600007223 */ /* 0x000fe20000000005 */
[----:B-1----:R-:W-:Y:S06]  /*2150*/  @!P0 BRA `(.L_x_425) ;  /* 0x00000000000c8947 */ /* 0x002fec0003800000 */
[----:B------:R-:W-:-:S07]  /*2160*/  MOV R6, 0x2180 ;  /* 0x0000218000067802 */ /* 0x000fce0000000f00 */
[----:B0-2---:R-:W-:Y:S05]  /*2170*/  CALL.REL.NOINC `($__internal_8_$__cuda_sm3x_div_rn_noftz_f32_slowpath) ;  /* 0x0000000800387944 */ /* 0x005fea0003c00000 */
[----:B------:R-:W-:-:S07]  /*2180*/  IMAD.MOV.U32 R0, RZ, RZ, R9 ;  /* 0x000000ffff007224 */ /* 0x000fce00078e0009 */
.L_x_425:
[----:B------:R-:W-:Y:S05]  /*2190*/  @P2 EXIT ;  /* 0x000000000000294d */ /* 0x000fea0003800000 */
[----:B------:R-:W2:Y:S01]  /*21a0*/  LDC R9, c[0x0][0x360] ;  /* 0x0000d800ff097b82 */ /* 0x000ea20000000800 */
[----:B------:R-:W-:Y:S01]  /*21b0*/  BSSY.RECONVERGENT B0, `(.L_x_426) ;  /* 0x000003a000007945 */ /* 0x000fe20003800200 */
        /* <DEDUP_REMOVED lines=28> */
[----:B------:R-:W1:Y:S01]  /*2380*/  S2UR UR5, SR_CgaCtaId ;  /* 0x00000000000579c3 */ /* 0x000e620000008800 */
[----:B------:R-:W2:Y:S01]  /*2390*/  LDCU.64 UR6, c[0x0][0x3a8] ;  /* 0x00007500ff0677ac */ /* 0x000ea20008000a00 */
[----:B------:R-:W-:Y:S02]  /*23a0*/  VIADD R4, R4, 0x1 ;  /* 0x0000000104047836 */ /* 0x000fe40000000000 */
[----:B------:R-:W-:Y:S01]  /*23b0*/  IMAD R8, R3, 0x100, R2 ;  /* 0x0000010003087824 */ /* 0x000fe200078e0202 */
[----:B------:R-:W-:Y:S02]  /*23c0*/  UMOV UR4, 0x400 ;  /* 0x0000040000047882 */ /* 0x000fe40000000000 */
[----:B------:R-:W-:Y:S01]  /*23d0*/  UIADD3 UR4, UPT, UPT, UR4, 0x400, URZ ;  /* 0x0000040004047890 */ /* 0x000fe2000fffe0ff */
[----:B------:R-:W-:-:S05]  /*23e0*/  LOP3.LUT R4, R4, 0x3, RZ, 0xc0, !PT ;  /* 0x0000000304047812 */ /* 0x000fca00078ec0ff */
[----:B------:R-:W-:Y:S01]  /*23f0*/  IMAD.MOV R7, RZ, RZ, -R4 ;  /* 0x000000ffff077224 */ /* 0x000fe200078e0a04 */
[----:B--2---:R-:W-:-:S04]  /*2400*/  IADD3 R8, P1, PT, R8, UR6, RZ ;  /* 0x0000000608087c10 */ /* 0x004fc8000ff3e0ff */
[----:B0-----:R-:W-:Y:S01]  /*2410*/  IADD3.X R13, PT, PT, RZ, UR7, RZ, P1, !PT ;  /* 0x00000007ff0d7c10 */ /* 0x001fe20008ffe4ff */
[----:B-1----:R-:W-:-:S06]  /*2420*/  ULEA UR4, UR5, UR4, 0x18 ;  /* 0x0000000405047291 */ /* 0x002fcc000f8ec0ff */
[----:B------:R-:W-:Y:S01]  /*2430*/  LEA R6, R2, UR4, 0x2 ;  /* 0x0000000402067c11 */ /* 0x000fe2000f8e10ff */
[----:B------:R-:W-:-:S07]  /*2440*/  IMAD R2, R4, R9, R2 ;  /* 0x0000000904027224 */ /* 0x000fce00078e0202 */
.L_x_428:
[----:B-1----:R0:W1:Y:S01]  /*2450*/  LDS R4, [R6] ;  /* 0x0000000006047984 */ /* 0x0020620000000800 */
[----:B------:R-:W-:-:S04]  /*2460*/  IADD3 R7, PT, PT, R7, 0x1, RZ ;  /* 0x0000000107077810 */ /* 0x000fc80007ffe0ff */
[----:B------:R-:W-:Y:S01]  /*2470*/  ISETP.NE.AND P1, PT, R7, RZ, PT ;  /* 0x000000ff0700720c */ /* 0x000fe20003f25270 */
[----:B0-----:R-:W-:Y:S01]  /*2480*/  IMAD R6, R9, 0x4, R6 ;  /* 0x0000000409067824 */ /* 0x001fe200078e0206 */
[----:B-1----:R-:W-:-:S05]  /*2490*/  I2FP.F32.U32 R5, R4 ;  /* 0x0000000400057245 */ /* 0x002fca0000201000 */
[----:B------:R-:W-:-:S05]  /*24a0*/  FMUL R5, R5, R0 ;  /* 0x0000000005057220 */ /* 0x000fca0000400000 */
[----:B------:R-:W-:-:S04]  /*24b0*/  FMNMX R5, RZ, R5, !PT ;  /* 0x00000005ff057209 */ /* 0x000fc80007800000 */
[----:B------:R-:W-:-:S06]  /*24c0*/  FMNMX R5, R5, 255, PT ;  /* 0x437f000005057809 */ /* 0x000fcc0003800000 */
[----:B------:R-:W0:Y:S02]  /*24d0*/  F2I.S64 R4, R5 ;  /* 0x0000000500047311 */ /* 0x000e240000201900 */
[----:B0-----:R-:W-:Y:S02]  /*24e0*/  IMAD.MOV.U32 R11, RZ, RZ, R4 ;  /* 0x000000ffff0b7224 */ /* 0x001fe400078e0004 */
[----:B------:R-:W-:Y:S01]  /*24f0*/  IMAD.MOV.U32 R4, RZ, RZ, R8 ;  /* 0x000000ffff047224 */ /* 0x000fe200078e0008 */
[----:B------:R-:W-:Y:S01]  /*2500*/  IADD3 R8, P2, PT, R9, R8, RZ ;  /* 0x0000000809087210 */ /* 0x000fe20007f5e0ff */
[----:B------:R-:W-:-:S04]  /*2510*/  IMAD.MOV.U32 R5, RZ, RZ, R13 ;  /* 0x000000ffff057224 */ /* 0x000fc800078e000d */
[----:B------:R-:W-:Y:S01]  /*2520*/  IMAD.X R13, RZ, RZ, R13, P2 ;  /* 0x000000ffff0d7224 */ /* 0x000fe200010e060d */
[----:B------:R1:W-:Y:S01]  /*2530*/  STG.E.U8 desc[UR8][R4.64], R11 ;  /* 0x0000000b04007986 */ /* 0x0003e2000c101108 */
[----:B------:R-:W-:Y:S06]  /*2540*/  @P1 BRA `(.L_x_428) ;  /* 0xfffffffc00c01947 */ /* 0x000fec000383ffff */
.L_x_427:
[----:B------:R-:W-:Y:S05]  /*2550*/  BSYNC.RECONVERGENT B0 ;  /* 0x0000000000007941 */ /* 0x000fea0003800200 */
.L_x_426:
[----:B------:R-:W-:Y:S05]  /*2560*/  @!P0 EXIT ;  /* 0x000000000000894d */ /* 0x000fea0003800000 */
[----:B------:R-:W2:Y:S01]  /*2570*/  S2UR UR5, SR_CgaCtaId ;  /* 0x00000000000579c3 */ /* 0x000ea20000008800 */
[----:B------:R-:W-:Y:S01]  /*2580*/  UMOV UR4, 0x400 ;  /* 0x0000040000047882 */ /* 0x000fe20000000000 */
[----:B------:R-:W-:Y:S01]  /*2590*/  IMAD R16, R3, 0x100, R2 ;  /* 0x0000010003107824 */ /* 0x000fe200078e0202 */
[----:B------:R-:W-:Y:S01]  /*25a0*/  UIADD3 UR4, UPT, UPT, UR4, 0x400, URZ ;  /* 0x0000040004047890 */ /* 0x000fe2000fffe0ff */
[----:B------:R-:W3:Y:S02]  /*25b0*/  LDCU.64 UR6, c[0x0][0x3a8] ;  /* 0x00007500ff0677ac */ /* 0x000ee40008000a00 */
[----:B------:R-:W-:Y:S01]  /*25c0*/  IMAD.IADD R8, R16, 0x1, R9 ;  /* 0x0000000110087824 */ /* 0x000fe200078e0209 */
[C---:B------:R-:W-:Y:S01]  /*25d0*/  LEA R12, R9.reuse, R16, 0x1 ;  /* 0x00000010090c7211 */ /* 0x040fe200078e08ff */
[----:B0-----:R-:W-:Y:S01]  /*25e0*/  IMAD R14, R9, 0x3, R16 ;  /* 0x00000003090e7824 */ /* 0x001fe200078e0210 */
[----:B--2---:R-:W-:-:S06]  /*25f0*/  ULEA UR4, UR5, UR4, 0x18 ;  /* 0x0000000405047291 */ /* 0x004fcc000f8ec0ff */
[----:B---3--:R-:W-:-:S07]  /*2600*/  LEA R10, R2, UR4, 0x2 ;  /* 0x00000004020a7c11 */ /* 0x008fce000f8e10ff */
.L_x_429:
[C-C-:B-12---:R-:W-:Y:S01]  /*2610*/  IMAD R4, R9.reuse, 0x4, R10.reuse ;  /* 0x0000000409047824 */ /* 0x146fe200078e020a */
[----:B------:R0:W1:Y:S01]  /*2620*/  LDS R3, [R10] ;  /* 0x000000000a037984 */ /* 0x0000620000000800 */
[C-C-:B------:R-:W-:Y:S01]  /*2630*/  IMAD R6, R9.reuse, 0x8, R10.reuse ;  /* 0x0000000809067824 */ /* 0x140fe200078e020a */
[----:B------:R-:W-:Y:S01]  /*2640*/  IADD3 R24, P0, PT, R16, UR6, RZ ;  /* 0x0000000610187c10 */ /* 0x000fe2000ff1e0ff */
[C---:B------:R-:W-:Y:S01]  /*2650*/  IMAD R11, R9.reuse, 0xc, R10 ;  /* 0x0000000c090b7824 */ /* 0x040fe200078e020a */
[----:B------:R-:W-:Y:S01]  /*2660*/  IADD3 R22, P1, PT, R12, UR6, RZ ;  /* 0x000000060c167c10 */ /* 0x000fe2000ff3e0ff */
[----:B------:R-:W2:Y:S01]  /*2670*/  LDS R4, [R4] ;  /* 0x0000000004047984 */ /* 0x000ea20000000800 */
[----:B------:R-:W-:Y:S02]  /*2680*/  IMAD R2, R9, 0x4, R2 ;  /* 0x0000000409027824 */ /* 0x000fe400078e0202 */
[----:B------:R-:W-:Y:S01]  /*2690*/  IMAD.X R25, RZ, RZ, UR7, P0 ;  /* 0x00000007ff197e24 */ /* 0x000fe200080e06ff */
[----:B------:R-:W3:Y:S01]  /*26a0*/  LDS R6, [R6] ;  /* 0x0000000006067984 */ /* 0x000ee20000000800 */
[----:B------:R-:W-:-:S02]  /*26b0*/  IMAD.X R23, RZ, RZ, UR7, P1 ;  /* 0x00000007ff177e24 */ /* 0x000fc400088e06ff */
[C---:B------:R-:W-:Y:S01]  /*26c0*/  IMAD R12, R9.reuse, 0x4, R12 ;  /* 0x00000004090c7824 */ /* 0x040fe200078e020c */
[----:B------:R-:W4:Y:S01]  /*26d0*/  LDS R11, [R11] ;  /* 0x000000000b0b7984 */ /* 0x000f220000000800 */
[C---:B------:R-:W-:Y:S02]  /*26e0*/  IMAD R16, R9.reuse, 0x4, R16 ;  /* 0x0000000409107824 */ /* 0x040fe400078e0210 */
[----:B0-----:R-:W-:Y:S01]  /*26f0*/  IMAD R10, R9, 0x10, R10 ;  /* 0x00000010090a7824 */ /* 0x001fe200078e020a */
[----:B-1----:R-:W-:Y:S02]  /*2700*/  I2FP.F32.U32 R3, R3 ;  /* 0x0000000300037245 */ /* 0x002fe40000201000 */
[----:B--2---:R-:W-:-:S03]  /*2710*/  I2FP.F32.U32 R5, R4 ;  /* 0x0000000400057245 */ /* 0x004fc60000201000 */
[----:B------:R-:W-:Y:S01]  /*2720*/  FMUL R3, R3, R0 ;  /* 0x0000000003037220 */ /* 0x000fe20000400000 */
[----:B---3--:R-:W-:Y:S01]  /*2730*/  I2FP.F32.U32 R7, R6 ;  /* 0x0000000600077245 */ /* 0x008fe20000201000 */
[----:B------:R-:W-:-:S03]  /*2740*/  FMUL R5, R5, R0 ;  /* 0x0000000005057220 */ /* 0x000fc60000400000 */
[----:B------:R-:W-:Y:S02]  /*2750*/  FMNMX R3, RZ, R3, !PT ;  /* 0x00000003ff037209 */ /* 0x000fe40007800000 */
[----:B----4-:R-:W-:Y:S01]  /*2760*/  I2FP.F32.U32 R11, R11 ;  /* 0x0000000b000b7245 */ /* 0x010fe20000201000 */
[-C--:B------:R-:W-:Y:S01]  /*2770*/  FMUL R7, R7, R0.reuse ;  /* 0x0000000007077220 */ /* 0x080fe20000400000 */
[----:B------:R-:W-:Y:S02]  /*2780*/  FMNMX R5, RZ, R5, !PT ;  /* 0x00000005ff057209 */ /* 0x000fe40007800000 */
[----:B------:R-:W-:Y:S01]  /*2790*/  FMNMX R3, R3, 255, PT ;  /* 0x437f000003037809 */ /* 0x000fe20003800000 */
[----:B------:R-:W-:Y:S01]  /*27a0*/  FMUL R11, R11, R0 ;  /* 0x000000000b0b7220 */ /* 0x000fe20000400000 */
[----:B------:R-:W-:Y:S02]  /*27b0*/  FMNMX R7, RZ, R7, !PT ;  /* 0x00000007ff077209 */ /* 0x000fe40007800000 */
[----:B------:R-:W-:Y:S01]  /*27c0*/  FMNMX R18, R5, 255, PT ;  /* 0x437f000005127809 */ /* 0x000fe20003800000 */
[----:B------:R-:W0:Y:S01]  /*27d0*/  F2I.S64 R20, R3 ;  /* 0x0000000300147311 */ /* 0x000e220000201900 */
[----:B------:R-:W-:-:S02]  /*27e0*/  FMNMX R4, R7, 255, PT ;  /* 0x437f000007047809 */ /* 0x000fc40003800000 */
[----:B------:R-:W-:-:S04]  /*27f0*/  FMNMX R11, RZ, R11, !PT ;  /* 0x0000000bff0b7209 */ /* 0x000fc80007800000 */
[----:B------:R-:W-:Y:S01]  /*2800*/  FMNMX R6, R11, 255, PT ;  /* 0x437f00000b067809 */ /* 0x000fe20003800000 */
[----:B------:R-:W-:Y:S01]  /*2810*/  F2I.S64 R18, R18 ;  /* 0x0000001200127311 */ /* 0x000fe20000201900 */
[----:B0-----:R-:W-:-:S07]  /*2820*/  MOV R3, R20 ;  /* 0x0000001400037202 */ /* 0x001fce0000000f00 */
[----:B------:R-:W0:Y:S01]  /*2830*/  F2I.S64 R4, R4 ;  /* 0x0000000400047311 */ /* 0x000e220000201900 */
[----:B------:R-:W-:Y:S01]  /*2840*/  IADD3 R20, P0, PT, R8, UR6, RZ ;  /* 0x0000000608147c10 */ /* 0x000fe2000ff1e0ff */
[----:B------:R-:W-:Y:S01]  /*2850*/  IMAD R8, R9, 0x4, R8 ;  /* 0x0000000409087824 */ /* 0x000fe200078e0208 */
[----:B------:R2:W-:Y:S03]  /*2860*/  STG.E.U8 desc[UR8][R24.64], R3 ;  /* 0x0000000318007986 */ /* 0x0005e6000c101108 */
[----:B------:R-:W-:Y:S01]  /*2870*/  IMAD.X R21, RZ, RZ, UR7, P0 ;  /* 0x00000007ff157e24 */ /* 0x000fe200080e06ff */
[----:B------:R-:W-:Y:S01]  /*2880*/  ISETP.GE.U32.AND P0, PT, R2, 0x100, PT ;  /* 0x000001000200780c */ /* 0x000fe20003f06070 */
[----:B------:R-:W1:Y:S01]  /*2890*/  F2I.S64 R6, R6 ;  /* 0x0000000600067311 */ /* 0x000e620000201900 */
[----:B0-----:R-:W-:Y:S01]  /*28a0*/  IMAD.MOV.U32 R5, RZ, RZ, R18 ;  /* 0x000000ffff057224 */ /* 0x001fe200078e0012 */
[----:B------:R-:W-:-:S02]  /*28b0*/  IADD3 R18, P2, PT, R14, UR6, RZ ;  /* 0x000000060e127c10 */ /* 0x000fc4000ff5e0ff */
[----:B------:R-:W-:Y:S02]  /*28c0*/  LEA R14, R9, R14, 0x2 ;  /* 0x0000000e090e7211 */ /* 0x000fe400078e10ff */
[----:B------:R-:W-:Y:S01]  /*28d0*/  IADD3.X R19, PT, PT, RZ, UR7, RZ, P2, !PT ;  /* 0x00000007ff137c10 */ /* 0x000fe200097fe4ff */
[----:B------:R2:W-:Y:S04]  /*28e0*/  STG.E.U8 desc[UR8][R20.64], R5 ;  /* 0x0000000514007986 */ /* 0x0005e8000c101108 */
[----:B------:R2:W-:Y:S04]  /*28f0*/  STG.E.U8 desc[UR8][R22.64], R4 ;  /* 0x0000000416007986 */ /* 0x0005e8000c101108 */
[----:B-1----:R2:W-:Y:S01]  /*2900*/  STG.E.U8 desc[UR8][R18.64], R6 ;  /* 0x0000000612007986 */ /* 0x0025e2000c101108 */
[----:B------:R-:W-:Y:S05]  /*2910*/  @!P0 BRA `(.L_x_429) ;  /* 0xfffffffc003c8947 */ /* 0x000fea000383ffff */
[----:B------:R-:W-:Y:S05]  /*2920*/  EXIT ;  /* 0x000000000000794d */ /* 0x000fea0003800000 */
        .weak           $__internal_7_$__cuda_sm20_div_u16
        .type           $__internal_7_$__cuda_sm20_div_u16,@function
        .size           $__internal_7_$__cuda_sm20_div_u16,($__internal_8_$__cuda_sm3x_div_rn_noftz_f32_slowpath - $__internal_7_$__cuda_sm20_div_u16)
$__internal_7_$__cuda_sm20_div_u16:
[----:B------:R-:W0:Y:S01]  /*2930*/  I2F.U16 R6, R5 ;  /* 0x0000000500067306 */ /* 0x000e220000101000 */
[----:B------:R-:W-:Y:S01]  /*2940*/  IMAD.MOV.U32 R7, RZ, RZ, 0x4b800000 ;  /* 0x4b800000ff077424 */ /* 0x000fe200078e00ff */
        /* <DEDUP_REMOVED lines=8> */
[----:B0-----:R-:W-:-:S05]  /*29d0*/  FMUL R7, R7, R8 ;  /* 0x0000000807077220 */ /* 0x001fca0000400000 */
[----:B------:R-:W-:-:S05]  /*29e0*/  IADD3 R7, PT, PT, R7, 0x2, RZ ;  /* 0x0000000207077810 */ /* 0x000fca0007ffe0ff */
[----:B------:R-:W-:Y:S01]  /*29f0*/  FMUL.RZ R9, R6, R7 ;  /* 0x0000000706097220 */ /* 0x000fe2000040c000 */
[----:B------:R-:W-:Y:S02]  /*2a00*/  IMAD.MOV.U32 R6, RZ, RZ, R12 ;  /* 0x000000ffff067224 */ /* 0x000fe400078e000c */
[----:B------:R-:W-:-:S03]  /*2a10*/  IMAD.MOV.U32 R7, RZ, RZ, 0x0 ;  /* 0x00000000ff077424 */ /* 0x000fc600078e00ff */
[----:B------:R-:W0:Y:S02]  /*2a20*/  F2I.U32.TRUNC.NTZ R9, R9 ;  /* 0x0000000900097305 */ /* 0x000e24000020f000 */
[----:B0-----:R-:W-:Y:S01]  /*2a30*/  LOP3.LUT R11, R9, 0xffff, RZ, 0xc0, !PT ;  /* 0x0000ffff090b7812 */ /* 0x001fe200078ec0ff */
[----:B------:R-:W-:Y:S01]  /*2a40*/  @!P0 IMAD.MOV.U32 R11, RZ, RZ, -0x1 ;  /* 0xffffffffff0b8424 */ /* 0x000fe200078e00ff */
[----:B------:R-:W-:Y:S06]  /*2a50*/  RET.REL.NODEC R6 `(_Z23clip_cdf_lut_256_kernelPjiiiiiifPh) ;  /* 0xffffffd406687950 */ /* 0x000fec0003c3ffff */
        .weak           $__internal_8_$__cuda_sm3x_div_rn_noftz_f32_slowpath
        .type           $__internal_8_$__cuda_sm3x_div_rn_noftz_f32_slowpath,@function
        .size           $__internal_8_$__cuda_sm3x_div_rn_noftz_f32_slowpath,(.L_x_537 - $__internal_8_$__cuda_sm3x_div_rn_noftz_f32_slowpath)
$__internal_8_$__cuda_sm3x_div_rn_noftz_f32_slowpath:
[--C-:B------:R-:W-:Y:S01]  /*2a60*/  SHF.R.U32.HI R0, RZ, 0x17, R4.reuse ;  /* 0x00000017ff007819 */ /* 0x100fe20000011604 */
[----:B------:R-:W-:-:S03]  /*2a70*/  IMAD.MOV.U32 R7, RZ, RZ, R4 ;  /* 0x000000ffff077224 */ /* 0x000fc600078e0004 */
[----:B------:R-:W-:-:S04]  /*2a80*/  LOP3.LUT R5, R0, 0xff, RZ, 0xc0, !PT ;  /* 0x000000ff00057812 */ /* 0x000fc800078ec0ff */
[----:B------:R-:W-:-:S04]  /*2a90*/  IADD3 R9, PT, PT, R5, -0x1, RZ ;  /* 0xffffffff05097810 */ /* 0x000fc80007ffe0ff */
[----:B------:R-:W-:-:S13]  /*2aa0*/  ISETP.GT.U32.AND P0, PT, R9, 0xfd, PT ;  /* 0x000000fd0900780c */ /* 0x000fda0003f04070 */
[----:B------:R-:W-:Y:S01]  /*2ab0*/  @!P0 IMAD.MOV.U32 R8, RZ, RZ, RZ ;  /* 0x000000ffff088224 */ /* 0x000fe200078e00ff */
[----:B------:R-:W-:Y:S06]  /*2ac0*/  @!P0 BRA `(.L_x_430) ;  /* 0x0000000000408947 */ /* 0x000fec0003800000 */
[----:B------:R-:W-:Y:S01]  /*2ad0*/  FSETP.GTU.FTZ.AND P0, PT, |R4|, +INF , PT ;  /* 0x7f8000000400780b */ /* 0x000fe20003f1c200 */
[----:B------:R-:W-:-:S12]  /*2ae0*/  IMAD.MOV.U32 R0, RZ, RZ, R4 ;  /* 0x000000ffff007224 */ /* 0x000fd800078e0004 */
        /* <DEDUP_REMOVED lines=13> */
[----:B------:R-:W-:-:S07]  /*2bc0*/  @!P0 VIADD R8, R8, 0x40 ;  /* 0x0000004008088836 */ /* 0x000fce0000000000 */
.L_x_430:
        /* <DEDUP_REMOVED lines=28> */
[-CC-:B------:R-:W-:Y:S01]  /*2d90*/  FFMA.RM R5, R0, R10.reuse, R11.reuse ;  /* 0x0000000a00057223 */ /* 0x180fe2000000400b */
        /* <DEDUP_REMOVED lines=20> */
.L_x_436:
[----:B------:R-:W-:-:S04]  /*2ee0*/  LOP3.LUT R9, R9, 0x80000000, RZ, 0xc0, !PT ;  /* 0x8000000009097812 */ /* 0x000fc800078ec0ff */
[----:B------:R-:W-:Y:S01]  /*2ef0*/  LOP3.LUT R9, R9, 0x7f800000, RZ, 0xfc, !PT ;  /* 0x7f80000009097812 */ /* 0x000fe200078efcff */
[----:B------:R-:W-:Y:S06]  /*2f00*/  BRA `(.L_x_437) ;  /* 0x0000000000287947 */ /* 0x000fec0003800000 */
.L_x_435:
[----:B------:R-:W-:Y:S01]  /*2f10*/  IMAD R9, R5, 0x800000, R9 ;  /* 0x0080000005097824 */ /* 0x000fe200078e0209 */
[----:B------:R-:W-:Y:S06]  /*2f20*/  BRA `(.L_x_437) ;  /* 0x0000000000207947 */ /* 0x000fec0003800000 */
.L_x_434:
[----:B------:R-:W-:-:S04]  /*2f30*/  LOP3.LUT R4, R7, 0x80000000, R4, 0x48, !PT ;  /* 0x8000000007047812 */ /* 0x000fc800078e4804 */
[----:B------:R-:W-:Y:S01]  /*2f40*/  LOP3.LUT R9, R4, 0x7f800000, RZ, 0xfc, !PT ;  /* 0x7f80000004097812 */ /* 0x000fe200078efcff */
[----:B------:R-:W-:Y:S06]  /*2f50*/  BRA `(.L_x_437) ;  /* 0x0000000000147947 */ /* 0x000fec0003800000 */
.L_x_433:
[----:B------:R-:W-:Y:S01]  /*2f60*/  LOP3.LUT R9, R7, 0x80000000, R4, 0x48, !PT ;  /* 0x8000000007097812 */ /* 0x000fe200078e4804 */
[----:B------:R-:W-:Y:S06]  /*2f70*/  BRA `(.L_x_437) ;  /* 0x00000000000c7947 */ /* 0x000fec0003800000 */
.L_x_432:
[----:B------:R-:W0:Y:S01]  /*2f80*/  MUFU.RSQ R9, -QNAN ;  /* 0xffc0000000097908 */ /* 0x000e220000001400 */
[----:B------:R-:W-:Y:S05]  /*2f90*/  BRA `(.L_x_437) ;  /* 0x0000000000047947 */ /* 0x000fea0003800000 */
.L_x_431:
[----:B------:R-:W-:-:S07]  /*2fa0*/  FADD.FTZ R9, R0, 255 ;  /* 0x437f000000097421 */ /* 0x000fce0000010000 */
.L_x_437:
[----:B------:R-:W-:-:S04]  /*2fb0*/  IMAD.MOV.U32 R7, RZ, RZ, 0x0 ;  /* 0x00000000ff077424 */ /* 0x000fc800078e00ff */
[----:B0-----:R-:W-:Y:S05]  /*2fc0*/  RET.REL.NODEC R6 `(_Z23clip_cdf_lut_256_kernelPjiiiiiifPh) ;  /* 0xffffffd0060c7950 */ /* 0x001fea0003c3ffff */
.L_x_438:
        /* <DEDUP_REMOVED lines=11> */
.L_x_537:


//--------------------- .text._Z24hist_per_tile_256_kernelPKhiiiiPj --------------------------
	.section	.text._Z24hist_per_tile_256_kernelPKhiiiiPj,"ax",@progbits
	.align	128
        .global         _Z24hist_per_tile_256_kernelPKhiiiiPj
        .type           _Z24hist_per_tile_256_kernelPKhiiiiPj,@function
        .size           _Z24hist_per_tile_256_kernelPKhiiiiPj,(.L_x_546 - _Z24hist_per_tile_256_kernelPKhiiiiPj)
        .other          _Z24hist_per_tile_256_kernelPKhiiiiPj,@"STO_CUDA_ENTRY STV_DEFAULT"
_Z24hist_per_tile_256_kernelPKhiiiiPj:
.text._Z24hist_per_tile_256_kernelPKhiiiiPj:
        /* <DEDUP_REMOVED lines=8> */
[----:B------:R-:W-:Y:S01]  /*0080*/  BSSY.RECONVERGENT B0, `(.L_x_439) ;  /* 0x0000040000007945 */ /* 0x000fe20003800200 */
[----:B0-----:R-:W-:-:S13]  /*0090*/  ISETP.GT.U32.AND P0, PT, R0, 0xff, PT ;  /* 0x000000ff0000780c */ /* 0x001fda0003f04070 */
[----:B------:R-:W-:Y:S05]  /*00a0*/  @P0 BRA `(.L_x_440) ;  /* 0x0000000000f40947 */ /* 0x000fea0003800000 */
[----:B------:R-:W0:Y:S01]  /*00b0*/  LDC R5, c[0x0][0x360] ;  /* 0x0000d800ff057b82 */ /* 0x000e220000000800 */
[----:B------:R-:W-:Y:S01]  /*00c0*/  BSSY.RECONVERGENT B1, `(.L_x_441) ;  /* 0x000002b000017945 */ /* 0x000fe20003800200 */
[----:B0-----:R-:W0:Y:S01]  /*00d0*/  I2F.U32.RP R11, R5 ;  /* 0x00000005000b7306 */ /* 0x001e220000209000 */
        /* <DEDUP_REMOVED lines=30> */
[----:B------:R-:W-:-:S04]  /*02c0*/  UMOV UR4, 0x400 ;  /* 0x0000040000047882 */ /* 0x000fc80000000000 */
[----:B------:R-:W-:-:S05]  /*02d0*/  LOP3.LUT R7, R6, 0x3, RZ, 0xc0, !PT ;  /* 0x0000000306077812 */ /* 0x000fca00078ec0ff */
[C---:B------:R-:W-:Y:S01]  /*02e0*/  IMAD R6, R7.reuse, R5, R0 ;  /* 0x0000000507067224 */ /* 0x040fe200078e0200 */
[----:B------:R-:W-:Y:S01]  /*02f0*/  IADD3 R7, PT, PT, -R7, RZ, RZ ;  /* 0x000000ff07077210 */ /* 0x000fe20007ffe1ff */
[----:B0-----:R-:W-:-:S06]  /*0300*/  ULEA UR4, UR5, UR4, 0x18 ;  /* 0x0000000405047291 */ /* 0x001fcc000f8ec0ff */
[----:B------:R-:W-:-:S07]  /*0310*/  LEA R8, R0, UR4, 0x2 ;  /* 0x0000000400087c11 */ /* 0x000fce000f8e10ff */
.L_x_443:
[----:B------:R-:W-:Y:S01]  /*0320*/  VIADD R7, R7, 0x1 ;  /* 0x0000000107077836 */ /* 0x000fe20000000000 */
[----:B------:R0:W-:Y:S04]  /*0330*/  STS [R8], RZ ;  /* 0x000000ff08007388 */ /* 0x0001e80000000800 */
[----:B------:R-:W-:Y:S01]  /*0340*/  ISETP.NE.AND P0, PT, R7, RZ, PT ;  /* 0x000000ff0700720c */ /* 0x000fe20003f05270 */
[----:B0-----:R-:W-:-:S12]  /*0350*/  IMAD R8, R5, 0x4, R8 ;  /* 0x0000000405087824 */ /* 0x001fd800078e0208 */
[----:B------:R-:W-:Y:S05]  /*0360*/  @P0 BRA `(.L_x_443) ;  /* 0xfffffffc00ec0947 */ /* 0x000fea000383ffff */
.L_x_442:
[----:B------:R-:W-:Y:S05]  /*0370*/  BSYNC.RECONVERGENT B1 ;  /* 0x0000000000017941 */ /* 0x000fea0003800200 */
.L_x_441:
[----:B------:R-:W-:Y:S05]  /*0380*/  @!P1 BRA `(.L_x_440) ;  /* 0x00000000003c9947 */ /* 0x000fea0003800000 */
[----:B------:R-:W0:Y:S01]  /*0390*/  S2UR UR5, SR_CgaCtaId ;  /* 0x00000000000579c3 */ /* 0x000e220000008800 */
[----:B------:R-:W-:Y:S02]  /*03a0*/  UMOV UR4, 0x400 ;  /* 0x0000040000047882 */ /* 0x000fe40000000000 */
[----:B0-----:R-:W-:-:S06]  /*03b0*/  ULEA UR4, UR5, UR4, 0x18 ;  /* 0x0000000405047291 */ /* 0x001fcc000f8ec0ff */
[----:B------:R-:W-:-:S07]  /*03c0*/  LEA R8, R6, UR4, 0x2 ;  /* 0x0000000406087c11 */ /* 0x000fce000f8e10ff */
.L_x_444:
[C-C-:B-1----:R-:W-:Y:S01]  /*03d0*/  IMAD R7, R5.reuse, 0x4, R8.reuse ;  /* 0x0000000405077824 */ /* 0x142fe200078e0208 */
[C---:B------:R-:W-:Y:S01]  /*03e0*/  LEA R9, R5.reuse, R8, 0x3 ;  /* 0x0000000805097211 */ /* 0x040fe200078e18ff */
[C---:B------:R-:W-:Y:S01]  /*03f0*/  IMAD R10, R5.reuse, 0xc, R8 ;  /* 0x0000000c050a7824 */ /* 0x040fe200078e0208 */
[----:B------:R0:W-:Y:S01]  /*0400*/  STS [R8], RZ ;  /* 0x000000ff08007388 */ /* 0x0001e20000000800 */
[----:B------:R-:W-:-:S03]  /*0410*/  IMAD R6, R5, 0x4, R6 ;  /* 0x0000000405067824 */ /* 0x000fc600078e0206 */
[----:B------:R1:W-:Y:S02]  /*0420*/  STS [R7], RZ ;  /* 0x000000ff07007388 */ /* 0x0003e40000000800 */
[----:B------:R-:W-:Y:S02]  /*0430*/  ISETP.GE.U32.AND P0, PT, R6, 0x100, PT ;  /* 0x000001000600780c */ /* 0x000fe40003f06070 */
[----:B------:R1:W-:Y:S01]  /*0440*/  STS [R9], RZ ;  /* 0x000000ff09007388 */ /* 0x0003e20000000800 */
[----:B0-----:R-:W-:-:S03]  /*0450*/  IMAD R8, R5, 0x10, R8 ;  /* 0x0000001005087824 */ /* 0x001fc600078e0208 */
[----:B------:R1:W-:Y:S07]  /*0460*/  STS [R10], RZ ;  /* 0x000000ff0a007388 */ /* 0x0003ee0000000800 */
[----:B------:R-:W-:Y:S05]  /*0470*/  @!P0 BRA `(.L_x_444) ;  /* 0xfffffffc00d48947 */ /* 0x000fea000383ffff */
.L_x_440:
[----:B------:R-:W-:Y:S05]  /*0480*/  BSYNC.RECONVERGENT B0 ;  /* 0x0000000000007941 */ /* 0x000fea0003800200 */
.L_x_439:
[----:B------:R-:W-:Y:S01]  /*0490*/  IABS R5, R2 ;  /* 0x0000000200057213 */ /* 0x000fe20000000000 */
[----:B-1----:R-:W0:Y:S01]  /*04a0*/  LDC R7, c[0x0][0x38c] ;  /* 0x0000e300ff077b82 */ /* 0x002e220000000800 */
[----:B------:R-:W-:Y:S01]  /*04b0*/  IABS R8, R3 ;  /* 0x0000000300087213 */ /* 0x000fe20000000000 */
[----:B------:R-:W1:Y:S01]  /*04c0*/  LDCU.64 UR8, c[0x0][0x358] ;  /* 0x00006b00ff0877ac */ /* 0x000e620008000a00 */
[----:B------:R-:W2:Y:S01]  /*04d0*/  I2F.RP R9, R5 ;  /* 0x0000000500097306 */ /* 0x000ea20000209400 */
[----:B------:R-:W-:Y:S01]  /*04e0*/  BSSY.RECONVERGENT B0, `(.L_x_445) ;  /* 0x000006c000007945 */ /* 0x000fe20003800200 */
[----:B------:R-:W3:Y:S03]  /*04f0*/  LDCU UR7, c[0x0][0x38c] ;  /* 0x00007180ff0777ac */ /* 0x000ee60008000800 */
[----:B------:R-:W4:Y:S01]  /*0500*/  LDC R6, c[0x0][0x388] ;  /* 0x0000e200ff067b82 */ /* 0x000f220000000800 */
[----:B------:R-:W0:Y:S02]  /*0510*/  LDCU.64 UR4, c[0x0][0x380] ;  /* 0x00007000ff0477ac */ /* 0x000e240008000a00 */
[----:B------:R-:W5:Y:S08]  /*0520*/  I2F.RP R14, R8 ;  /* 0x00000008000e7306 */ /* 0x000f700000209400 */
[----:B--2---:R-:W2:Y:S08]  /*0530*/  MUFU.RCP R9, R9 ;  /* 0x0000000900097308 */ /* 0x004eb00000001000 */
[----:B-----5:R-:W5:Y:S01]  /*0540*/  MUFU.RCP R14, R14 ;  /* 0x0000000e000e7308 */ /* 0x020f620000001000 */
[----:B--2---:R-:W-:Y:S01]  /*0550*/  VIADD R12, R9, 0xffffffe ;  /* 0x0ffffffe090c7836 */ /* 0x004fe20000000000 */
[----:B0-----:R-:W-:-:S06]  /*0560*/  IADD3 R9, PT, PT, R2, -0x1, R7 ;  /* 0xffffffff02097810 */ /* 0x001fcc0007ffe007 */
[----:B------:R0:W2:Y:S01]  /*0570*/  F2I.FTZ.U32.TRUNC.NTZ R13, R12 ;  /* 0x0000000c000d7305 */ /* 0x0000a2000021f000 */
[----:B-----5:R-:W-:Y:S02]  /*0580*/  IADD3 R10, PT, PT, R14, 0xffffffe, RZ ;  /* 0x0ffffffe0e0a7810 */ /* 0x020fe40007ffe0ff */
[----:B----4-:R-:W-:-:S05]  /*0590*/  IADD3 R14, PT, PT, R3, -0x1, R6 ;  /* 0xffffffff030e7810 */ /* 0x010fca0007ffe006 */
[----:B------:R4:W5:Y:S01]  /*05a0*/  F2I.FTZ.U32.TRUNC.NTZ R11, R10 ;  /* 0x0000000a000b7305 */ /* 0x000962000021f000 */
[----:B0-----:R-:W-:Y:S02]  /*05b0*/  IMAD.MOV.U32 R12, RZ, RZ, RZ ;  /* 0x000000ffff0c7224 */ /* 0x001fe400078e00ff */
[----:B--2---:R-:W-:Y:S01]  /*05c0*/  IMAD.MOV R16, RZ, RZ, -R13 ;  /* 0x000000ffff107224 */ /* 0x004fe200078e0a0d */
[----:B----4-:R-:W-:-:S03]  /*05d0*/  MOV R10, RZ ;  /* 0x000000ff000a7202 */ /* 0x010fc60000000f00 */
[----:B------:R-:W-:Y:S01]  /*05e0*/  IMAD R15, R16, R5, RZ ;  /* 0x00000005100f7224 */ /* 0x000fe200078e02ff */
[----:B------:R-:W-:Y:S02]  /*05f0*/  IABS R16, R14 ;  /* 0x0000000e00107213 */ /* 0x000fe40000000000 */
[----:B------:R-:W-:Y:S01]  /*0600*/  LOP3.LUT R14, R14, R3, RZ, 0x3c, !PT ;  /* 0x000000030e0e7212 */ /* 0x000fe200078e3cff */
[----:B-----5:R-:W-:Y:S02]  /*0610*/  IMAD.MOV R17, RZ, RZ, -R11 ;  /* 0x000000ffff117224 */ /* 0x020fe400078e0a0b */
[----:B------:R-:W-:Y:S01]  /*0620*/  IMAD.HI.U32 R12, R13, R15, R12 ;  /* 0x0000000f0d0c7227 */ /* 0x000fe200078e000c */
[----:B------:R-:W-:Y:S02]  /*0630*/  IABS R15, R9 ;  /* 0x00000009000f7213 */ /* 0x000fe40000000000 */
[----:B------:R-:W-:Y:S01]  /*0640*/  LOP3.LUT R9, R9, R2, RZ, 0x3c, !PT ;  /* 0x0000000209097212 */ /* 0x000fe200078e3cff */
[----:B------:R-:W-:Y:S01]  /*0650*/  IMAD R13, R17, R8, RZ ;  /* 0x00000008110d7224 */ /* 0x000fe200078e02ff */
[----:B------:R-:W-:Y:S01]  /*0660*/  BAR.SYNC.DEFER_BLOCKING 0x0 ;  /* 0x0000000000007b1d */ /* 0x000fe20000010000 */
[----:B------:R-:W-:-:S02]  /*0670*/  ISETP.GE.AND P3, PT, R14, RZ, PT ;  /* 0x000000ff0e00720c */ /* 0x000fc40003f66270 */
[----:B------:R-:W-:Y:S01]  /*0680*/  IMAD.HI.U32 R10, R11, R13, R10 ;  /* 0x0000000d0b0a7227 */ /* 0x000fe200078e000a */
[----:B------:R-:W-:-:S03]  /*0690*/  ISETP.GE.AND P2, PT, R9, RZ, PT ;  /* 0x000000ff0900720c */ /* 0x000fc60003f46270 */
[----:B------:R-:W-:Y:S02]  /*06a0*/  IMAD.MOV.U32 R13, RZ, RZ, R15 ;  /* 0x000000ffff0d7224 */ /* 0x000fe400078e000f */
[----:B------:R-:W-:Y:S02]  /*06b0*/  IMAD.MOV.U32 R15, RZ, RZ, R16 ;  /* 0x000000ffff0f7224 */ /* 0x000fe400078e0010 */
[----:B------:R-:W-:-:S04]  /*06c0*/  IMAD.HI.U32 R12, R12, R13, RZ ;  /* 0x0000000d0c0c7227 */ /* 0x000fc800078e00ff */
[----:B------:R-:W-:-:S04]  /*06d0*/  IMAD.HI.U32 R11, R10, R15, RZ ;  /* 0x0000000f0a0b7227 */ /* 0x000fc800078e00ff */
[----:B------:R-:W-:Y:S01]  /*06e0*/  IMAD.MOV R10, RZ, RZ, -R12 ;  /* 0x000000ffff0a7224 */ /* 0x000fe200078e0a0c */
[----:B------:R-:W-:-:S03]  /*06f0*/  IADD3 R16, PT, PT, -R11, RZ, RZ ;  /* 0x000000ff0b107210 */ /* 0x000fc60007ffe1ff */
[----:B------:R-:W-:Y:S02]  /*0700*/  IMAD R10, R5, R10, R13 ;  /* 0x0000000a050a7224 */ /* 0x000fe400078e020d */
[----:B------:R-:W-:-:S03]  /*0710*/  IMAD R13, R8, R16, R15 ;  /* 0x00000010080d7224 */ /* 0x000fc600078e020f */
[----:B------:R-:W-:Y:S02]  /*0720*/  ISETP.GT.U32.AND P4, PT, R5, R10, PT ;  /* 0x0000000a0500720c */ /* 0x000fe40003f84070 */
[----:B------:R-:W-:-:S11]  /*0730*/  ISETP.GT.U32.AND P5, PT, R8, R13, PT ;  /* 0x0000000d0800720c */ /* 0x000fd60003fa4070 */
[----:B------:R-:W-:Y:S02]  /*0740*/  @!P4 IMAD.IADD R10, R10, 0x1, -R5 ;  /* 0x000000010a0ac824 */ /* 0x000fe400078e0a05 */
[----:B------:R-:W-:Y:S01]  /*0750*/  @!P5 IMAD.IADD R13, R13, 0x1, -R8 ;  /* 0x000000010d0dd824 */ /* 0x000fe200078e0a08 */
[----:B------:R-:W-:Y:S01]  /*0760*/  @!P5 IADD3 R11, PT, PT, R11, 0x1, RZ ;  /* 0x000000010b0bd810 */ /* 0x000fe20007ffe0ff */
[----:B------:R-:W-:Y:S01]  /*0770*/  @!P4 VIADD R12, R12, 0x1 ;  /* 0x000000010c0cc836 */ /* 0x000fe20000000000 */
[----:B------:R-:W-:Y:S02]  /*0780*/  ISETP.GE.U32.AND P0, PT, R10, R5, PT ;  /* 0x000000050a00720c */ /* 0x000fe40003f06070 */
[----:B------:R-:W-:Y:S02]  /*0790*/  ISETP.GE.U32.AND P1, PT, R13, R8, PT ;  /* 0x000000080d00720c */ /* 0x000fe40003f26070 */
[----:B------:R-:W-:Y:S02]  /*07a0*/  ISETP.NE.AND P4, PT, R2, RZ, PT ;  /* 0x000000ff0200720c */ /* 0x000fe40003f85270 */
[----:B------:R-:W-:-:S07]  /*07b0*/  ISETP.NE.AND P5, PT, R3, RZ, PT ;  /* 0x000000ff0300720c */ /* 0x000fce0003fa5270 */
[----:B------:R-:W-:Y:S01]  /*07c0*/  @P0 VIADD R12, R12, 0x1 ;  /* 0x000000010c0c0836 */ /* 0x000fe20000000000 */
[----:B------:R-:W-:Y:S01]  /*07d0*/  ISETP.GT.U32.AND P0, PT, R0, 0xff, PT ;  /* 0x000000ff0000780c */ /* 0x000fe20003f04070 */
[----:B------:R-:W-:Y:S02]  /*07e0*/  @P1 VIADD R11, R11, 0x1 ;  /* 0x000000010b0b1836 */ /* 0x000fe40000000000 */
[----:B------:R-:W-:Y:S01]  /*07f0*/  @!P2 IMAD.MOV R12, RZ, RZ, -R12 ;  /* 0x000000ffff0ca224 */ /* 0x000fe200078e0a0c */
[----:B------:R-:W-:Y:S02]  /*0800*/  @!P4 LOP3.LUT R12, RZ, R2, RZ, 0x33, !PT ;  /* 0x00000002ff0cc212 */ /* 0x000fe400078e33ff */
[----:B------:R-:W-:Y:S02]  /*0810*/  @!P3 IADD3 R11, PT, PT, -R11, RZ, RZ ;  /* 0x000000ff0b0bb210 */ /* 0x000fe40007ffe1ff */
[----:B------:R-:W-:Y:S01]  /*0820*/  @!P5 LOP3.LUT R11, RZ, R3, RZ, 0x33, !PT ;  /* 0x00000003ff0bd212 */ /* 0x000fe200078e33ff */
[----:B------:R-:W-:Y:S01]  /*0830*/  IMAD R2, R12, UR6, RZ ;  /* 0x000000060c027c24 */ /* 0x000fe2000f8e02ff */
[----:B------:R-:W0:Y:S03]  /*0840*/  LDC R3, c[0x0][0x390] ;  /* 0x0000e400ff037b82 */ /* 0x000e260000000800 */
[----:B------:R-:W-:Y:S01]  /*0850*/  IMAD R5, R11, R4, RZ ;  /* 0x000000040b057224 */ /* 0x000fe200078e02ff */
[----:B------:R-:W-:-:S04]  /*0860*/  VIADDMNMX R15, R2, R12, R7, PT ;  /* 0x0000000c020f7246 */ /* 0x000fc80003800107 */
[----:B------:R-:W-:Y:S01]  /*0870*/  VIADDMNMX R8, R5, R11, R6, PT ;  /* 0x0000000b05087246 */ /* 0x000fe20003800106 */
[----:B------:R-:W-:-:S04]  /*0880*/  IMAD.IADD R6, R15, 0x1, -R2 ;  /* 0x000000010f067824 */ /* 0x000fc800078e0a02 */
[----:B------:R-:W-:-:S04]  /*0890*/  IMAD.IADD R7, R8, 0x1, -R5 ;  /* 0x0000000108077824 */ /* 0x000fc800078e0a05 */
[----:B------:R-:W-:-:S05]  /*08a0*/  IMAD R7, R6, R7, RZ ;  /* 0x0000000706077224 */ /* 0x000fca00078e02ff */
[----:B------:R-:W-:Y:S01]  /*08b0*/  ISETP.GE.AND P1, PT, R0, R7, PT ;  /* 0x000000070000720c */ /* 0x000fe20003f26270 */
[----:B0-----:R-:W-:-:S12]  /*08c0*/  IMAD R3, R4, R3, UR6 ;  /* 0x0000000604037e24 */ /* 0x001fd8000f8e0203 */
[----:B-1-3--:R-:W-:Y:S05]  /*08d0*/  @P1 BRA `(.L_x_446) ;  /* 0x0000000000b01947 */ /* 0x00afea0003800000 */
[----:B------:R-:W-:Y:S01]  /*08e0*/  IABS R4, R6 ;  /* 0x0000000600047213 */ /* 0x000fe20000000000 */
[----:B------:R-:W0:Y:S01]  /*08f0*/  S2R R14, SR_CgaCtaId ;  /* 0x00000000000e7919 */ /* 0x000e220000008800 */
[----:B------:R-:W1:Y:S01]  /*0900*/  LDC R10, c[0x0][0x360] ;  /* 0x0000d800ff0a7b82 */ /* 0x000e620000000800 */
[----:B------:R-:W-:Y:S01]  /*0910*/  MOV R11, 0x400 ;  /* 0x00000400000b7802 */ /* 0x000fe20000000f00 */
[----:B------:R-:W2:Y:S01]  /*0920*/  I2F.RP R12, R4 ;  /* 0x00000004000c7306 */ /* 0x000ea20000209400 */
[----:B------:R-:W-:-:S07]  /*0930*/  ISETP.NE.AND P1, PT, R6, RZ, PT ;  /* 0x000000ff0600720c */ /* 0x000fce0003f25270 */
[----:B--2---:R-:W2:Y:S01]  /*0940*/  MUFU.RCP R12, R12 ;  /* 0x0000000c000c7308 */ /* 0x004ea20000001000 */
[----:B0-----:R-:W-:Y:S02]  /*0950*/  LEA R11, R14, R11, 0x18 ;  /* 0x0000000b0e0b7211 */ /* 0x001fe400078ec0ff */
[----:B------:R-:W-:Y:S01]  /*0960*/  LOP3.LUT R14, RZ, R6, RZ, 0x33, !PT ;  /* 0x00000006ff0e7212 */ /* 0x000fe200078e33ff */
[----:B--2---:R-:W-:-:S04]  /*0970*/  VIADD R8, R12, 0xffffffe ;  /* 0x0ffffffe0c087836 */ /* 0x004fc80000000000 */
[----:B------:R0:W2:Y:S02]  /*0980*/  F2I.FTZ.U32.TRUNC.NTZ R9, R8 ;  /* 0x0000000800097305 */ /* 0x0000a4000021f000 */
[----:B0-----:R-:W-:Y:S01]  /*0990*/  IMAD.MOV.U32 R8, RZ, RZ, RZ ;  /* 0x000000ffff087224 */ /* 0x001fe200078e00ff */
[----:B--2---:R-:W-:-:S05]  /*09a0*/  IADD3 R13, PT, PT, RZ, -R9, RZ ;  /* 0x80000009ff0d7210 */ /* 0x004fca0007ffe0ff */
[----:B------:R-:W-:-:S04]  /*09b0*/  IMAD R13, R13, R4, RZ ;  /* 0x000000040d0d7224 */ /* 0x000fc800078e02ff */
[----:B------:R-:W-:-:S04]  /*09c0*/  IMAD.HI.U32 R12, R9, R13, R8 ;  /* 0x0000000d090c7227 */ /* 0x000fc800078e0008 */
[----:B------:R-:W-:Y:S01]  /*09d0*/  IMAD.IADD R13, R2, 0x1, -R15 ;  /* 0x00000001020d7824 */ /* 0x000fe200078e0a0f */
[----:B-1----:R-:W-:-:S07]  /*09e0*/  MOV R15, R0 ;  /* 0x00000000000f7202 */ /* 0x002fce0000000f00 */
.L_x_447:
[----:B------:R-:W-:Y:S02]  /*09f0*/  IABS R8, R6 ;  /* 0x0000000600087213 */ /* 0x000fe40000000000 */
[----:B------:R-:W-:-:S03]  /*0a00*/  IABS R9, R15 ;  /* 0x0000000f00097213 */ /* 0x000fc60000000000 */
[----:B0-----:R-:W-:Y:S02]  /*0a10*/  IMAD.MOV R16, RZ, RZ, -R8 ;  /* 0x000000ffff107224 */ /* 0x001fe400078e0a08 */
[----:B------:R-:W-:-:S04]  /*0a20*/  IMAD.HI.U32 R8, R12, R9, RZ ;  /* 0x000000090c087227 */ /* 0x000fc800078e00ff */
[----:B------:R-:W-:Y:S01]  /*0a30*/  IMAD R9, R8, R16, R9 ;  /* 0x0000001008097224 */ /* 0x000fe200078e0209 */
[----:B------:R-:W-:-:S04]  /*0a40*/  IABS R16, R6 ;  /* 0x0000000600107213 */ /* 0x000fc80000000000 */
[----:B------:R-:W-:-:S13]  /*0a50*/  ISETP.GT.U32.AND P3, PT, R4, R9, PT ;  /* 0x000000090400720c */ /* 0x000fda0003f64070 */
[----:B------:R-:W-:Y:S01]  /*0a60*/  @!P3 IMAD.IADD R9, R9, 0x1, -R16 ;  /* 0x000000010909b824 */ /* 0x000fe200078e0a10 */
[----:B------:R-:W-:Y:S02]  /*0a70*/  @!P3 IADD3 R8, PT, PT, R8, 0x1, RZ ;  /* 0x000000010808b810 */ /* 0x000fe40007ffe0ff */
[----:B------:R-:W-:Y:S02]  /*0a80*/  IADD3 R16, PT, PT, R2, R15, RZ ;  /* 0x0000000f02107210 */ /* 0x000fe40007ffe0ff */
[----:B------:R-:W-:Y:S02]  /*0a90*/  ISETP.GE.U32.AND P2, PT, R9, R4, PT ;  /* 0x000000040900720c */ /* 0x000fe40003f46070 */
[----:B------:R-:W-:-:S04]  /*0aa0*/  LOP3.LUT R9, R15, R6, RZ, 0x3c, !PT ;  /* 0x000000060f097212 */ /* 0x000fc800078e3cff */
[----:B------:R-:W-:-:S07]  /*0ab0*/  ISETP.GE.AND P4, PT, R9, RZ, PT ;  /* 0x000000ff0900720c */ /* 0x000fce0003f86270 */
[----:B------:R-:W-:-:S06]  /*0ac0*/  @P2 VIADD R8, R8, 0x1 ;  /* 0x0000000108082836 */ /* 0x000fcc0000000000 */
[----:B------:R-:W-:-:S05]  /*0ad0*/  @!P4 IMAD.MOV R8, RZ, RZ, -R8 ;  /* 0x000000ffff08c224 */ /* 0x000fca00078e0a08 */
[----:B------:R-:W-:-:S05]  /*0ae0*/  SEL R8, R14, R8, !P1 ;  /* 0x000000080e087207 */ /* 0x000fca0004800000 */
[----:B------:R-:W-:Y:S02]  /*0af0*/  IMAD.IADD R9, R5, 0x1, R8 ;  /* 0x0000000105097824 */ /* 0x000fe400078e0208 */
[----:B------:R-:W-:-:S04]  /*0b00*/  IMAD R16, R13, R8, R16 ;  /* 0x000000080d107224 */ /* 0x000fc800078e0210 */
[----:B------:R-:W-:-:S05]  /*0b10*/  IMAD R9, R9, UR7, R16 ;  /* 0x0000000709097c24 */ /* 0x000fca000f8e0210 */
[----:B------:R-:W-:-:S04]  /*0b20*/  IADD3 R8, P2, PT, R9, UR4, RZ ;  /* 0x0000000409087c10 */ /* 0x000fc8000ff5e0ff */
[----:B------:R-:W-:-:S05]  /*0b30*/  LEA.HI.X.SX32 R9, R9, UR5, 0x1, P2 ;  /* 0x0000000509097c11 */ /* 0x000fca00090f0eff */
[----:B------:R-:W2:Y:S01]  /*0b40*/  LDG.E.U8.CONSTANT R8, desc[UR8][R8.64] ;  /* 0x0000000808087981 */ /* 0x000ea2000c1e9100 */
[----:B------:R-:W-:-:S04]  /*0b50*/  IADD3 R15, PT, PT, R10, R15, RZ ;  /* 0x0000000f0a0f7210 */ /* 0x000fc80007ffe0ff */
[----:B------:R-:W-:Y:S01]  /*0b60*/  ISETP.GE.AND P2, PT, R15, R7, PT ;  /* 0x000000070f00720c */ /* 0x000fe20003f46270 */
[----:B--2---:R-:W-:-:S05]  /*0b70*/  IMAD R16, R8, 0x4, R11 ;  /* 0x0000000408107824 */ /* 0x004fca00078e020b */
[----:B------:R0:W-:Y:S07]  /*0b80*/  ATOMS.POPC.INC.32 RZ, [R16+URZ] ;  /* 0x0000000010ff7f8c */ /* 0x0001ee000d8000ff */
[----:B------:R-:W-:Y:S05]  /*0b90*/  @!P2 BRA `(.L_x_447) ;  /* 0xfffffffc0094a947 */ /* 0x000fea000383ffff */
.L_x_446:
[----:B------:R-:W-:Y:S05]  /*0ba0*/  BSYNC.RECONVERGENT B0 ;  /* 0x0000000000007941 */ /* 0x000fea0003800200 */
.L_x_445:
[----:B------:R-:W-:Y:S06]  /*0bb0*/  BAR.SYNC.DEFER_BLOCKING 0x0 ;  /* 0x0000000000007b1d */ /* 0x000fec0000010000 */
[----:B------:R-:W-:Y:S05]  /*0bc0*/  @P0 EXIT ;  /* 0x000000000000094d */ /* 0x000fea0003800000 */
[----:B------:R-:W1:Y:S01]  /*0bd0*/  LDC R5, c[0x0][0x360] ;  /* 0x0000d800ff057b82 */ /* 0x000e620000000800 */
[----:B------:R-:W-:Y:S01]  /*0be0*/  BSSY.RECONVERGENT B0, `(.L_x_448) ;  /* 0x000002f000007945 */ /* 0x000fe20003800200 */
[----:B-1----:R-:W1:Y:S01]  /*0bf0*/  I2F.U32.RP R8, R5 ;  /* 0x0000000500087306 */ /* 0x002e620000209000 */
[----:B------:R-:W-:Y:S02]  /*0c00*/  IADD3 R2, PT, PT, R0, R5, RZ ;  /* 0x0000000500027210 */ /* 0x000fe40007ffe0ff */
[----:B------:R-:W-:Y:S02]  /*0c10*/  ISETP.NE.U32.AND P2, PT, R5, RZ, PT ;  /* 0x000000ff0500720c */ /* 0x000fe40003f45070 */
[C---:B------:R-:W-:Y:S02]  /*0c20*/  ISETP.GE.U32.AND P0, PT, R2.reuse, 0x100, PT ;  /* 0x000001000200780c */ /* 0x040fe40003f06070 */
[----:B------:R-:W-:Y:S01]  /*0c30*/  VIMNMX.U32 R9, PT, PT, R2, 0x100, !PT ;  /* 0x0000010002097848 */ /* 0x000fe20007fe0000 */
[----:B-1----:R-:W1:Y:S02]  /*0c40*/  MUFU.RCP R8, R8 ;  /* 0x0000000800087308 */ /* 0x002e640000001000 */
[----:B-1----:R-:W-:-:S06]  /*0c50*/  VIADD R6, R8, 0xffffffe ;  /* 0x0ffffffe08067836 */ /* 0x002fcc0000000000 */
[----:B------:R1:W2:Y:S02]  /*0c60*/  F2I.FTZ.U32.TRUNC.NTZ R7, R6 ;  /* 0x0000000600077305 */ /* 0x0002a4000021f000 */
[----:B-1----:R-:W-:Y:S02]  /*0c70*/  IMAD.MOV.U32 R6, RZ, RZ, RZ ;  /* 0x000000ffff067224 */ /* 0x002fe400078e00ff */
        /* <DEDUP_REMOVED lines=9> */
[----:B------:R-:W-:Y:S01]  /*0d10*/  @P0 IADD3 R2, PT, PT, R2, -R5, RZ ;  /* 0x8000000502020210 */ /* 0x000fe20007ffe0ff */
[----:B------:R-:W-:-:S03]  /*0d20*/  @P0 VIADD R7, R7, 0x1 ;  /* 0x0000000107070836 */ /* 0x000fc60000000000 */
[----:B------:R-:W-:-:S13]  /*0d30*/  ISETP.GE.U32.AND P1, PT, R2, R5, PT ;  /* 0x000000050200720c */ /* 0x000fda0003f26070 */
[----:B------:R-:W-:Y:S01]  /*0d40*/  @P1 VIADD R7, R7, 0x1 ;  /* 0x0000000107071836 */ /* 0x000fe20000000000 */
[----:B------:R-:W-:-:S04]  /*0d50*/  @!P2 LOP3.LUT R7, RZ, R5, RZ, 0x33, !PT ;  /* 0x00000005ff07a212 */ /* 0x000fc800078e33ff */
[----:B------:R-:W-:-:S04]  /*0d60*/  IADD3 R2, PT, PT, R4, R7, RZ ;  /* 0x0000000704027210 */ /* 0x000fc80007ffe0ff */
[C---:B------:R-:W-:Y:S02]  /*0d70*/  LOP3.LUT R4, R2.reuse, 0x3, RZ, 0xc0, !PT ;  /* 0x0000000302047812 */ /* 0x040fe400078ec0ff */
[----:B------:R-:W-:Y:S02]  /*0d80*/  ISETP.GE.U32.AND P1, PT, R2, 0x3, PT ;  /* 0x000000030200780c */ /* 0x000fe40003f26070 */
[----:B------:R-:W-:-:S13]  /*0d90*/  ISETP.NE.AND P0, PT, R4, 0x3, PT ;  /* 0x000000030400780c */ /* 0x000fda0003f05270 */
[----:B------:R-:W-:Y:S05]  /*0da0*/  @!P0 BRA `(.L_x_449) ;  /* 0x0000000000488947 */ /* 0x000fea0003800000 */
[----:B------:R-:W1:Y:S01]  /*0db0*/  S2UR UR5, SR_CgaCtaId ;  /* 0x00000000000579c3 */ /* 0x000e620000008800 */
[----:B------:R-:W-:Y:S01]  /*0dc0*/  VIADD R2, R2, 0x1 ;  /* 0x0000000102027836 */ /* 0x000fe20000000000 */
[----:B------:R-:W-:Y:S01]  /*0dd0*/  UMOV UR4, 0x400 ;  /* 0x0000040000047882 */ /* 0x000fe20000000000 */
[----:B------:R-:W-:-:S03]  /*0de0*/  IMAD R9, R3, 0x100, R0 ;  /* 0x0000010003097824 */ /* 0x000fc600078e0200 */
[----:B------:R-:W-:Y:S02]  /*0df0*/  LOP3.LUT R2, R2, 0x3, RZ, 0xc0, !PT ;  /* 0x0000000302027812 */ /* 0x000fe400078ec0ff */
[----:B------:R-:W2:Y:S02]  /*0e00*/  LDC.64 R6, c[0x0][0x398] ;  /* 0x0000e600ff067b82 */ /* 0x000ea40000000a00 */
[----:B------:R-:W-:Y:S01]  /*0e10*/  IADD3 R8, PT, PT, -R2, RZ, RZ ;  /* 0x000000ff02087210 */ /* 0x000fe20007ffe1ff */
[----:B-1----:R-:W-:-:S06]  /*0e20*/  ULEA UR4, UR5, UR4, 0x18 ;  /* 0x0000000405047291 */ /* 0x002fcc000f8ec0ff */
[----:B------:R-:W-:Y:S01]  /*0e30*/  LEA R4, R0, UR4, 0x2 ;  /* 0x0000000400047c11 */ /* 0x000fe2000f8e10ff */
[----:B------:R-:W-:Y:S02]  /*0e40*/  IMAD R0, R2, R5, R0 ;  /* 0x0000000502007224 */ /* 0x000fe400078e0200 */
[----:B--2---:R-:W-:-:S07]  /*0e50*/  IMAD.WIDE.U32 R6, R9, 0x4, R6 ;  /* 0x0000000409067825 */ /* 0x004fce00078e0006 */
.L_x_450:
[----:B------:R1:W2:Y:S01]  /*0e60*/  LDS R9, [R4] ;  /* 0x0000000004097984 */ /* 0x0002a20000000800 */
[----:B------:R-:W-:-:S05]  /*0e70*/  VIADD R8, R8, 0x1 ;  /* 0x0000000108087836 */ /* 0x000fca0000000000 */
[----:B------:R-:W-:Y:S01]  /*0e80*/  ISETP.NE.AND P0, PT, R8, RZ, PT ;  /* 0x000000ff0800720c */ /* 0x000fe20003f05270 */
[C---:B-1----:R-:W-:Y:S01]  /*0e90*/  IMAD R4, R5.reuse, 0x4, R4 ;  /* 0x0000000405047824 */ /* 0x042fe200078e0204 */
[----:B--2---:R1:W-:Y:S02]  /*0ea0*/  STG.E desc[UR8][R6.64], R9 ;  /* 0x0000000906007986 */ /* 0x0043e4000c101908 */
[----:B-1----:R-:W-:-:S09]  /*0eb0*/  IMAD.WIDE.U32 R6, R5, 0x4, R6 ;  /* 0x0000000405067825 */ /* 0x002fd200078e0006 */
[----:B------:R-:W-:Y:S05]  /*0ec0*/  @P0 BRA `(.L_x_450) ;  /* 0xfffffffc00e40947 */ /* 0x000fea000383ffff */
.L_x_449:
[----:B------:R-:W-:Y:S05]  /*0ed0*/  BSYNC.RECONVERGENT B0 ;  /* 0x0000000000007941 */ /* 0x000fea0003800200 */
.L_x_448:
[----:B------:R-:W-:Y:S05]  /*0ee0*/  @!P1 EXIT ;  /* 0x000000000000994d */ /* 0x000fea0003800000 */
[----:B------:R-:W1:Y:S01]  /*0ef0*/  S2UR UR5, SR_CgaCtaId ;  /* 0x00000000000579c3 */ /* 0x000e620000008800 */
[----:B------:R-:W-:Y:S01]  /*0f00*/  UMOV UR4, 0x400 ;  /* 0x0000040000047882 */ /* 0x000fe20000000000 */
[----:B------:R-:W-:-:S05]  /*0f10*/  LEA R14, R3, R0, 0x8 ;  /* 0x00000000030e7211 */ /* 0x000fca00078e40ff */
[----:B------:R-:W-:Y:S01]  /*0f20*/  IMAD.IADD R15, R14, 0x1, R5 ;  /* 0x000000010e0f7824 */ /* 0x000fe200078e0205 */
[----:B------:R-:W2:Y:S01]  /*0f30*/  LDC.64 R6, c[0x0][0x398] ;  /* 0x0000e600ff067b82 */ /* 0x000ea20000000a00 */
[C-C-:B0-----:R-:W-:Y:S02]  /*0f40*/  IMAD R16, R5.reuse, 0x2, R14.reuse ;  /* 0x0000000205107824 */ /* 0x141fe400078e020e */
[----:B------:R-:W-:Y:S01]  /*0f50*/  IMAD R17, R5, 0x3, R14 ;  /* 0x0000000305117824 */ /* 0x000fe200078e020e */
[----:B-1----:R-:W-:-:S06]  /*0f60*/  ULEA UR4, UR5, UR4, 0x18 ;  /* 0x0000000405047291 */ /* 0x002fcc000f8ec0ff */
[----:B------:R-:W-:-:S07]  /*0f70*/  LEA R4, R0, UR4, 0x2 ;  /* 0x0000000400047c11 */ /* 0x000fce000f8e10ff */
.L_x_451:
[C---:B------:R-:W-:Y:S01]  /*0f80*/  LEA R18, R5.reuse, R4, 0x2 ;  /* 0x0000000405127211 */ /* 0x040fe200078e10ff */
[C-C-:B------:R-:W-:Y:S01]  /*0f90*/  IMAD R20, R5.reuse, 0x8, R4.reuse ;  /* 0x0000000805147824 */ /* 0x140fe200078e0204 */
[----:B0-----:R0:W1:Y:S01]  /*0fa0*/  LDS R19, [R4] ;  /* 0x0000000004137984 */ /* 0x0010620000000800 */
[C---:B------:R-:W-:Y:S02]  /*0fb0*/  IMAD R22, R5.reuse, 0xc, R4 ;  /* 0x0000000c05167824 */ /* 0x040fe400078e0204 */
[--C-:B--2---:R-:W-:Y:S01]  /*0fc0*/  IMAD.WIDE.U32 R2, R14, 0x4, R6.reuse ;  /* 0x000000040e027825 */ /* 0x104fe200078e0006 */
[----:B------:R-:W2:Y:S01]  /*0fd0*/  LDS R21, [R18] ;  /* 0x0000000012157984 */ /* 0x000ea20000000800 */
[----:B------:R-:W-:Y:S02]  /*0fe0*/  LEA R14, R5, R14, 0x2 ;  /* 0x0000000e050e7211 */ /* 0x000fe400078e10ff */
[----:B------:R-:W-:Y:S01]  /*0ff0*/  IMAD.WIDE.U32 R8, R15, 0x4, R6 ;  /* 0x000000040f087825 */ /* 0x000fe200078e0006 */
[----:B------:R-:W3:Y:S01]  /*1000*/  LDS R23, [R20] ;  /* 0x0000000014177984 */ /* 0x000ee20000000800 */
[----:B------:R-:W-:-:S02]  /*1010*/  LEA R15, R5, R15, 0x2 ;  /* 0x0000000f050f7211 */ /* 0x000fc400078e10ff */
[--C-:B------:R-:W-:Y:S01]  /*1020*/  IMAD.WIDE.U32 R10, R16, 0x4, R6.reuse ;  /* 0x00000004100a7825 */ /* 0x100fe200078e0006 */
[----:B------:R-:W4:Y:S03]  /*1030*/  LDS R25, [R22] ;  /* 0x0000000016197984 */ /* 0x000f260000000800 */
[----:B------:R-:W-:-:S04]  /*1040*/  IMAD.WIDE.U32 R12, R17, 0x4, R6 ;  /* 0x00000004110c7825 */ /* 0x000fc800078e0006 */
[C---:B------:R-:W-:Y:S02]  /*1050*/  IMAD R0, R5.reuse, 0x4, R0 ;  /* 0x0000000405007824 */ /* 0x040fe400078e0200 */
[C---:B------:R-:W-:Y:S02]  /*1060*/  IMAD R16, R5.reuse, 0x4, R16 ;  /* 0x0000000405107824 */ /* 0x040fe400078e0210 */
[C---:B------:R-:W-:Y:S01]  /*1070*/  IMAD R17, R5.reuse, 0x4, R17 ;  /* 0x0000000405117824 */ /* 0x040fe200078e0211 */
[----:B------:R-:W-:Y:S01]  /*1080*/  ISETP.GE.U32.AND P0, PT, R0, 0x100, PT ;  /* 0x000001000000780c */ /* 0x000fe20003f06070 */
[----:B0-----:R-:W-:Y:S01]  /*1090*/  IMAD R4, R5, 0x10, R4 ;  /* 0x0000001005047824 */ /* 0x001fe200078e0204 */
[----:B-1----:R0:W-:Y:S04]  /*10a0*/  STG.E desc[UR8][R2.64], R19 ;  /* 0x0000001302007986 */ /* 0x0021e8000c101908 */
[----:B--2---:R0:W-:Y:S04]  /*10b0*/  STG.E desc[UR8][R8.64], R21 ;  /* 0x0000001508007986 */ /* 0x0041e8000c101908 */
[----:B---3--:R0:W-:Y:S04]  /*10c0*/  STG.E desc[UR8][R10.64], R23 ;  /* 0x000000170a007986 */ /* 0x0081e8000c101908 */
[----:B----4-:R0:W-:Y:S01]  /*10d0*/  STG.E desc[UR8][R12.64], R25 ;  /* 0x000000190c007986 */ /* 0x0101e2000c101908 */
[----:B------:R-:W-:Y:S05]  /*10e0*/  @!P0 BRA `(.L_x_451) ;  /* 0xfffffffc00a48947 */ /* 0x000fea000383ffff */
[----:B------:R-:W-:Y:S05]  /*10f0*/  EXIT ;  /* 0x000000000000794d */ /* 0x000fea0003800000 */
.L_x_452:
        /* <DEDUP_REMOVED lines=16> */
.L_x_546:


//--------------------- .text._Z39hist_per_tile_256_warp_optimized_kernelPKhiiiiPj --------------------------
	.section	.text._Z39hist_per_tile_256_warp_optimized_kernelPKhiiiiPj,"ax",@progbits
	.align	128
        .global         _Z39hist_per_tile_256_warp_optimized_kernelPKhiiiiPj
        .type           _Z39hist_per_tile_256_warp_optimized_kernelPKhiiiiPj,@function
        .size           _Z39hist_per_tile_256_warp_optimized_kernelPKhiiiiPj,(.L_x_547 - _Z39hist_per_tile_256_warp_optimized_kernelPKhiiiiPj)
        .other          _Z39hist_per_tile_256_warp_optimized_kernelPKhiiiiPj,@"STO_CUDA_ENTRY STV_DEFAULT"
_Z39hist_per_tile_256_warp_optimized_kernelPKhiiiiPj:
.text._Z39hist_per_tile_256_warp_optimized_kernelPKhiiiiPj:
        /* <DEDUP_REMOVED lines=9> */
[----:B------:R-:W-:Y:S01]  /*0090*/  BSSY.RECONVERGENT B0, `(.L_x_453) ;  /* 0x0000010000007945 */ /* 0x000fe20003800200 */
[----:B------:R-:W-:-:S06]  /*00a0*/  UMOV UR4, 0x400 ;  /* 0x0000040000047882 */ /* 0x000fcc0000000000 */
[----:B------:R-:W2:Y:S01]  /*00b0*/  S2UR UR5, SR_CgaCtaId ;  /* 0x00000000000579c3 */ /* 0x000ea20000008800 */
[----:B-1----:R-:W-:-:S05]  /*00c0*/  SHF.R.U32.HI R6, RZ, 0x5, R7 ;  /* 0x00000005ff067819 */ /* 0x002fca0000011607 */
[----:B------:R-:W-:Y:S02]  /*00d0*/  IMAD.SHL.U32 R4, R6, 0x400, RZ ;  /* 0x0000040006047824 */ /* 0x000fe400078e00ff */
[C---:B0-----:R-:W-:Y:S01]  /*00e0*/  IMAD.SHL.U32 R0, R8.reuse, 0x8, RZ ;  /* 0x0000000808007824 */ /* 0x041fe200078e00ff */
[----:B------:R-:W-:Y:S01]  /*00f0*/  LOP3.LUT R5, R8, 0x1f, RZ, 0xc0, !PT ;  /* 0x0000001f08057812 */ /* 0x000fe200078ec0ff */
[----:B--2---:R-:W-:-:S03]  /*0100*/  ULEA UR4, UR5, UR4, 0x18 ;  /* 0x0000000405047291 */ /* 0x004fc6000f8ec0ff */
[----:B------:R-:W-:Y:S01]  /*0110*/  LOP3.LUT R0, R0, 0x1f00, RZ, 0xc0, !PT ;  /* 0x00001f0000007812 */ /* 0x000fe200078ec0ff */
[----:B------:R-:W-:-:S08]  /*0120*/  IMAD.MOV.U32 R3, RZ, RZ, R5 ;  /* 0x000000ffff037224 */ /* 0x000fd000078e0005 */
.L_x_454:
[----:B0-----:R-:W-:Y:S01]  /*0130*/  IMAD.IADD R2, R0, 0x1, R3 ;  /* 0x0000000100027824 */ /* 0x001fe200078e0203 */
[C---:B------:R-:W-:Y:S02]  /*0140*/  ISETP.GE.U32.AND P0, PT, R3.reuse, 0xe0, PT ;  /* 0x000000e00300780c */ /* 0x040fe40003f06070 */
[----:B------:R-:W-:Y:S02]  /*0150*/  IADD3 R3, PT, PT, R3, 0x20, RZ ;  /* 0x0000002003037810 */ /* 0x000fe40007ffe0ff */
[----:B------:R-:W-:-:S05]  /*0160*/  LEA R2, R2, UR4, 0x2 ;  /* 0x0000000402027c11 */ /* 0x000fca000f8e10ff */
[----:B------:R0:W-:Y:S04]  /*0170*/  STS [R2], RZ ;  /* 0x000000ff02007388 */ /* 0x0001e80000000800 */
[----:B------:R-:W-:Y:S05]  /*0180*/  @!P0 BRA `(.L_x_454) ;  /* 0xfffffffc00e88947 */ /* 0x000fea000383ffff */
[----:B------:R-:W-:Y:S05]  /*0190*/  BSYNC.RECONVERGENT B0 ;  /* 0x0000000000007941 */ /* 0x000fea0003800200 */
.L_x_453:
[----:B------:R-:W-:Y:S01]  /*01a0*/  IABS R9, R14 ;  /* 0x0000000e00097213 */ /* 0x000fe20000000000 */
[----:B------:R-:W1:Y:S01]  /*01b0*/  LDC R17, c[0x0][0x38c] ;  /* 0x0000e300ff117b82 */ /* 0x000e620000000800 */
[----:B------:R-:W-:Y:S01]  /*01c0*/  IABS R11, R15 ;  /* 0x0000000f000b7213 */ /* 0x000fe20000000000 */
[----:B------:R-:W2:Y:S01]  /*01d0*/  LDCU.64 UR8, c[0x0][0x358] ;  /* 0x00006b00ff0877ac */ /* 0x000ea20008000a00 */
[----:B------:R-:W3:Y:S01]  /*01e0*/  I2F.RP R18, R9 ;  /* 0x0000000900127306 */ /* 0x000ee20000209400 */
[----:B------:R-:W-:Y:S01]  /*01f0*/  BSSY.RECONVERGENT B0, `(.L_x_455) ;  /* 0x0000045000007945 */ /* 0x000fe20003800200 */
[----:B------:R-:W4:Y:S03]  /*0200*/  LDCU UR5, c[0x0][0x38c] ;  /* 0x00007180ff0577ac */ /* 0x000f260008000800 */
[----:B------:R-:W5:Y:S01]  /*0210*/  LDC R16, c[0x0][0x388] ;  /* 0x0000e200ff107b82 */ /* 0x000f620000000800 */
[----:B------:R-:W0:Y:S02]  /*0220*/  LDCU.64 UR10, c[0x0][0x380] ;  /* 0x00007000ff0a77ac */ /* 0x000e240008000a00 */
[----:B------:R-:W2:Y:S08]  /*0230*/  I2F.RP R19, R11 ;  /* 0x0000000b00137306 */ /* 0x000eb00000209400 */
[----:B---3--:R-:W3:Y:S08]  /*0240*/  MUFU.RCP R18, R18 ;  /* 0x0000001200127308 */ /* 0x008ef00000001000 */
[----:B--2---:R-:W0:Y:S01]  /*0250*/  MUFU.RCP R19, R19 ;  /* 0x0000001300137308 */ /* 0x004e220000001000 */
[----:B---3--:R-:W-:Y:S01]  /*0260*/  VIADD R12, R18, 0xffffffe ;  /* 0x0ffffffe120c7836 */ /* 0x008fe20000000000 */
[----:B-----5:R-:W-:-:S06]  /*0270*/  IADD3 R18, PT, PT, R15, -0x1, R16 ;  /* 0xffffffff0f127810 */ /* 0x020fcc0007ffe010 */
[----:B------:R2:W3:Y:S01]  /*0280*/  F2I.FTZ.U32.TRUNC.NTZ R13, R12 ;  /* 0x0000000c000d7305 */ /* 0x0004e2000021f000 */
[----:B0-----:R-:W-:Y:S01]  /*0290*/  VIADD R2, R19, 0xffffffe ;  /* 0x0ffffffe13027836 */ /* 0x001fe20000000000 */
[----:B-1----:R-:W-:-:S06]  /*02a0*/  IADD3 R19, PT, PT, R14, -0x1, R17 ;  /* 0xffffffff0e137810 */ /* 0x002fcc0007ffe011 */
[----:B------:R0:W1:Y:S01]  /*02b0*/  F2I.FTZ.U32.TRUNC.NTZ R3, R2 ;  /* 0x0000000200037305 */ /* 0x000062000021f000 */
[----:B--2---:R-:W-:Y:S02]  /*02c0*/  HFMA2 R12, -RZ, RZ, 0, 0 ;  /* 0x00000000ff0c7431 */ /* 0x004fe400000001ff */
[----:B---3--:R-:W-:Y:S02]  /*02d0*/  IMAD.MOV R20, RZ, RZ, -R13 ;  /* 0x000000ffff147224 */ /* 0x008fe400078e0a0d */
[----:B0-----:R-:W-:Y:S02]  /*02e0*/  IMAD.MOV.U32 R2, RZ, RZ, RZ ;  /* 0x000000ffff027224 */ /* 0x001fe400078e00ff */
[----:B------:R-:W-:Y:S01]  /*02f0*/  IMAD R21, R20, R9, RZ ;  /* 0x0000000914157224 */ /* 0x000fe200078e02ff */
[----:B------:R-:W-:Y:S02]  /*0300*/  IABS R20, R19 ;  /* 0x0000001300147213 */ /* 0x000fe40000000000 */
[----:B------:R-:W-:Y:S01]  /*0310*/  LOP3.LUT R19, R19, R14, RZ, 0x3c, !PT ;  /* 0x0000000e13137212 */ /* 0x000fe200078e3cff */
[----:B-1----:R-:W-:-:S02]  /*0320*/  IMAD.MOV R22, RZ, RZ, -R3 ;  /* 0x000000ffff167224 */ /* 0x002fc400078e0a03 */
[----:B------:R-:W-:Y:S01]  /*0330*/  IMAD.HI.U32 R12, R13, R21, R12 ;  /* 0x000000150d0c7227 */ /* 0x000fe200078e000c */
[----:B------:R-:W-:Y:S02]  /*0340*/  IABS R21, R18 ;  /* 0x0000001200157213 */ /* 0x000fe40000000000 */
[----:B------:R-:W-:Y:S01]  /*0350*/  LOP3.LUT R18, R18, R15, RZ, 0x3c, !PT ;  /* 0x0000000f12127212 */ /* 0x000fe200078e3cff */
[----:B------:R-:W-:Y:S01]  /*0360*/  IMAD R13, R22, R11, RZ ;  /* 0x0000000b160d7224 */ /* 0x000fe200078e02ff */
[----:B------:R-:W-:Y:S02]  /*0370*/  ISETP.GE.AND P2, PT, R19, RZ, PT ;  /* 0x000000ff1300720c */ /* 0x000fe40003f46270 */
[----:B------:R-:W-:Y:S01]  /*0380*/  ISETP.GE.AND P3, PT, R18, RZ, PT ;  /* 0x000000ff1200720c */ /* 0x000fe20003f66270 */
[----:B------:R-:W-:-:S04]  /*0390*/  IMAD.HI.U32 R2, R3, R13, R2 ;  /* 0x0000000d03027227 */ /* 0x000fc800078e0002 */
        /* <DEDUP_REMOVED lines=11> */
[----:B------:R-:W-:Y:S02]  /*0450*/  @!P5 IMAD.IADD R20, R20, 0x1, -R11 ;  /* 0x000000011414d824 */ /* 0x000fe400078e0a0b */
[----:B------:R-:W-:Y:S01]  /*0460*/  @!P4 VIADD R12, R12, 0x1 ;  /* 0x000000010c0cc836 */ /* 0x000fe20000000000 */
[----:B------:R-:W-:Y:S01]  /*0470*/  ISETP.GE.U32.AND P0, PT, R2, R9, PT ;  /* 0x000000090200720c */ /* 0x000fe20003f06070 */
[----:B------:R-:W-:Y:S01]  /*0480*/  @!P5 VIADD R3, R3, 0x1 ;  /* 0x000000010303d836 */ /* 0x000fe20000000000 */
[----:B------:R-:W-:Y:S02]  /*0490*/  ISETP.GE.U32.AND P1, PT, R20, R11, PT ;  /* 0x0000000b1400720c */ /* 0x000fe40003f26070 */
[----:B------:R-:W-:Y:S02]  /*04a0*/  ISETP.NE.AND P4, PT, R14, RZ, PT ;  /* 0x000000ff0e00720c */ /* 0x000fe40003f85270 */
[----:B------:R-:W-:-:S07]  /*04b0*/  ISETP.NE.AND P5, PT, R15, RZ, PT ;  /* 0x000000ff0f00720c */ /* 0x000fce0003fa5270 */
[----:B------:R-:W-:Y:S02]  /*04c0*/  @P0 IADD3 R12, PT, PT, R12, 0x1, RZ ;  /* 0x000000010c0c0810 */ /* 0x000fe40007ffe0ff */
[----:B------:R-:W-:Y:S01]  /*04d0*/  @P1 VIADD R3, R3, 0x1 ;  /* 0x0000000103031836 */ /* 0x000fe20000000000 */
[----:B------:R-:W-:Y:S02]  /*04e0*/  ISETP.GT.U32.AND P0, PT, R8, 0x1f, PT ;  /* 0x0000001f0800780c */ /* 0x000fe40003f04070 */
[----:B------:R-:W-:Y:S02]  /*04f0*/  IMAD.MOV.U32 R2, RZ, RZ, R12 ;  /* 0x000000ffff027224 */ /* 0x000fe400078e000c */
[----:B------:R-:W-:Y:S01]  /*0500*/  @!P3 IMAD.MOV R3, RZ, RZ, -R3 ;  /* 0x000000ffff03b224 */ /* 0x000fe200078e0a03 */
[----:B------:R-:W-:Y:S01]  /*0510*/  @!P5 LOP3.LUT R3, RZ, R15, RZ, 0x33, !PT ;  /* 0x0000000fff03d212 */ /* 0x000fe200078e33ff */
[----:B------:R-:W-:Y:S01]  /*0520*/  @!P2 IMAD.MOV R2, RZ, RZ, -R2 ;  /* 0x000000ffff02a224 */ /* 0x000fe200078e0a02 */
[----:B------:R-:W-:Y:S01]  /*0530*/  @!P4 LOP3.LUT R2, RZ, R14, RZ, 0x33, !PT ;  /* 0x0000000eff02c212 */ /* 0x000fe200078e33ff */
[----:B------:R-:W-:-:S02]  /*0540*/  VIADD R14, R4, UR4 ;  /* 0x00000004040e7c36 */ /* 0x000fc40008000000 */
[----:B------:R-:W-:Y:S02]  /*0550*/  IMAD R9, R3, R10, RZ ;  /* 0x0000000a03097224 */ /* 0x000fe400078e02ff */
[----:B------:R-:W-:-:S03]  /*0560*/  IMAD R12, R2, UR6, RZ ;  /* 0x00000006020c7c24 */ /* 0x000fc6000f8e02ff */
[----:B------:R-:W-:Y:S02]  /*0570*/  VIADDMNMX R16, R9, R3, R16, PT ;  /* 0x0000000309107246 */ /* 0x000fe40003800110 */
[----:B------:R-:W-:-:S03]  /*0580*/  VIADDMNMX R17, R12, R2, R17, PT ;  /* 0x000000020c117246 */ /* 0x000fc60003800111 */
[----:B------:R-:W-:Y:S01]  /*0590*/  IMAD.IADD R16, R16, 0x1, -R9 ;  /* 0x0000000110107824 */ /* 0x000fe200078e0a09 */
[----:B------:R-:W-:-:S05]  /*05a0*/  IADD3 R11, PT, PT, -R12, R17, RZ ;  /* 0x000000110c0b7210 */ /* 0x000fca0007ffe1ff */
[----:B------:R-:W-:-:S05]  /*05b0*/  IMAD R13, R11, R16, RZ ;  /* 0x000000100b0d7224 */ /* 0x000fca00078e02ff */
[----:B------:R-:W-:Y:S01]  /*05c0*/  ISETP.GE.AND P1, PT, R8, R13, PT ;  /* 0x0000000d0800720c */ /* 0x000fe20003f26270 */
[----:B----4-:R-:W-:-:S12]  /*05d0*/  @P0 BRA `(.L_x_456) ;  /* 0x0000000000180947 */ /* 0x010fd80003800000 */
[----:B------:R-:W-:-:S07]  /*05e0*/  IMAD.MOV.U32 R3, RZ, RZ, R5 ;  /* 0x000000ffff037224 */ /* 0x000fce00078e0005 */
.L_x_457:
[C---:B------:R-:W-:Y:S01]  /*05f0*/  IMAD R2, R3.reuse, 0x4, R14 ;  /* 0x0000000403027824 */ /* 0x040fe200078e020e */
[C---:B------:R-:W-:Y:S02]  /*0600*/  ISETP.GE.U32.AND P0, PT, R3.reuse, 0xe0, PT ;  /* 0x000000e00300780c */ /* 0x040fe40003f06070 */
[----:B------:R-:W-:Y:S02]  /*0610*/  IADD3 R3, PT, PT, R3, 0x20, RZ ;  /* 0x0000002003037810 */ /* 0x000fe40007ffe0ff */
[----:B------:R0:W-:Y:S09]  /*0620*/  STS [R2], RZ ;  /* 0x000000ff02007388 */ /* 0x0001f20000000800 */
[----:B0-----:R-:W-:Y:S05]  /*0630*/  @!P0 BRA `(.L_x_457) ;  /* 0xfffffffc00ec8947 */ /* 0x001fea000383ffff */
.L_x_456:
[----:B------:R-:W-:Y:S05]  /*0640*/  BSYNC.RECONVERGENT B0 ;  /* 0x0000000000007941 */ /* 0x000fea0003800200 */
.L_x_455:
[----:B------:R-:W-:Y:S06]  /*0650*/  BAR.SYNC.DEFER_BLOCKING 0x0 ;  /* 0x0000000000007b1d */ /* 0x000fec0000010000 */
[----:B------:R-:W-:Y:S04]  /*0660*/  BSSY.RECONVERGENT B0, `(.L_x_458) ;  /* 0x000002b000007945 */ /* 0x000fe80003800200 */
[----:B------:R-:W-:Y:S05]  /*0670*/  @P1 BRA `(.L_x_459) ;  /* 0x0000000000a41947 */ /* 0x000fea0003800000 */
[----:B------:R-:W-:Y:S02]  /*0680*/  IABS R15, R11 ;  /* 0x0000000b000f7213 */ /* 0x000fe40000000000 */
[----:B------:R-:W-:Y:S02]  /*0690*/  ISETP.NE.AND P3, PT, R11, RZ, PT ;  /* 0x000000ff0b00720c */ /* 0x000fe40003f65270 */
[----:B------:R-:W0:Y:S01]  /*06a0*/  I2F.RP R18, R15 ;  /* 0x0000000f00127306 */ /* 0x000e220000209400 */
[----:B------:R-:W-:-:S07]  /*06b0*/  MOV R20, R8 ;  /* 0x0000000800147202 */ /* 0x000fce0000000f00 */
[----:B0-----:R-:W0:Y:S02]  /*06c0*/  MUFU.RCP R18, R18 ;  /* 0x0000001200127308 */ /* 0x001e240000001000 */
[----:B0-----:R-:W-:Y:S01]  /*06d0*/  VIADD R2, R18, 0xffffffe ;  /* 0x0ffffffe12027836 */ /* 0x001fe20000000000 */
[----:B------:R-:W-:-:S05]  /*06e0*/  LOP3.LUT R18, RZ, R11, RZ, 0x33, !PT ;  /* 0x0000000bff127212 */ /* 0x000fca00078e33ff */
[----:B------:R0:W1:Y:S02]  /*06f0*/  F2I.FTZ.U32.TRUNC.NTZ R3, R2 ;  /* 0x0000000200037305 */ /* 0x000064000021f000 */
[----:B0-----:R-:W-:Y:S02]  /*0700*/  IMAD.MOV.U32 R2, RZ, RZ, RZ ;  /* 0x000000ffff027224 */ /* 0x001fe400078e00ff */
[----:B-1----:R-:W-:-:S04]  /*0710*/  IMAD.MOV R16, RZ, RZ, -R3 ;  /* 0x000000ffff107224 */ /* 0x002fc800078e0a03 */
[----:B------:R-:W-:Y:S02]  /*0720*/  IMAD R19, R16, R15, RZ ;  /* 0x0000000f10137224 */ /* 0x000fe400078e02ff */
[----:B------:R-:W-:Y:S02]  /*0730*/  IMAD.IADD R16, R12, 0x1, -R17 ;  /* 0x000000010c107824 */ /* 0x000fe400078e0a11 */
[----:B------:R-:W-:-:S07]  /*0740*/  IMAD.HI.U32 R17, R3, R19, R2 ;  /* 0x0000001303117227 */ /* 0x000fce00078e0002 */
.L_x_460:
[----:B------:R-:W-:Y:S01]  /*0750*/  IABS R2, R11 ;  /* 0x0000000b00027213 */ /* 0x000fe20000000000 */
[----:B0-----:R-:W-:Y:S01]  /*0760*/  IMAD.IADD R19, R12, 0x1, R20 ;  /* 0x000000010c137824 */ /* 0x001fe200078e0214 */
[----:B------:R-:W-:-:S03]  /*0770*/  IABS R22, R20 ;  /* 0x0000001400167213 */ /* 0x000fc60000000000 */
[----:B------:R-:W-:Y:S02]  /*0780*/  IMAD.MOV R3, RZ, RZ, -R2 ;  /* 0x000000ffff037224 */ /* 0x000fe400078e0a02 */
[----:B------:R-:W-:-:S04]  /*0790*/  IMAD.HI.U32 R2, R17, R22, RZ ;  /* 0x0000001611027227 */ /* 0x000fc800078e00ff */
[----:B------:R-:W-:Y:S01]  /*07a0*/  IMAD R22, R2, R3, R22 ;  /* 0x0000000302167224 */ /* 0x000fe200078e0216 */
[----:B------:R-:W-:-:S04]  /*07b0*/  IABS R3, R11 ;  /* 0x0000000b00037213 */ /* 0x000fc80000000000 */
[----:B------:R-:W-:-:S13]  /*07c0*/  ISETP.GT.U32.AND P1, PT, R15, R22, PT ;  /* 0x000000160f00720c */ /* 0x000fda0003f24070 */
[----:B------:R-:W-:Y:S01]  /*07d0*/  @!P1 IMAD.IADD R22, R22, 0x1, -R3 ;  /* 0x0000000116169824 */ /* 0x000fe200078e0a03 */
[----:B------:R-:W-:Y:S01]  /*07e0*/  LOP3.LUT R3, R20, R11, RZ, 0x3c, !PT ;  /* 0x0000000b14037212 */ /* 0x000fe200078e3cff */
[----:B------:R-:W-:-:S03]  /*07f0*/  @!P1 VIADD R2, R2, 0x1 ;  /* 0x0000000102029836 */ /* 0x000fc60000000000 */
[----:B------:R-:W-:Y:S02]  /*0800*/  ISETP.GE.U32.AND P0, PT, R22, R15, PT ;  /* 0x0000000f1600720c */ /* 0x000fe40003f06070 */
[----:B------:R-:W-:-:S11]  /*0810*/  ISETP.GE.AND P2, PT, R3, RZ, PT ;  /* 0x000000ff0300720c */ /* 0x000fd60003f46270 */
[----:B------:R-:W-:-:S05]  /*0820*/  @P0 IADD3 R2, PT, PT, R2, 0x1, RZ ;  /* 0x0000000102020810 */ /* 0x000fca0007ffe0ff */
[----:B------:R-:W-:-:S05]  /*0830*/  @!P2 IMAD.MOV R2, RZ, RZ, -R2 ;  /* 0x000000ffff02a224 */ /* 0x000fca00078e0a02 */
[----:B------:R-:W-:-:S05]  /*0840*/  SEL R2, R18, R2, !P3 ;  /* 0x0000000212027207 */ /* 0x000fca0005800000 */
[----:B------:R-:W-:Y:S02]  /*0850*/  IMAD.IADD R3, R9, 0x1, R2 ;  /* 0x0000000109037824 */ /* 0x000fe400078e0202 */
[----:B------:R-:W-:-:S04]  /*0860*/  IMAD R2, R16, R2, R19 ;  /* 0x0000000210027224 */ /* 0x000fc800078e0213 */
[----:B------:R-:W-:-:S05]  /*0870*/  IMAD R3, R3, UR5, R2 ;  /* 0x0000000503037c24 */ /* 0x000fca000f8e0202 */
[----:B------:R-:W-:-:S04]  /*0880*/  IADD3 R2, P0, PT, R3, UR10, RZ ;  /* 0x0000000a03027c10 */ /* 0x000fc8000ff1e0ff */
[----:B------:R-:W-:-:S06]  /*0890*/  LEA.HI.X.SX32 R3, R3, UR11, 0x1, P0 ;  /* 0x0000000b03037c11 */ /* 0x000fcc00080f0eff */
[----:B------:R-:W2:Y:S01]  /*08a0*/  LDG.E.U8.CONSTANT R3, desc[UR8][R2.64] ;  /* 0x0000000802037981 */ /* 0x000ea2000c1e9100 */
[----:B------:R-:W-:-:S05]  /*08b0*/  IMAD.IADD R20, R7, 0x1, R20 ;  /* 0x0000000107147824 */ /* 0x000fca00078e0214 */
[----:B------:R-:W-:Y:S02]  /*08c0*/  ISETP.GE.AND P0, PT, R20, R13, PT ;  /* 0x0000000d1400720c */ /* 0x000fe40003f06270 */
[----:B--2---:R-:W-:-:S04]  /*08d0*/  IADD3 R19, PT, PT, R0, R3, RZ ;  /* 0x0000000300137210 */ /* 0x004fc80007ffe0ff */
[----:B------:R-:W-:-:S05]  /*08e0*/  LEA R19, R19, UR4, 0x2 ;  /* 0x0000000413137c11 */ /* 0x000fca000f8e10ff */
[----:B------:R0:W-:Y:S02]  /*08f0*/  ATOMS.POPC.INC.32 RZ, [R19+URZ] ;  /* 0x0000000013ff7f8c */ /* 0x0001e4000d8000ff */
[----:B------:R-:W-:Y:S05]  /*0900*/  @!P0 BRA `(.L_x_460) ;  /* 0xfffffffc00908947 */ /* 0x000fea000383ffff */
.L_x_459:
[----:B------:R-:W-:Y:S05]  /*0910*/  BSYNC.RECONVERGENT B0 ;  /* 0x0000000000007941 */ /* 0x000fea0003800200 */
.L_x_458:
        /* <DEDUP_REMOVED lines=11> */
.L_x_466:
[----:B------:R-:W-:Y:S01]  /*09d0*/  ISETP.GE.U32.AND P2, PT, R7, 0x20, PT ;  /* 0x000000200700780c */ /* 0x000fe20003f46070 */
[----:B------:R-:W-:-:S12]  /*09e0*/  IMAD.MOV.U32 R2, RZ, RZ, RZ ;  /* 0x000000ffff027224 */ /* 0x000fd800078e00ff */
[----:B------:R-:W-:Y:S05]  /*09f0*/  @!P2 BRA `(.L_x_462) ;  /* 0x0000000000c8a947 */ /* 0x000fea0003800000 */
[----:B------:R-:W-:Y:S02]  /*0a00*/  IMAD.MOV.U32 R12, RZ, RZ, RZ ;  /* 0x000000ffff0c7224 */ /* 0x000fe400078e00ff */
[----:B------:R-:W-:Y:S01]  /*0a10*/  IMAD.MOV.U32 R2, RZ, RZ, RZ ;  /* 0x000000ffff027224 */ /* 0x000fe200078e00ff */
[----:B------:R-:W-:Y:S06]  /*0a20*/  @!P0 BRA `(.L_x_463) ;  /* 0x0000000000548947 */ /* 0x000fec0003800000 */
[----:B------:R-:W-:Y:S01]  /*0a30*/  LEA R3, R5, UR4, 0x2 ;  /* 0x0000000405037c11 */ /* 0x000fe2000f8e10ff */
[----:B------:R-:W-:Y:S02]  /*0a40*/  HFMA2 R2, -RZ, RZ, 0, 0 ;  /* 0x00000000ff027431 */ /* 0x000fe400000001ff */
[----:B------:R-:W-:Y:S02]  /*0a50*/  IMAD.MOV.U32 R9, RZ, RZ, R0 ;  /* 0x000000ffff097224 */ /* 0x000fe400078e0000 */
[----:B------:R-:W-:-:S07]  /*0a60*/  VIADD R3, R3, 0x1000 ;  /* 0x0000100003037836 */ /* 0x000fce0000000000 */
.L_x_464:
        /* <DEDUP_REMOVED lines=17> */
.L_x_463:
[----:B------:R-:W-:-:S13]  /*0b80*/  LOP3.LUT P2, RZ, R7, 0xe0, RZ, 0xc0, !PT ;  /* 0x000000e007ff7812 */ /* 0x000fda000784c0ff */
[----:B------:R-:W-:Y:S05]  /*0b90*/  @!P2 BRA `(.L_x_462) ;  /* 0x000000000060a947 */ /* 0x000fea0003800000 */
[----:B------:R-:W-:Y:S01]  /*0ba0*/  ISETP.NE.AND P2, PT, R19, RZ, PT ;  /* 0x000000ff1300720c */ /* 0x000fe20003f45270 */
[----:B------:R-:W-:-:S12]  /*0bb0*/  @!P1 BRA `(.L_x_465) ;  /* 0x0000000000249947 */ /* 0x000fd80003800000 */
[C---:B------:R-:W-:Y:S02]  /*0bc0*/  IMAD R3, R12.reuse, 0x100, R5 ;  /* 0x000001000c037824 */ /* 0x040fe400078e0205 */
[----:B------:R-:W-:-:S03]  /*0bd0*/  VIADD R12, R12, 0x4 ;  /* 0x000000040c0c7836 */ /* 0x000fc60000000000 */
[----:B------:R-:W-:-:S05]  /*0be0*/  LEA R3, R3, UR4, 0x2 ;  /* 0x0000000403037c11 */ /* 0x000fca000f8e10ff */
[----:B------:R-:W-:Y:S04]  /*0bf0*/  LDS R9, [R3] ;  /* 0x0000000003097984 */ /* 0x000fe80000000800 */
[----:B------:R-:W0:Y:S04]  /*0c00*/  LDS R11, [R3+0x400] ;  /* 0x00040000030b7984 */ /* 0x000e280000000800 */
[----:B------:R-:W-:Y:S04]  /*0c10*/  LDS R13, [R3+0x800] ;  /* 0x00080000030d7984 */ /* 0x000fe80000000800 */
[----:B------:R-:W1:Y:S01]  /*0c20*/  LDS R15, [R3+0xc00] ;  /* 0x000c0000030f7984 */ /* 0x000e620000000800 */
[----:B0-----:R-:W-:-:S04]  /*0c30*/  IADD3 R2, PT, PT, R11, R9, R2 ;  /* 0x000000090b027210 */ /* 0x001fc80007ffe002 */
[----:B-1----:R-:W-:-:S07]  /*0c40*/  IADD3 R2, PT, PT, R15, R13, R2 ;  /* 0x0000000d0f027210 */ /* 0x002fce0007ffe002 */
.L_x_465:
[----:B------:R-:W-:Y:S05]  /*0c50*/  @!P2 BRA `(.L_x_462) ;  /* 0x000000000030a947 */ /* 0x000fea0003800000 */
[----:B------:R-:W-:Y:S02]  /*0c60*/  ISETP.NE.AND P2, PT, R19, 0x20, PT ;  /* 0x000000201300780c */ /* 0x000fe40003f45270 */
[----:B------:R-:W-:-:S11]  /*0c70*/  LOP3.LUT P3, RZ, R7, 0x20, RZ, 0xc0, !PT ;  /* 0x0000002007ff7812 */ /* 0x000fd6000786c0ff */
[C---:B------:R-:W-:Y:S01]  /*0c80*/  @P2 LEA R3, R12.reuse, R5, 0x8 ;  /* 0x000000050c032211 */ /* 0x040fe200078e40ff */
[----:B------:R-:W-:-:S03]  /*0c90*/  @P2 VIADD R12, R12, 0x2 ;  /* 0x000000020c0c2836 */ /* 0x000fc60000000000 */
[----:B------:R-:W-:Y:S01]  /*0ca0*/  @P2 LEA R9, R3, UR4, 0x2 ;  /* 0x0000000403092c11 */ /* 0x000fe2000f8e10ff */
[----:B------:R-:W-:-:S04]  /*0cb0*/  @P3 IMAD R3, R12, 0x100, R5 ;  /* 0x000001000c033824 */ /* 0x000fc800078e0205 */
[----:B------:R-:W-:Y:S01]  /*0cc0*/  @P2 LDS R11, [R9] ;  /* 0x00000000090b2984 */ /* 0x000fe20000000800 */
[----:B------:R-:W-:-:S03]  /*0cd0*/  @P3 LEA R3, R3, UR4, 0x2 ;  /* 0x0000000403033c11 */ /* 0x000fc6000f8e10ff */
[----:B------:R-:W0:Y:S04]  /*0ce0*/  @P2 LDS R12, [R9+0x400] ;  /* 0x00040000090c2984 */ /* 0x000e280000000800 */
[----:B------:R-:W1:Y:S01]  /*0cf0*/  @P3 LDS R3, [R3] ;  /* 0x0000000003033984 */ /* 0x000e620000000800 */
[----:B0-----:R-:W-:-:S05]  /*0d00*/  @P2 IADD3 R2, PT, PT, R12, R11, R2 ;  /* 0x0000000b0c022210 */ /* 0x001fca0007ffe002 */
[----:B-1----:R-:W-:-:S07]  /*0d10*/  @P3 IMAD.IADD R2, R2, 0x1, R3 ;  /* 0x0000000102023824 */ /* 0x002fce00078e0203 */
.L_x_462:
[C---:B------:R-:W-:Y:S02]  /*0d20*/  LEA R3, R5.reuse, R14, 0x2 ;  /* 0x0000000e05037211 */ /* 0x040fe400078e10ff */
[C---:B------:R-:W-:Y:S01]  /*0d30*/  ISETP.GE.U32.AND P2, PT, R5.reuse, 0xe0, PT ;  /* 0x000000e00500780c */ /* 0x040fe20003f46070 */
[----:B------:R-:W-:Y:S02]  /*0d40*/  VIADD R5, R5, 0x20 ;  /* 0x0000002005057836 */ /* 0x000fe40000000000 */
[----:B------:R0:W-:Y:S10]  /*0d50*/  STS [R3], R2 ;  /* 0x0000000203007388 */ /* 0x0001f40000000800 */
[----:B0-----:R-:W-:Y:S05]  /*0d60*/  @!P2 BRA `(.L_x_466) ;  /* 0xfffffffc0018a947 */ /* 0x001fea000383ffff */
[----:B------:R-:W-:Y:S05]  /*0d70*/  BSYNC.RECONVERGENT B0 ;  /* 0x0000000000007941 */ /* 0x000fea0003800200 */
.L_x_461:
[----:B------:R-:W-:Y:S01]  /*0d80*/  BAR.SYNC.DEFER_BLOCKING 0x0 ;  /* 0x0000000000007b1d */ /* 0x000fe20000010000 */
[----:B------:R-:W-:-:S07]  /*0d90*/  ISETP.GT.U32.AND P0, PT, R8, 0xff, PT ;  /* 0x000000ff0800780c */ /* 0x000fce0003f04070 */
[----:B------:R-:W0:Y:S02]  /*0da0*/  LDC R5, c[0x0][0x390] ;  /* 0x0000e400ff057b82 */ /* 0x000e240000000800 */
[----:B0-----:R-:W-:-:S04]  /*0db0*/  IMAD R5, R10, R5, UR6 ;  /* 0x000000060a057e24 */ /* 0x001fc8000f8e0205 */
[----:B------:R-:W-:Y:S05]  /*0dc0*/  @P0 EXIT ;  /* 0x000000000000094d */ /* 0x000fea0003800000 */
[----:B------:R-:W0:Y:S01]  /*0dd0*/  I2F.U32.RP R10, R7 ;  /* 0x00000007000a7306 */ /* 0x000e220000209000 */
[----:B------:R-:W-:Y:S01]  /*0de0*/  IADD3 R0, PT, PT, R8, R7, RZ ;  /* 0x0000000708007210 */ /* 0x000fe20007ffe0ff */
[----:B------:R-:W-:Y:S01]  /*0df0*/  BSSY.RECONVERGENT B0, `(.L_x_467) ;  /* 0x000002b000007945 */ /* 0x000fe20003800200 */
        /* <DEDUP_REMOVED lines=26> */
[----:B------:R-:W0:Y:S01]  /*0fa0*/  LDC.64 R2, c[0x0][0x398] ;  /* 0x0000e600ff027b82 */ /* 0x000e220000000a00 */
[----:B------:R-:W-:Y:S01]  /*0fb0*/  VIADD R0, R0, 0x1 ;  /* 0x0000000100007836 */ /* 0x000fe20000000000 */
[----:B------:R-:W-:Y:S01]  /*0fc0*/  LEA R9, R5, R8, 0x8 ;  /* 0x0000000805097211 */ /* 0x000fe200078e40ff */
[----:B------:R-:W-:-:S03]  /*0fd0*/  IMAD R6, R8, 0x4, R4 ;  /* 0x0000000408067824 */ /* 0x000fc600078e0204 */
[----:B------:R-:W-:Y:S01]  /*0fe0*/  LOP3.LUT R0, R0, 0x3, RZ, 0xc0, !PT ;  /* 0x0000000300007812 */ /* 0x000fe200078ec0ff */
[----:B------:R-:W-:-:S04]  /*0ff0*/  VIADD R6, R6, UR4 ;  /* 0x0000000406067c36 */ /* 0x000fc80008000000 */
[----:B------:R-:W-:Y:S02]  /*1000*/  IMAD R8, R0, R7, R8 ;  /* 0x0000000700087224 */ /* 0x000fe400078e0208 */
[----:B------:R-:W-:Y:S02]  /*1010*/  IMAD.MOV R0, RZ, RZ, -R0 ;  /* 0x000000ffff007224 */ /* 0x000fe400078e0a00 */
[----:B0-----:R-:W-:-:S07]  /*1020*/  IMAD.WIDE.U32 R2, R9, 0x4, R2 ;  /* 0x0000000409027825 */ /* 0x001fce00078e0002 */
.L_x_469:
[----:B------:R0:W1:Y:S01]  /*1030*/  LDS R9, [R6] ;  /* 0x0000000006097984 */ /* 0x0000620000000800 */
[----:B------:R-:W-:-:S04]  /*1040*/  IADD3 R0, PT, PT, R0, 0x1, RZ ;  /* 0x0000000100007810 */ /* 0x000fc80007ffe0ff */
[----:B------:R-:W-:Y:S01]  /*1050*/  ISETP.NE.AND P0, PT, R0, RZ, PT ;  /* 0x000000ff0000720c */ /* 0x000fe20003f05270 */
[C---:B0-----:R-:W-:Y:S01]  /*1060*/  IMAD R6, R7.reuse, 0x4, R6 ;  /* 0x0000000407067824 */ /* 0x041fe200078e0206 */
[----:B-1----:R0:W-:Y:S02]  /*1070*/  STG.E desc[UR8][R2.64], R9 ;  /* 0x0000000902007986 */ /* 0x0021e4000c101908 */
[----:B0-----:R-:W-:-:S09]  /*1080*/  IMAD.WIDE.U32 R2, R7, 0x4, R2 ;  /* 0x0000000407027825 */ /* 0x001fd200078e0002 */
[----:B------:R-:W-:Y:S05]  /*1090*/  @P0 BRA `(.L_x_469) ;  /* 0xfffffffc00e40947 */ /* 0x000fea000383ffff */
.L_x_468:
[----:B------:R-:W-:Y:S05]  /*10a0*/  BSYNC.RECONVERGENT B0 ;  /* 0x0000000000007941 */ /* 0x000fea0003800200 */
.L_x_467:
[----:B------:R-:W-:Y:S05]  /*10b0*/  @!P1 EXIT ;  /* 0x000000000000994d */ /* 0x000fea0003800000 */
[----:B------:R-:W0:Y:S01]  /*10c0*/  LDC.64 R2, c[0x0][0x398] ;  /* 0x0000e600ff027b82 */ /* 0x000e220000000a00 */
[----:B------:R-:W-:Y:S02]  /*10d0*/  IMAD R0, R8, 0x4, R4 ;  /* 0x0000000408007824 */ /* 0x000fe400078e0204 */
[----:B------:R-:W-:-:S03]  /*10e0*/  IMAD R6, R5, 0x100, R8 ;  /* 0x0000010005067824 */ /* 0x000fc600078e0208 */
[----:B------:R-:W-:Y:S01]  /*10f0*/  IADD3 R0, PT, PT, R0, UR4, RZ ;  /* 0x0000000400007c10 */ /* 0x000fe2000fffe0ff */
[----:B------:R-:W-:Y:S02]  /*1100*/  IMAD.IADD R9, R6, 0x1, R7 ;  /* 0x0000000106097824 */ /* 0x000fe400078e0207 */
[C-C-:B------:R-:W-:Y:S02]  /*1110*/  IMAD R16, R7.reuse, 0x2, R6.reuse ;  /* 0x0000000207107824 */ /* 0x140fe400078e0206 */
[----:B------:R-:W-:-:S07]  /*1120*/  IMAD R17, R7, 0x3, R6 ;  /* 0x0000000307117824 */ /* 0x000fce00078e0206 */
.L_x_470:
[C-C-:B------:R-:W-:Y:S01]  /*1130*/  IMAD R18, R7.reuse, 0x4, R0.reuse ;  /* 0x0000000407127824 */ /* 0x140fe200078e0200 */
[C---:B------:R-:W-:Y:S01]  /*1140*/  LEA R20, R7.reuse, R0, 0x3 ;  /* 0x0000000007147211 */ /* 0x040fe200078e18ff */
[----:B------:R-:W-:Y:S01]  /*1150*/  IMAD R22, R7, 0xc, R0 ;  /* 0x0000000c07167824 */ /* 0x000fe200078e0200 */
[----:B-1----:R1:W2:Y:S01]  /*1160*/  LDS R19, [R0] ;  /* 0x0000000000137984 */ /* 0x0022a20000000800 */
[----:B0-----:R-:W-:-:S03]  /*1170*/  IMAD.WIDE.U32 R4, R6, 0x4, R2 ;  /* 0x0000000406047825 */ /* 0x001fc600078e0002 */
[----:B------:R-:W0:Y:S01]  /*1180*/  LDS R21, [R18] ;  /* 0x0000000012157984 */ /* 0x000e220000000800 */
[----:B------:R-:W-:-:S03]  /*1190*/  IMAD.WIDE.U32 R10, R9, 0x4, R2 ;  /* 0x00000004090a7825 */ /* 0x000fc600078e0002 */
[----:B------:R-:W3:Y:S01]  /*11a0*/  LDS R23, [R20] ;  /* 0x0000000014177984 */ /* 0x000ee20000000800 */
[----:B------:R-:W-:-:S03]  /*11b0*/  IMAD.WIDE.U32 R12, R16, 0x4, R2 ;  /* 0x00000004100c7825 */ /* 0x000fc600078e0002 */
[----:B------:R-:W4:Y:S01]  /*11c0*/  LDS R25, [R22] ;  /* 0x0000000016197984 */ /* 0x000f220000000800 */
[----:B------:R-:W-:Y:S01]  /*11d0*/  IMAD.WIDE.U32 R14, R17, 0x4, R2 ;  /* 0x00000004110e7825 */ /* 0x000fe200078e0002 */
[----:B------:R-:W-:-:S03]  /*11e0*/  LEA R17, R7, R17, 0x2 ;  /* 0x0000001107117211 */ /* 0x000fc600078e10ff */
[C---:B------:R-:W-:Y:S02]  /*11f0*/  IMAD R8, R7.reuse, 0x4, R8 ;  /* 0x0000000407087824 */ /* 0x040fe400078e0208 */
[C---:B------:R-:W-:Y:S02]  /*1200*/  IMAD R9, R7.reuse, 0x4, R9 ;  /* 0x0000000407097824 */ /* 0x040fe400078e0209 */
[C---:B------:R-:W-:Y:S01]  /*1210*/  IMAD R16, R7.reuse, 0x4, R16 ;  /* 0x0000000407107824 */ /* 0x040fe200078e0210 */
[----:B------:R-:W-:Y:S01]  /*1220*/  ISETP.GE.U32.AND P0, PT, R8, 0x100, PT ;  /* 0x000001000800780c */ /* 0x000fe20003f06070 */
[C---:B------:R-:W-:Y:S02]  /*1230*/  IMAD R6, R7.reuse, 0x4, R6 ;  /* 0x0000000407067824 */ /* 0x040fe400078e0206 */
[----:B-1----:R-:W-:Y:S01]  /*1240*/  IMAD R0, R7, 0x10, R0 ;  /* 0x0000001007007824 */ /* 0x002fe200078e0200 */
[----:B--2---:R1:W-:Y:S04]  /*1250*/  STG.E desc[UR8][R4.64], R19 ;  /* 0x0000001304007986 */ /* 0x0043e8000c101908 */
[----:B0-----:R1:W-:Y:S04]  /*1260*/  STG.E desc[UR8][R10.64], R21 ;  /* 0x000000150a007986 */ /* 0x0013e8000c101908 */
[----:B---3--:R1:W-:Y:S04]  /*1270*/  STG.E desc[UR8][R12.64], R23 ;  /* 0x000000170c007986 */ /* 0x0083e8000c101908 */
[----:B----4-:R1:W-:Y:S01]  /*1280*/  STG.E desc[UR8][R14.64], R25 ;  /* 0x000000190e007986 */ /* 0x0103e2000c101908 */
[----:B------:R-:W-:Y:S05]  /*1290*/  @!P0 BRA `(.L_x_470) ;  /* 0xfffffffc00a48947 */ /* 0x000fea000383ffff */
[----:B------:R-:W-:Y:S05]  /*12a0*/  EXIT ;  /* 0x000000000000794d */ /* 0x000fea0003800000 */
.L_x_471:
        /* <DEDUP_REMOVED lines=13> */
.L_x_547:


//--------------------- .text._Z26fused_rgb_to_y_hist_kernelPKhPhiiiiPj --------------------------
	.section	.text._Z26fused_rgb_to_y_hist_kernelPKhPhiiiiPj,"ax",@progbits
	.align	128
        .global         _Z26fused_rgb_to_y_hist_kernelPKhPhiiiiPj
        .type           _Z26fused_rgb_to_y_hist_kernelPKhPhiiiiPj,@function
        .size           _Z26fused_rgb_to_y_hist_kernelPKhPhiiiiPj,(.L_x_538 - _Z26fused_rgb_to_y_hist_kernelPKhPhiiiiPj)
        .other          _Z26fused_rgb_to_y_hist_kernelPKhPhiiiiPj,@"STO_CUDA_ENTRY STV_DEFAULT"
_Z26fused_rgb_to_y_hist_kernelPKhPhiiiiPj:
.text._Z26fused_rgb_to_y_hist_kernelPKhPhiiiiPj:
        /* <DEDUP_REMOVED lines=17> */
[----:B------:R-:W-:Y:S02]  /*0110*/  VIMNMX.U32 R7, PT, PT, R6, 0x100, !PT ;  /* 0x0000010006077848 */ /* 0x000fe40007fe0000 */
[----:B------:R-:W-:-:S04]  /*0120*/  SEL R8, RZ, 0x1, P0 ;  /* 0x00000001ff087807 */ /* 0x000fc80000000000 */
[----:B------:R-:W-:Y:S01]  /*0130*/  IADD3 R7, PT, PT, R7, -R6, -R8 ;  /* 0x8000000607077210 */ /* 0x000fe20007ffe808 */
[----:B0-----:R-:W0:Y:S02]  /*0140*/  MUFU.RCP R9, R9 ;  /* 0x0000000900097308 */ /* 0x001e240000001000 */
[----:B0-----:R-:W-:-:S06]  /*0150*/  IADD3 R4, PT, PT, R9, 0xffffffe, RZ ;  /* 0x0ffffffe09047810 */ /* 0x001fcc0007ffe0ff */
[----:B------:R0:W1:Y:S02]  /*0160*/  F2I.FTZ.U32.TRUNC.NTZ R5, R4 ;  /* 0x0000000400057305 */ /* 0x000064000021f000 */
[----:B0-----:R-:W-:Y:S01]  /*0170*/  HFMA2 R4, -RZ, RZ, 0, 0 ;  /* 0x00000000ff047431 */ /* 0x001fe200000001ff */
[----:B-1----:R-:W-:-:S05]  /*0180*/  IADD3 R13, PT, PT, RZ, -R5, RZ ;  /* 0x80000005ff0d7210 */ /* 0x002fca0007ffe0ff */
[----:B------:R-:W-:-:S04]  /*0190*/  IMAD R13, R13, R0, RZ ;  /* 0x000000000d0d7224 */ /* 0x000fc800078e02ff */
[----:B------:R-:W-:-:S06]  /*01a0*/  IMAD.HI.U32 R10, R5, R13, R4 ;  /* 0x0000000d050a7227 */ /* 0x000fcc00078e0004 */
[----:B------:R-:W-:-:S05]  /*01b0*/  IMAD.HI.U32 R5, R10, R7, RZ ;  /* 0x000000070a057227 */ /* 0x000fca00078e00ff */
[----:B------:R-:W-:-:S05]  /*01c0*/  IADD3 R4, PT, PT, -R5, RZ, RZ ;  /* 0x000000ff05047210 */ /* 0x000fca0007ffe1ff */
[----:B------:R-:W-:-:S05]  /*01d0*/  IMAD R7, R0, R4, R7 ;  /* 0x0000000400077224 */ /* 0x000fca00078e0207 */
[----:B------:R-:W-:-:S13]  /*01e0*/  ISETP.GE.U32.AND P0, PT, R7, R0, PT ;  /* 0x000000000700720c */ /* 0x000fda0003f06070 */
[----:B------:R-:W-:Y:S01]  /*01f0*/  @P0 IMAD.IADD R7, R7, 0x1, -R0 ;  /* 0x0000000107070824 */ /* 0x000fe200078e0a00 */
[----:B------:R-:W-:-:S04]  /*0200*/  @P0 IADD3 R5, PT, PT, R5, 0x1, RZ ;  /* 0x0000000105050810 */ /* 0x000fc80007ffe0ff */
[----:B------:R-:W-:-:S13]  /*0210*/  ISETP.GE.U32.AND P1, PT, R7, R0, PT ;  /* 0x000000000700720c */ /* 0x000fda0003f26070 */
[----:B------:R-:W-:Y:S02]  /*0220*/  @P1 IADD3 R5, PT, PT, R5, 0x1, RZ ;  /* 0x0000000105051810 */ /* 0x000fe40007ffe0ff */
[----:B------:R-:W-:-:S05]  /*0230*/  @!P2 LOP3.LUT R5, RZ, R0, RZ, 0x33, !PT ;  /* 0x00000000ff05a212 */ /* 0x000fca00078e33ff */
[----:B------:R-:W-:-:S05]  /*0240*/  IMAD.IADD R4, R8, 0x1, R5 ;  /* 0x0000000108047824 */ /* 0x000fca00078e0205 */
[C---:B------:R-:W-:Y:S02]  /*0250*/  LOP3.LUT R5, R4.reuse, 0x3, RZ, 0xc0, !PT ;  /* 0x0000000304057812 */ /* 0x040fe400078ec0ff */
[----:B------:R-:W-:Y:S02]  /*0260*/  ISETP.GE.U32.AND P1, PT, R4, 0x3, PT ;  /* 0x000000030400780c */ /* 0x000fe40003f26070 */
[----:B------:R-:W-:Y:S02]  /*0270*/  ISETP.NE.AND P0, PT, R5, 0x3, PT ;  /* 0x000000030500780c */ /* 0x000fe40003f05270 */
[----:B------:R-:W-:-:S11]  /*0280*/  MOV R5, R11 ;  /* 0x0000000b00057202 */ /* 0x000fd60000000f00 */
[----:B------:R-:W-:Y:S05]  /*0290*/  @!P0 BRA `(.L_x_475) ;  /* 0x0000000000348947 */ /* 0x000fea0003800000 */
[----:B------:R-:W0:Y:S01]  /*02a0*/  S2UR UR5, SR_CgaCtaId ;  /* 0x00000000000579c3 */ /* 0x000e220000008800 */
[----:B------:R-:W-:Y:S01]  /*02b0*/  IADD3 R4, PT, PT, R4, 0x1, RZ ;  /* 0x0000000104047810 */ /* 0x000fe20007ffe0ff */
[----:B------:R-:W-:-:S03]  /*02c0*/  UMOV UR4, 0x400 ;  /* 0x0000040000047882 */ /* 0x000fc60000000000 */
[----:B------:R-:W-:-:S05]  /*02d0*/  LOP3.LUT R4, R4, 0x3, RZ, 0xc0, !PT ;  /* 0x0000000304047812 */ /* 0x000fca00078ec0ff */
[----:B------:R-:W-:Y:S02]  /*02e0*/  IMAD R5, R4, R0, R11 ;  /* 0x0000000004057224 */ /* 0x000fe400078e020b */
[----:B------:R-:W-:Y:S01]  /*02f0*/  IMAD.MOV R4, RZ, RZ, -R4 ;  /* 0x000000ffff047224 */ /* 0x000fe200078e0a04 */
[----:B0-----:R-:W-:-:S06]  /*0300*/  ULEA UR4, UR5, UR4, 0x18 ;  /* 0x0000000405047291 */ /* 0x001fcc000f8ec0ff */
[----:B------:R-:W-:-:S07]  /*0310*/  LEA R7, R11, UR4, 0x2 ;  /* 0x000000040b077c11 */ /* 0x000fce000f8e10ff */
.L_x_476:
[----:B------:R-:W-:Y:S01]  /*0320*/  IADD3 R4, PT, PT, R4, 0x1, RZ ;  /* 0x0000000104047810 */ /* 0x000fe20007ffe0ff */
[----:B------:R0:W-:Y:S03]  /*0330*/  STS [R7], RZ ;  /* 0x000000ff07007388 */ /* 0x0001e60000000800 */
[----:B------:R-:W-:Y:S02]  /*0340*/  ISETP.NE.AND P0, PT, R4, RZ, PT ;  /* 0x000000ff0400720c */ /* 0x000fe40003f05270 */
[----:B0-----:R-:W-:-:S11]  /*0350*/  LEA R7, R0, R7, 0x2 ;  /* 0x0000000700077211 */ /* 0x001fd600078e10ff */
[----:B------:R-:W-:Y:S05]  /*0360*/  @P0 BRA `(.L_x_476) ;  /* 0xfffffffc00ec0947 */ /* 0x000fea000383ffff */
.L_x_475:
[----:B------:R-:W-:Y:S05]  /*0370*/  BSYNC.RECONVERGENT B1 ;  /* 0x0000000000017941 */ /* 0x000fea0003800200 */
.L_x_474:
[----:B------:R-:W-:Y:S05]  /*0380*/  @!P1 BRA `(.L_x_473) ;  /* 0x00000000003c9947 */ /* 0x000fea0003800000 */
[----:B------:R-:W0:Y:S01]  /*0390*/  S2UR UR5, SR_CgaCtaId ;  /* 0x00000000000579c3 */ /* 0x000e220000008800 */
[----:B------:R-:W-:Y:S02]  /*03a0*/  UMOV UR4, 0x400 ;  /* 0x0000040000047882 */ /* 0x000fe40000000000 */
[----:B0-----:R-:W-:-:S06]  /*03b0*/  ULEA UR4, UR5, UR4, 0x18 ;  /* 0x0000000405047291 */ /* 0x001fcc000f8ec0ff */
[----:B------:R-:W-:-:S07]  /*03c0*/  LEA R7, R5, UR4, 0x2 ;  /* 0x0000000405077c11 */ /* 0x000fce000f8e10ff */
.L_x_477:
[C-C-:B-1----:R-:W-:Y:S01]  /*03d0*/  IMAD R4, R0.reuse, 0x4, R7.reuse ;  /* 0x0000000400047824 */ /* 0x142fe200078e0207 */
[C---:B------:R-:W-:Y:S01]  /*03e0*/  LEA R6, R0.reuse, R7, 0x3 ;  /* 0x0000000700067211 */ /* 0x040fe200078e18ff */
[C---:B------:R-:W-:Y:S01]  /*03f0*/  IMAD R8, R0.reuse, 0xc, R7 ;  /* 0x0000000c00087824 */ /* 0x040fe200078e0207 */
[----:B------:R0:W-:Y:S01]  /*0400*/  STS [R7], RZ ;  /* 0x000000ff07007388 */ /* 0x0001e20000000800 */
[----:B------:R-:W-:-:S03]  /*0410*/  LEA R5, R0, R5, 0x2 ;  /* 0x0000000500057211 */ /* 0x000fc600078e10ff */
[----:B------:R1:W-:Y:S01]  /*0420*/  STS [R4], RZ ;  /* 0x000000ff04007388 */ /* 0x0003e20000000800 */
[----:B------:R-:W-:-:S03]  /*0430*/  ISETP.GE.U32.AND P0, PT, R5, 0x100, PT ;  /* 0x000001000500780c */ /* 0x000fc60003f06070 */
[----:B------:R1:W-:Y:S01]  /*0440*/  STS [R6], RZ ;  /* 0x000000ff06007388 */ /* 0x0003e20000000800 */
[----:B0-----:R-:W-:-:S03]  /*0450*/  IMAD R7, R0, 0x10, R7 ;  /* 0x0000001000077824 */ /* 0x001fc600078e0207 */
[----:B------:R1:W-:Y:S06]  /*0460*/  STS [R8], RZ ;  /* 0x000000ff08007388 */ /* 0x0003ec0000000800 */
[----:B------:R-:W-:Y:S05]  /*0470*/  @!P0 BRA `(.L_x_477) ;  /* 0xfffffffc00d48947 */ /* 0x000fea000383ffff */
.L_x_473:
[----:B------:R-:W-:Y:S05]  /*0480*/  BSYNC.RECONVERGENT B0 ;  /* 0x0000000000007941 */ /* 0x000fea0003800200 */
.L_x_472:
[----:B-1----:R-:W-:Y:S01]  /*0490*/  IABS R4, R2 ;  /* 0x0000000200047213 */ /* 0x002fe20000000000 */
[----:B------:R-:W0:Y:S01]  /*04a0*/  LDC R5, c[0x0][0x394] ;  /* 0x0000e500ff057b82 */ /* 0x000e220000000800 */
[----:B------:R-:W-:Y:S01]  /*04b0*/  IABS R6, R3 ;  /* 0x0000000300067213 */ /* 0x000fe20000000000 */
[----:B------:R-:W1:Y:S01]  /*04c0*/  LDCU.64 UR8, c[0x0][0x358] ;  /* 0x00006b00ff0877ac */ /* 0x000e620008000a00 */
[----:B------:R-:W2:Y:S01]  /*04d0*/  I2F.RP R7, R4 ;  /* 0x0000000400077306 */ /* 0x000ea20000209400 */
[----:B------:R-:W3:Y:S04]  /*04e0*/  LDCU UR7, c[0x0][0x394] ;  /* 0x00007280ff0777ac */ /* 0x000ee80008000800 */
[----:B------:R-:W4:Y:S01]  /*04f0*/  LDC R0, c[0x0][0x390] ;  /* 0x0000e400ff007b82 */ /* 0x000f220000000800 */
[----:B------:R-:W0:Y:S02]  /*0500*/  LDCU.64 UR10, c[0x0][0x380] ;  /* 0x00007000ff0a77ac */ /* 0x000e240008000a00 */
[----:B------:R-:W5:Y:S01]  /*0510*/  I2F.RP R10, R6 ;  /* 0x00000006000a7306 */ /* 0x000f620000209400 */
[----:B------:R-:W0:Y:S07]  /*0520*/  LDCU.64 UR12, c[0x0][0x388] ;  /* 0x00007100ff0c77ac */ /* 0x000e2e0008000a00 */
[----:B--2---:R-:W2:Y:S08]  /*0530*/  MUFU.RCP R7, R7 ;  /* 0x0000000700077308 */ /* 0x004eb00000001000 */
[----:B-----5:R-:W5:Y:S01]  /*0540*/  MUFU.RCP R10, R10 ;  /* 0x0000000a000a7308 */ /* 0x020f620000001000 */
[----:B--2---:R-:W-:-:S02]  /*0550*/  IADD3 R12, PT, PT, R7, 0xffffffe, RZ ;  /* 0x0ffffffe070c7810 */ /* 0x004fc40007ffe0ff */
[----:B0-----:R-:W-:-:S05]  /*0560*/  IADD3 R7, PT, PT, R2, -0x1, R5 ;  /* 0xffffffff02077810 */ /* 0x001fca0007ffe005 */
[----:B------:R0:W2:Y:S01]  /*0570*/  F2I.FTZ.U32.TRUNC.NTZ R13, R12 ;  /* 0x0000000c000d7305 */ /* 0x0000a2000021f000 */
[----:B------:R-:W-:Y:S02]  /*0580*/  IABS R14, R7 ;  /* 0x00000007000e7213 */ /* 0x000fe40000000000 */
[----:B-----5:R-:W-:Y:S02]  /*0590*/  IADD3 R8, PT, PT, R10, 0xffffffe, RZ ;  /* 0x0ffffffe0a087810 */ /* 0x020fe40007ffe0ff */
[----:B----4-:R-:W-:-:S03]  /*05a0*/  IADD3 R10, PT, PT, R3, -0x1, R0 ;  /* 0xffffffff030a7810 */ /* 0x010fc60007ffe000 */
[----:B------:R4:W5:Y:S01]  /*05b0*/  F2I.FTZ.U32.TRUNC.NTZ R9, R8 ;  /* 0x0000000800097305 */ /* 0x000962000021f000 */
[----:B0-----:R-:W-:Y:S01]  /*05c0*/  HFMA2 R12, -RZ, RZ, 0, 0 ;  /* 0x00000000ff0c7431 */ /* 0x001fe200000001ff */
[----:B------:R-:W-:Y:S01]  /*05d0*/  LOP3.LUT R7, R7, R2, RZ, 0x3c, !PT ;  /* 0x0000000207077212 */ /* 0x000fe200078e3cff */
[----:B------:R-:W-:Y:S03]  /*05e0*/  BAR.SYNC.DEFER_BLOCKING 0x0 ;  /* 0x0000000000007b1d */ /* 0x000fe60000010000 */
[----:B------:R-:W-:Y:S01]  /*05f0*/  ISETP.GE.AND P2, PT, R7, RZ, PT ;  /* 0x000000ff0700720c */ /* 0x000fe20003f46270 */
[----:B--2---:R-:W-:Y:S02]  /*0600*/  IMAD.MOV R15, RZ, RZ, -R13 ;  /* 0x000000ffff0f7224 */ /* 0x004fe400078e0a0d */
[----:B----4-:R-:W-:Y:S02]  /*0610*/  IMAD.MOV.U32 R8, RZ, RZ, RZ ;  /* 0x000000ffff087224 */ /* 0x010fe400078e00ff */
[----:B------:R-:W-:Y:S01]  /*0620*/  IMAD R15, R15, R4, RZ ;  /* 0x000000040f0f7224 */ /* 0x000fe200078e02ff */
[----:B-----5:R-:W-:-:S03]  /*0630*/  IADD3 R17, PT, PT, RZ, -R9, RZ ;  /* 0x80000009ff117210 */ /* 0x020fc60007ffe0ff */
[----:B------:R-:W-:Y:S01]  /*0640*/  IMAD.HI.U32 R12, R13, R15, R12 ;  /* 0x0000000f0d0c7227 */ /* 0x000fe200078e000c */
[----:B------:R-:W-:Y:S02]  /*0650*/  IABS R15, R10 ;  /* 0x0000000a000f7213 */ /* 0x000fe40000000000 */
[----:B------:R-:W-:Y:S01]  /*0660*/  LOP3.LUT R10, R10, R3, RZ, 0x3c, !PT ;  /* 0x000000030a0a7212 */ /* 0x000fe200078e3cff */
[----:B------:R-:W-:-:S03]  /*0670*/  IMAD R13, R17, R6, RZ ;  /* 0x00000006110d7224 */ /* 0x000fc600078e02ff */
[----:B------:R-:W-:Y:S01]  /*0680*/  ISETP.GE.AND P3, PT, R10, RZ, PT ;  /* 0x000000ff0a00720c */ /* 0x000fe20003f66270 */
[----:B------:R-:W-:Y:S01]  /*0690*/  IMAD.HI.U32 R8, R9, R13, R8 ;  /* 0x0000000d09087227 */ /* 0x000fe200078e0008 */
[----:B------:R-:W-:-:S05]  /*06a0*/  MOV R9, R14 ;  /* 0x0000000e00097202 */ /* 0x000fca0000000f00 */
[----:B------:R-:W-:-:S04]  /*06b0*/  IMAD.HI.U32 R12, R12, R9, RZ ;  /* 0x000000090c0c7227 */ /* 0x000fc800078e00ff */
[----:B------:R-:W-:Y:S01]  /*06c0*/  IMAD.HI.U32 R8, R8, R15, RZ ;  /* 0x0000000f08087227 */ /* 0x000fe200078e00ff */
[----:B------:R-:W-:-:S03]  /*06d0*/  IADD3 R13, PT, PT, -R12, RZ, RZ ;  /* 0x000000ff0c0d7210 */ /* 0x000fc60007ffe1ff */
[----:B------:R-:W-:Y:S02]  /*06e0*/  IMAD.MOV R14, RZ, RZ, -R8 ;  /* 0x000000ffff0e7224 */ /* 0x000fe400078e0a08 */
[----:B------:R-:W-:Y:S02]  /*06f0*/  IMAD R9, R4, R13, R9 ;  /* 0x0000000d04097224 */ /* 0x000fe400078e0209 */
[----:B------:R-:W-:-:S03]  /*0700*/  IMAD R13, R6, R14, R15 ;  /* 0x0000000e060d7224 */ /* 0x000fc600078e020f */
[----:B------:R-:W-:Y:S02]  /*0710*/  ISETP.GT.U32.AND P4, PT, R4, R9, PT ;  /* 0x000000090400720c */ /* 0x000fe40003f84070 */
[----:B------:R-:W-:-:S11]  /*0720*/  ISETP.GT.U32.AND P5, PT, R6, R13, PT ;  /* 0x0000000d0600720c */ /* 0x000fd60003fa4070 */
[----:B------:R-:W-:Y:S01]  /*0730*/  @!P4 IADD3 R9, PT, PT, R9, -R4, RZ ;  /* 0x800000040909c210 */ /* 0x000fe20007ffe0ff */
[----:B------:R-:W-:Y:S01]  /*0740*/  @!P4 VIADD R12, R12, 0x1 ;  /* 0x000000010c0cc836 */ /* 0x000fe20000000000 */
[----:B------:R-:W-:Y:S02]  /*0750*/  @!P5 IADD3 R13, PT, PT, R13, -R6, RZ ;  /* 0x800000060d0dd210 */ /* 0x000fe40007ffe0ff */
[----:B------:R-:W-:Y:S02]  /*0760*/  ISETP.GE.U32.AND P0, PT, R9, R4, PT ;  /* 0x000000040900720c */ /* 0x000fe40003f06070 */
[----:B------:R-:W-:Y:S02]  /*0770*/  ISETP.GE.U32.AND P1, PT, R13, R6, PT ;  /* 0x000000060d00720c */ /* 0x000fe40003f26070 */
[----:B------:R-:W-:Y:S02]  /*0780*/  @!P5 IADD3 R8, PT, PT, R8, 0x1, RZ ;  /* 0x000000010808d810 */ /* 0x000fe40007ffe0ff */
[----:B------:R-:W-:-:S02]  /*0790*/  ISETP.NE.AND P4, PT, R2, RZ, PT ;  /* 0x000000ff0200720c */ /* 0x000fc40003f85270 */
[----:B------:R-:W-:-:S05]  /*07a0*/  ISETP.NE.AND P5, PT, R3, RZ, PT ;  /* 0x000000ff0300720c */ /* 0x000fca0003fa5270 */
[----:B------:R-:W-:Y:S02]  /*07b0*/  @P0 IADD3 R12, PT, PT, R12, 0x1, RZ ;  /* 0x000000010c0c0810 */ /* 0x000fe40007ffe0ff */
[----:B------:R-:W-:Y:S02]  /*07c0*/  @P1 VIADD R8, R8, 0x1 ;  /* 0x0000000108081836 */ /* 0x000fe40000000000 */
[----:B------:R-:W-:Y:S02]  /*07d0*/  @!P2 IADD3 R12, PT, PT, -R12, RZ, RZ ;  /* 0x000000ff0c0ca210 */ /* 0x000fe40007ffe1ff */
[----:B------:R-:W-:Y:S02]  /*07e0*/  @!P4 LOP3.LUT R12, RZ, R2, RZ, 0x33, !PT ;  /* 0x00000002ff0cc212 */ /* 0x000fe400078e33ff */
[----:B------:R-:W-:Y:S02]  /*07f0*/  @!P3 IADD3 R8, PT, PT, -R8, RZ, RZ ;  /* 0x000000ff0808b210 */ /* 0x000fe40007ffe1ff */
[----:B------:R-:W-:Y:S01]  /*0800*/  @!P5 LOP3.LUT R8, RZ, R3, RZ, 0x33, !PT ;  /* 0x00000003ff08d212 */ /* 0x000fe200078e33ff */
[----:B------:R-:W-:-:S04]  /*0810*/  IMAD R16, R12, UR6, RZ ;  /* 0x000000060c107c24 */ /* 0x000fc8000f8e02ff */
[----:B------:R-:W-:Y:S01]  /*0820*/  IMAD R9, R8, R18, RZ ;  /* 0x0000001208097224 */ /* 0x000fe200078e02ff */
[----:B------:R-:W-:-:S04]  /*0830*/  VIADDMNMX R5, R16, R12, R5, PT ;  /* 0x0000000c10057246 */ /* 0x000fc80003800105 */
[----:B------:R-:W-:Y:S01]  /*0840*/  VIADDMNMX R0, R9, R8, R0, PT ;  /* 0x0000000809007246 */ /* 0x000fe20003800100 */
[----:B------:R-:W-:-:S03]  /*0850*/  IMAD.IADD R14, R5, 0x1, -R16 ;  /* 0x00000001050e7824 */ /* 0x000fc600078e0a10 */
[----:B------:R-:W-:-:S05]  /*0860*/  IADD3 R3, PT, PT, -R9, R0, RZ ;  /* 0x0000000009037210 */ /* 0x000fca0007ffe1ff */
[----:B------:R-:W-:-:S05]  /*0870*/  IMAD R12, R14, R3, RZ ;  /* 0x000000030e0c7224 */ /* 0x000fca00078e02ff */
[----:B------:R-:W-:-:S13]  /*0880*/  ISETP.GE.AND P0, PT, R11, R12, PT ;  /* 0x0000000c0b00720c */ /* 0x000fda0003f06270 */
[----:B-1-3--:R-:W-:Y:S05]  /*0890*/  @P0 BRA `(.L_x_478) ;  /* 0x0000001c00440947 */ /* 0x00afea0003800000 */
[----:B------:R-:W0:Y:S01]  /*08a0*/  LDC R10, c[0x0][0x360] ;  /* 0x0000d800ff0a7b82 */ /* 0x000e220000000800 */
[----:B------:R-:W-:Y:S01]  /*08b0*/  IADD3 R8, PT, PT, R16, -R5, RZ ;  /* 0x8000000510087210 */ /* 0x000fe20007ffe0ff */
[----:B------:R-:W-:-:S07]  /*08c0*/  IMAD.MOV.U32 R7, RZ, RZ, R11 ;  /* 0x000000ffff077224 */ /* 0x000fce00078e000b */
.L_x_509:
[-C--:B--2---:R-:W-:Y:S02]  /*08d0*/  IABS R5, R14.reuse ;  /* 0x0000000e00057213 */ /* 0x084fe40000000000 */
[----:B------:R-:W-:Y:S02]  /*08e0*/  IABS R6, R7 ;  /* 0x0000000700067213 */ /* 0x000fe40000000000 */
[----:B------:R-:W1:Y:S01]  /*08f0*/  I2F.RP R0, R5 ;  /* 0x0000000500007306 */ /* 0x000e620000209400 */
[----:B------:R-:W-:-:S07]  /*0900*/  IABS R15, R14 ;  /* 0x0000000e000f7213 */ /* 0x000fce0000000000 */
[----:B-1----:R-:W1:Y:S02]  /*0910*/  MUFU.RCP R0, R0 ;  /* 0x0000000000007308 */ /* 0x002e640000001000 */
[----:B-1----:R-:W-:Y:S02]  /*0920*/  IADD3 R2, PT, PT, R0, 0xffffffe, RZ ;  /* 0x0ffffffe00027810 */ /* 0x002fe40007ffe0ff */
[----:B------:R-:W-:-:S04]  /*0930*/  IADD3 R0, PT, PT, RZ, -R15, RZ ;  /* 0x8000000fff007210 */ /* 0x000fc80007ffe0ff */
[----:B------:R1:W2:Y:S02]  /*0940*/  F2I.FTZ.U32.TRUNC.NTZ R3, R2 ;  /* 0x0000000200037305 */ /* 0x0002a4000021f000 */
[----:B-1----:R-:W-:Y:S01]  /*0950*/  HFMA2 R2, -RZ, RZ, 0, 0 ;  /* 0x00000000ff027431 */ /* 0x002fe200000001ff */
[----:B--2---:R-:W-:-:S05]  /*0960*/  IADD3 R4, PT, PT, RZ, -R3, RZ ;  /* 0x80000003ff047210 */ /* 0x004fca0007ffe0ff */
[----:B------:R-:W-:Y:S02]  /*0970*/  IMAD R13, R4, R5, RZ ;  /* 0x00000005040d7224 */ /* 0x000fe400078e02ff */
[----:B------:R-:W-:Y:S02]  /*0980*/  IMAD.MOV.U32 R4, RZ, RZ, R6 ;  /* 0x000000ffff047224 */ /* 0x000fe400078e0006 */
[----:B------:R-:W-:-:S06]  /*0990*/  IMAD.HI.U32 R3, R3, R13, R2 ;  /* 0x0000000d03037227 */ /* 0x000fcc00078e0002 */
[----:B------:R-:W-:-:S04]  /*09a0*/  IMAD.HI.U32 R3, R3, R4, RZ ;  /* 0x0000000403037227 */ /* 0x000fc800078e00ff */
        /* <DEDUP_REMOVED lines=8> */
[----:B------:R-:W-:-:S05]  /*0a30*/  IADD3 R0, PT, PT, R16, R7, RZ ;  /* 0x0000000710007210 */ /* 0x000fca0007ffe0ff */
[----:B------:R-:W-:-:S06]  /*0a40*/  @P0 IADD3 R3, PT, PT, R3, 0x1, RZ ;  /* 0x0000000103030810 */ /* 0x000fcc0007ffe0ff */
[----:B------:R-:W-:Y:S01]  /*0a50*/  @!P2 IMAD.MOV R3, RZ, RZ, -R3 ;  /* 0x000000ffff03a224 */ /* 0x000fe200078e0a03 */
[----:B------:R-:W-:-:S04]  /*0a60*/  @!P1 LOP3.LUT R3, RZ, R14, RZ, 0x33, !PT ;  /* 0x0000000eff039212 */ /* 0x000fc800078e33ff */
[-C--:B------:R-:W-:Y:S01]  /*0a70*/  IADD3 R6, PT, PT, R9, R3.reuse, RZ ;  /* 0x0000000309067210 */ /* 0x080fe20007ffe0ff */
[----:B------:R-:W-:-:S04]  /*0a80*/  IMAD R3, R8, R3, R0 ;  /* 0x0000000308037224 */ /* 0x000fc800078e0200 */
[----:B------:R-:W-:-:S04]  /*0a90*/  IMAD R6, R6, UR7, R3 ;  /* 0x0000000706067c24 */ /* 0x000fc8000f8e0203 */
[----:B------:R-:W-:-:S05]  /*0aa0*/  IMAD R0, R6, 0x3, RZ ;  /* 0x0000000306007824 */ /* 0x000fca00078e02ff */
[----:B------:R-:W-:-:S04]  /*0ab0*/  IADD3 R4, P0, PT, R0, UR10, RZ ;  /* 0x0000000a00047c10 */ /* 0x000fc8000ff1e0ff */
[----:B------:R-:W-:-:S05]  /*0ac0*/  LEA.HI.X.SX32 R5, R0, UR11, 0x1, P0 ;  /* 0x0000000b00057c11 */ /* 0x000fca00080f0eff */
[----:B------:R-:W2:Y:S04]  /*0ad0*/  LDG.E.U8.CONSTANT R3, desc[UR8][R4.64] ;  /* 0x0000000804037981 */ /* 0x000ea8000c1e9100 */
[----:B------:R-:W3:Y:S04]  /*0ae0*/  LDG.E.U8.CONSTANT R2, desc[UR8][R4.64+0x1] ;  /* 0x0000010804027981 */ /* 0x000ee8000c1e9100 */
[----:B------:R-:W4:Y:S01]  /*0af0*/  LDG.E.U8.CONSTANT R0, desc[UR8][R4.64+0x2] ;  /* 0x0000020804007981 */ /* 0x000f22000c1e9100 */
[----:B------:R-:W-:Y:S01]  /*0b00*/  MOV R13, 0x437f0000 ;  /* 0x437f0000000d7802 */ /* 0x000fe20000000f00 */
[----:B------:R-:W-:Y:S01]  /*0b10*/  IMAD.MOV.U32 R20, RZ, RZ, 0x3b808081 ;  /* 0x3b808081ff147424 */ /* 0x000fe200078e00ff */
[----:B------:R-:W-:Y:S05]  /*0b20*/  YIELD ;  /* 0x0000000000007946 */ /* 0x000fea0003800000 */
[----:B------:R-:W-:Y:S01]  /*0b30*/  FFMA R13, R20, -R13, 1 ;  /* 0x3f800000140d7423 */ /* 0x000fe2000000080d */
[----:B------:R-:W-:Y:S03]  /*0b40*/  BSSY.RECONVERGENT B2, `(.L_x_479) ;  /* 0x000000e000027945 */ /* 0x000fe60003800200 */
[----:B------:R-:W-:Y:S01]  /*0b50*/  FFMA R20, R13, R20, 0.0039215688593685626984 ;  /* 0x3b8080810d147423 */ /* 0x000fe20000000014 */
[----:B--2---:R-:W-:-:S04]  /*0b60*/  I2FP.F32.U32 R3, R3 ;  /* 0x0000000300037245 */ /* 0x004fc80000201000 */
[----:B------:R-:W1:Y:S01]  /*0b70*/  FCHK P0, R3, 255 ;  /* 0x437f000003007902 */ /* 0x000e620000000000 */
[----:B------:R-:W-:Y:S01]  /*0b80*/  FFMA R17, R3, R20, RZ ;  /* 0x0000001403117223 */ /* 0x000fe200000000ff */
[----:B---3--:R-:W-:Y:S02]  /*0b90*/  I2FP.F32.U32 R2, R2 ;  /* 0x0000000200027245 */ /* 0x008fe40000201000 */
[----:B----4-:R-:W-:Y:S01]  /*0ba0*/  I2FP.F32.U32 R0, R0 ;  /* 0x0000000000007245 */ /* 0x010fe20000201000 */
[----:B------:R-:W-:-:S04]  /*0bb0*/  FFMA R13, R17, -255, R3 ;  /* 0xc37f0000110d7823 */ /* 0x000fc80000000003 */
[----:B------:R-:W-:Y:S01]  /*0bc0*/  FFMA R17, R20, R13, R17 ;  /* 0x0000000d14117223 */ /* 0x000fe20000000011 */
[----:B-1----:R-:W-:Y:S06]  /*0bd0*/  @!P0 BRA `(.L_x_480) ;  /* 0x0000000000108947 */ /* 0x002fec0003800000 */
[----:B------:R-:W-:Y:S02]  /*0be0*/  MOV R4, 0x437f0000 ;  /* 0x437f000000047802 */ /* 0x000fe40000000f00 */
[----:B------:R-:W-:-:S07]  /*0bf0*/  MOV R20, 0xc10 ;  /* 0x00000c1000147802 */ /* 0x000fce0000000f00 */
[----:B0-----:R-:W-:Y:S05]  /*0c00*/  CALL.REL.NOINC `($__internal_9_$__cuda_sm3x_div_rn_noftz_f32_slowpath) ;  /* 0x0000001c00cc7944 */ /* 0x001fea0003c00000 */
[----:B------:R-:W-:-:S07]  /*0c10*/  IMAD.MOV.U32 R17, RZ, RZ, R3 ;  /* 0x000000ffff117224 */ /* 0x000fce00078e0003 */
.L_x_480:
[----:B------:R-:W-:Y:S05]  /*0c20*/  BSYNC.RECONVERGENT B2 ;  /* 0x0000000000027941 */ /* 0x000fea0003800200 */
.L_x_479:
[----:B------:R-:W-:Y:S01]  /*0c30*/  HFMA2 R3, -RZ, RZ, 0.9375, -7.688999176025390625e-06 ;  /* 0x3b808081ff037431 */ /* 0x000fe200000001ff */
[----:B------:R-:W-:Y:S01]  /*0c40*/  MOV R4, 0x437f0000 ;  /* 0x437f000000047802 */ /* 0x000fe20000000f00 */
[----:B------:R-:W1:Y:S01]  /*0c50*/  FCHK P0, R2, 255 ;  /* 0x437f000002007902 */ /* 0x000e620000000000 */
[----:B------:R-:W-:Y:S03]  /*0c60*/  BSSY.RECONVERGENT B2, `(.L_x_481) ;  /* 0x000000c000027945 */ /* 0x000fe60003800200 */
[----:B------:R-:W-:-:S04]  /*0c70*/  FFMA R4, R3, -R4, 1 ;  /* 0x3f80000003047423 */ /* 0x000fc80000000804 */
[----:B------:R-:W-:-:S04]  /*0c80*/  FFMA R20, R4, R3, 0.0039215688593685626984 ;  /* 0x3b80808104147423 */ /* 0x000fc80000000003 */
[----:B------:R-:W-:-:S04]  /*0c90*/  FFMA R15, R2, R20, RZ ;  /* 0x00000014020f7223 */ /* 0x000fc800000000ff */
[----:B------:R-:W-:-:S04]  /*0ca0*/  FFMA R4, R15, -255, R2 ;  /* 0xc37f00000f047823 */ /* 0x000fc80000000002 */
[----:B------:R-:W-:Y:S01]  /*0cb0*/  FFMA R15, R20, R4, R15 ;  /* 0x00000004140f7223 */ /* 0x000fe2000000000f */
[----:B-1----:R-:W-:Y:S06]  /*0cc0*/  @!P0 BRA `(.L_x_482) ;  /* 0x0000000000148947 */ /* 0x002fec0003800000 */
[----:B------:R-:W-:Y:S01]  /*0cd0*/  IMAD.MOV.U32 R3, RZ, RZ, R2 ;  /* 0x000000ffff037224 */ /* 0x000fe200078e0002 */
[----:B------:R-:W-:Y:S02]  /*0ce0*/  MOV R4, 0x437f0000 ;  /* 0x437f000000047802 */ /* 0x000fe40000000f00 */
[----:B------:R-:W-:-:S07]  /*0cf0*/  MOV R20, 0xd10 ;  /* 0x00000d1000147802 */ /* 0x000fce0000000f00 */
[----:B0-----:R-:W-:Y:S05]  /*0d00*/  CALL.REL.NOINC `($__internal_9_$__cuda_sm3x_div_rn_noftz_f32_slowpath) ;  /* 0x0000001c008c7944 */ /* 0x001fea0003c00000 */
[----:B------:R-:W-:-:S07]  /*0d10*/  MOV R15, R3 ;  /* 0x00000003000f7202 */ /* 0x000fce0000000f00 */
.L_x_482:
[----:B------:R-:W-:Y:S05]  /*0d20*/  BSYNC.RECONVERGENT B2 ;  /* 0x0000000000027941 */ /* 0x000fea0003800200 */
.L_x_481:
[----:B------:R-:W-:Y:S02]  /*0d30*/  HFMA2 R3, -RZ, RZ, 3.748046875, 0 ;  /* 0x437f0000ff037431 */ /* 0x000fe400000001ff */
[----:B------:R-:W-:Y:S01]  /*0d40*/  IMAD.MOV.U32 R2, RZ, RZ, 0x3b808081 ;  /* 0x3b808081ff027424 */ /* 0x000fe200078e00ff */
[----:B------:R-:W1:Y:S01]  /*0d50*/  FCHK P0, R0, 255 ;  /* 0x437f000000007902 */ /* 0x000e620000000000 */
[----:B------:R-:W-:Y:S02]  /*0d60*/  BSSY.RECONVERGENT B2, `(.L_x_483) ;  /* 0x000000c000027945 */ /* 0x000fe40003800200 */
[----:B------:R-:W-:-:S04]  /*0d70*/  FFMA R3, R2, -R3, 1 ;  /* 0x3f80000002037423 */ /* 0x000fc80000000803 */
[----:B------:R-:W-:-:S04]  /*0d80*/  FFMA R4, R3, R2, 0.0039215688593685626984 ;  /* 0x3b80808103047423 */ /* 0x000fc80000000002 */
[----:B------:R-:W-:-:S04]  /*0d90*/  FFMA R13, R0, R4, RZ ;  /* 0x00000004000d7223 */ /* 0x000fc800000000ff */
[----:B------:R-:W-:-:S04]  /*0da0*/  FFMA R2, R13, -255, R0 ;  /* 0xc37f00000d027823 */ /* 0x000fc80000000000 */
[----:B------:R-:W-:Y:S01]  /*0db0*/  FFMA R13, R4, R2, R13 ;  /* 0x00000002040d7223 */ /* 0x000fe2000000000d */
[----:B-1----:R-:W-:Y:S06]  /*0dc0*/  @!P0 BRA `(.L_x_484) ;  /* 0x0000000000148947 */ /* 0x002fec0003800000 */
[----:B------:R-:W-:Y:S01]  /*0dd0*/  MOV R3, R0 ;  /* 0x0000000000037202 */ /* 0x000fe20000000f00 */
[----:B------:R-:W-:Y:S01]  /*0de0*/  IMAD.MOV.U32 R4, RZ, RZ, 0x437f0000 ;  /* 0x437f0000ff047424 */ /* 0x000fe200078e00ff */
[----:B------:R-:W-:-:S07]  /*0df0*/  MOV R20, 0xe10 ;  /* 0x00000e1000147802 */ /* 0x000fce0000000f00 */
[----:B0-----:R-:W-:Y:S05]  /*0e00*/  CALL.REL.NOINC `($__internal_9_$__cuda_sm3x_div_rn_noftz_f32_slowpath) ;  /* 0x0000001c004c7944 */ /* 0x001fea0003c00000 */
[----:B------:R-:W-:-:S07]  /*0e10*/  MOV R13, R3 ;  /* 0x00000003000d7202 */ /* 0x000fce0000000f00 */
.L_x_484:
[----:B------:R-:W-:Y:S05]  /*0e20*/  BSYNC.RECONVERGENT B2 ;  /* 0x0000000000027941 */ /* 0x000fea0003800200 */
.L_x_483:
[----:B------:R-:W-:Y:S01]  /*0e30*/  FSETP.GT.AND P0, PT, R17, 0.04044999927282333374, PT ;  /* 0x3d25aee61100780b */ /* 0x000fe20003f04000 */
[----:B------:R-:W-:-:S12]  /*0e40*/  BSSY.RECONVERGENT B2, `(.L_x_485) ;  /* 0x0000068000027945 */ /* 0x000fd80003800200 */
[----:B------:R-:W-:Y:S05]  /*0e50*/  @!P0 BRA `(.L_x_486) ;  /* 0x0000000400588947 */ /* 0x000fea0003800000 */
[----:B------:R-:W-:Y:S02]  /*0e60*/  HFMA2 R5, -RZ, RZ, 1.861328125, -0.0290374755859375 ;  /* 0x3f72a76fff057431 */ /* 0x000fe400000001ff */
[----:B------:R-:W-:Y:S01]  /*0e70*/  FADD R3, R17, 0.054999999701976776123 ;  /* 0x3d6147ae11037421 */ /* 0x000fe20000000000 */
[----:B------:R-:W-:Y:S01]  /*0e80*/  IMAD.MOV.U32 R0, RZ, RZ, 0x3f870a3d ;  /* 0x3f870a3dff007424 */ /* 0x000fe200078e00ff */
[----:B------:R-:W-:Y:S02]  /*0e90*/  BSSY.RECONVERGENT B3, `(.L_x_487) ;  /* 0x000000c000037945 */ /* 0x000fe40003800200 */
[----:B------:R-:W1:Y:S01]  /*0ea0*/  FCHK P0, R3, 1.0549999475479125977 ;  /* 0x3f870a3d03007902 */ /* 0x000e620000000000 */
[----:B------:R-:W-:-:S04]  /*0eb0*/  FFMA R0, R5, -R0, 1 ;  /* 0x3f80000005007423 */ /* 0x000fc80000000800 */
[----:B------:R-:W-:-:S04]  /*0ec0*/  FFMA R0, R0, R5, 0.94786733388900756836 ;  /* 0x3f72a76f00007423 */ /* 0x000fc80000000005 */
[----:B------:R-:W-:-:S04]  /*0ed0*/  FFMA R2, R3, R0, RZ ;  /* 0x0000000003027223 */ /* 0x000fc800000000ff */
[----:B------:R-:W-:-:S04]  /*0ee0*/  FFMA R5, R2, -1.0549999475479125977, R3 ;  /* 0xbf870a3d02057823 */ /* 0x000fc80000000003 */
[----:B------:R-:W-:Y:S01]  /*0ef0*/  FFMA R0, R0, R5, R2 ;  /* 0x0000000500007223 */ /* 0x000fe20000000002 */
[----:B-1----:R-:W-:Y:S06]  /*0f00*/  @!P0 BRA `(.L_x_488) ;  /* 0x0000000000108947 */ /* 0x002fec0003800000 */
[----:B------:R-:W-:Y:S02]  /*0f10*/  MOV R4, 0x3f870a3d ;  /* 0x3f870a3d00047802 */ /* 0x000fe40000000f00 */
[----:B------:R-:W-:-:S07]  /*0f20*/  MOV R20, 0xf40 ;  /* 0x00000f4000147802 */ /* 0x000fce0000000f00 */
[----:B0-----:R-:W-:Y:S05]  /*0f30*/  CALL.REL.NOINC `($__internal_9_$__cuda_sm3x_div_rn_noftz_f32_slowpath) ;  /* 0x0000001c00007944 */ /* 0x001fea0003c00000 */
[----:B------:R-:W-:-:S07]  /*0f40*/  MOV R0, R3 ;  /* 0x0000000300007202 */ /* 0x000fce0000000f00 */
.L_x_488:
[----:B------:R-:W-:Y:S05]  /*0f50*/  BSYNC.RECONVERGENT B3 ;  /* 0x0000000000037941 */ /* 0x000fea0003800200 */
.L_x_487:
[----:B------:R-:W-:Y:S01]  /*0f60*/  FSETP.NEU.AND P0, PT, R0, 1, PT ;  /* 0x3f8000000000780b */ /* 0x000fe20003f0d000 */
[----:B------:R-:W-:-:S12]  /*0f70*/  IMAD.MOV.U32 R2, RZ, RZ, 0x3f800000 ;  /* 0x3f800000ff027424 */ /* 0x000fd800078e00ff */
[----:B------:R-:W-:Y:S05]  /*0f80*/  @!P0 BRA `(.L_x_489) ;  /* 0x00000004004c8947 */ /* 0x000fea0003800000 */
[----:B------:R-:W-:-:S13]  /*0f90*/  FSETP.NAN.AND P0, PT, |R0|, |R0|, PT ;  /* 0x400000000000720b */ /* 0x000fda0003f08200 */
[----:B------:R-:W-:Y:S01]  /*0fa0*/  @P0 FADD R2, R0, 2.4000000953674316406 ;  /* 0x4019999a00020421 */ /* 0x000fe20000000000 */
[----:B------:R-:W-:Y:S06]  /*0fb0*/  @P0 BRA `(.L_x_489) ;  /* 0x0000000400400947 */ /* 0x000fec0003800000 */
[C---:B------:R-:W-:Y:S01]  /*0fc0*/  FMUL R3, |R0|.reuse, 16777216 ;  /* 0x4b80000000037820 */ /* 0x040fe20000400200 */
[C---:B------:R-:W-:Y:S01]  /*0fd0*/  FSETP.GEU.AND P0, PT, |R0|.reuse, 1.175494350822287508e-38, PT ;  /* 0x008000000000780b */ /* 0x040fe20003f0e200 */
[----:B------:R-:W-:Y:S01]  /*0fe0*/  IMAD.MOV.U32 R22, RZ, RZ, 0x3a2c32e4 ;  /* 0x3a2c32e4ff167424 */ /* 0x000fe200078e00ff */
        /* <DEDUP_REMOVED lines=10> */
[----:B------:R-:W1:Y:S01]  /*1090*/  MUFU.RCP R4, R4 ;  /* 0x0000000400047308 */ /* 0x000e620000001000 */
[----:B------:R-:W-:Y:S02]  /*10a0*/  FFMA R17, R3, 1.1920928955078125e-07, R20 ;  /* 0x3400000003117823 */ /* 0x000fe40000000014 */
[----:B-1----:R-:W-:-:S04]  /*10b0*/  FMUL R2, R4, R5 ;  /* 0x0000000504027220 */ /* 0x002fc80000400000 */
        /* <DEDUP_REMOVED lines=16> */
[----:B------:R-:W-:-:S03]  /*11c0*/  HFMA2 R20, -RZ, RZ, 0.64013671875, -15.109375 ;  /* 0x391fcb8eff147431 */ /* 0x000fc600000001ff */
[----:B------:R-:W-:-:S04]  /*11d0*/  FFMA R4, R2, R5, R4 ;  /* 0x0000000502047223 */ /* 0x000fc80000000004 */
[----:B------:R-:W-:-:S04]  /*11e0*/  FADD R5, R3, R4 ;  /* 0x0000000403057221 */ /* 0x000fc80000000000 */
[----:B------:R-:W-:Y:S01]  /*11f0*/  FMUL R2, R5, 2.4000000953674316406 ;  /* 0x4019999a05027820 */ /* 0x000fe20000400000 */
[----:B------:R-:W-:-:S03]  /*1200*/  FADD R3, -R3, R5 ;  /* 0x0000000503037221 */ /* 0x000fc60000000100 */
[----:B------:R-:W1:Y:S01]  /*1210*/  FRND R17, R2 ;  /* 0x0000000200117307 */ /* 0x000e620000201000 */
[----:B------:R-:W-:Y:S01]  /*1220*/  FADD R4, R4, -R3 ;  /* 0x8000000304047221 */ /* 0x000fe20000000000 */
[----:B------:R-:W-:Y:S01]  /*1230*/  FFMA R5, R5, 2.4000000953674316406, -R2 ;  /* 0x4019999a05057823 */ /* 0x000fe20000000802 */
[C---:B------:R-:W-:Y:S02]  /*1240*/  FSETP.GT.AND P1, PT, |R2|.reuse, 152, PT ;  /* 0x431800000200780b */ /* 0x040fe40003f24200 */
[----:B------:R-:W-:Y:S01]  /*1250*/  FSETP.GEU.AND P2, PT, R2, RZ, PT ;  /* 0x000000ff0200720b */ /* 0x000fe20003f4e000 */
[----:B------:R-:W-:Y:S02]  /*1260*/  FFMA R4, R4, 2.4000000953674316406, R5 ;  /* 0x4019999a04047823 */ /* 0x000fe40000000005 */
[----:B------:R2:W3:Y:S01]  /*1270*/  F2I.NTZ R5, R2 ;  /* 0x0000000200057305 */ /* 0x0004e20000203100 */
[----:B-1----:R-:W-:Y:S01]  /*1280*/  FADD R3, R2, -R17 ;  /* 0x8000001102037221 */ /* 0x002fe20000000000 */
[----:B------:R-:W-:-:S02]  /*1290*/  FSETP.GT.AND P0, PT, R17, RZ, PT ;  /* 0x000000ff1100720b */ /* 0x000fc40003f04000 */
[----:B--2---:R-:W-:Y:S01]  /*12a0*/  FSEL R2, RZ, +INF , !P2 ;  /* 0x7f800000ff027808 */ /* 0x004fe20005000000 */
        /* <DEDUP_REMOVED lines=8> */
[----:B---3--:R-:W-:Y:S01]  /*1330*/  LEA R5, R5, -R4, 0x17 ;  /* 0x8000000405057211 */ /* 0x008fe200078eb8ff */
[----:B------:R-:W-:Y:S02]  /*1340*/  VIADD R4, R4, 0x7f000000 ;  /* 0x7f00000004047836 */ /* 0x000fe40000000000 */
[----:B------:R-:W-:-:S04]  /*1350*/  FFMA R3, R3, R20, 1 ;  /* 0x3f80000003037423 */ /* 0x000fc80000000014 */
[----:B------:R-:W-:-:S04]  /*1360*/  FMUL R4, R4, R3 ;  /* 0x0000000304047220 */ /* 0x000fc80000400000 */
[----:B------:R-:W-:Y:S01]  /*1370*/  @!P1 FMUL R2, R5, R4 ;  /* 0x0000000405029220 */ /* 0x000fe20000400000 */
[----:B------:R-:W-:Y:S06]  /*1380*/  @P0 BRA P3, `(.L_x_489) ;  /* 0x00000000004c0947 */ /* 0x000fec0001800000 */
[----:B------:R-:W-:-:S05]  /*1390*/  FADD R0, R0, R0 ;  /* 0x0000000000007221 */ /* 0x000fca0000000000 */
[----:B------:R-:W-:Y:S01]  /*13a0*/  LOP3.LUT R2, R0, 0x7fffffff, RZ, 0xc0, !PT ;  /* 0x7fffffff00027812 */ /* 0x000fe200078ec0ff */
[----:B------:R-:W-:Y:S06]  /*13b0*/  BRA `(.L_x_489) ;  /* 0x0000000000407947 */ /* 0x000fec0003800000 */
.L_x_486:
[----:B------:R-:W-:Y:S01]  /*13c0*/  HFMA2 R0, -RZ, RZ, 1.875, 0 ;  /* 0x3f800000ff007431 */ /* 0x000fe200000001ff */
[----:B------:R-:W-:Y:S01]  /*13d0*/  MOV R3, 0x3d9e8391 ;  /* 0x3d9e839100037802 */ /* 0x000fe20000000f00 */
[----:B------:R-:W1:Y:S01]  /*13e0*/  FCHK P0, R17, 12.920000076293945312 ;  /* 0x414eb85211007902 */ /* 0x000e620000000000 */
[----:B------:R-:W-:Y:S03]  /*13f0*/  BSSY.RECONVERGENT B3, `(.L_x_489) ;  /* 0x000000c000037945 */ /* 0x000fe60003800200 */
[----:B------:R-:W-:-:S04]  /*1400*/  FFMA R0, R3, -12.920000076293945312, R0 ;  /* 0xc14eb85203007823 */ /* 0x000fc80000000000 */
[----:B------:R-:W-:-:S04]  /*1410*/  FFMA R0, R0, R3, 0.077399380505084991455 ;  /* 0x3d9e839100007423 */ /* 0x000fc80000000003 */
[----:B------:R-:W-:-:S04]  /*1420*/  FFMA R2, R0, R17, RZ ;  /* 0x0000001100027223 */ /* 0x000fc800000000ff */
[----:B------:R-:W-:-:S04]  /*1430*/  FFMA R3, R2, -12.920000076293945312, R17 ;  /* 0xc14eb85202037823 */ /* 0x000fc80000000011 */
[----:B------:R-:W-:Y:S01]  /*1440*/  FFMA R2, R0, R3, R2 ;  /* 0x0000000300027223 */ /* 0x000fe20000000002 */
[----:B-1----:R-:W-:Y:S06]  /*1450*/  @!P0 BRA `(.L_x_490) ;  /* 0x0000000000148947 */ /* 0x002fec0003800000 */
[----:B------:R-:W-:Y:S01]  /*1460*/  IMAD.MOV.U32 R3, RZ, RZ, R17 ;  /* 0x000000ffff037224 */ /* 0x000fe200078e0011 */
[----:B------:R-:W-:Y:S02]  /*1470*/  MOV R4, 0x414eb852 ;  /* 0x414eb85200047802 */ /* 0x000fe40000000f00 */
[----:B------:R-:W-:-:S07]  /*1480*/  MOV R20, 0x14a0 ;  /* 0x000014a000147802 */ /* 0x000fce0000000f00 */
[----:B0-----:R-:W-:Y:S05]  /*1490*/  CALL.REL.NOINC `($__internal_9_$__cuda_sm3x_div_rn_noftz_f32_slowpath) ;  /* 0x0000001400a87944 */ /* 0x001fea0003c00000 */
[----:B------:R-:W-:-:S07]  /*14a0*/  MOV R2, R3 ;  /* 0x0000000300027202 */ /* 0x000fce0000000f00 */
.L_x_490:
[----:B------:R-:W-:Y:S05]  /*14b0*/  BSYNC.RECONVERGENT B3 ;  /* 0x0000000000037941 */ /* 0x000fea0003800200 */
.L_x_489:
[----:B------:R-:W-:Y:S05]  /*14c0*/  BSYNC.RECONVERGENT B2 ;  /* 0x0000000000027941 */ /* 0x000fea0003800200 */
.L_x_485:
[----:B------:R-:W-:Y:S01]  /*14d0*/  FSETP.GT.AND P0, PT, R15, 0.04044999927282333374, PT ;  /* 0x3d25aee60f00780b */ /* 0x000fe20003f04000 */
[----:B------:R-:W-:-:S12]  /*14e0*/  BSSY.RECONVERGENT B2, `(.L_x_491) ;  /* 0x0000069000027945 */ /* 0x000fd80003800200 */
[----:B------:R-:W-:Y:S05]  /*14f0*/  @!P0 BRA `(.L_x_492) ;  /* 0x0000000400588947 */ /* 0x000fea0003800000 */
[----:B------:R-:W-:Y:S02]  /*1500*/  HFMA2 R0, -RZ, RZ, 1.875, 0 ;  /* 0x3f800000ff007431 */ /* 0x000fe400000001ff */
[----:B------:R-:W-:Y:S01]  /*1510*/  FADD R3, R15, 0.054999999701976776123 ;  /* 0x3d6147ae0f037421 */ /* 0x000fe20000000000 */
[----:B------:R-:W-:Y:S01]  /*1520*/  IMAD.MOV.U32 R5, RZ, RZ, 0x3f72a76f ;  /* 0x3f72a76fff057424 */ /* 0x000fe200078e00ff */
[----:B------:R-:W-:Y:S02]  /*1530*/  BSSY.RECONVERGENT B3, `(.L_x_493) ;  /* 0x000000c000037945 */ /* 0x000fe40003800200 */
[----:B------:R-:W1:Y:S01]  /*1540*/  FCHK P0, R3, 1.0549999475479125977 ;  /* 0x3f870a3d03007902 */ /* 0x000e620000000000 */
[----:B------:R-:W-:-:S04]  /*1550*/  FFMA R0, R5, -1.0549999475479125977, R0 ;  /* 0xbf870a3d05007823 */ /* 0x000fc80000000000 */
        /* <DEDUP_REMOVED lines=8> */
[----:B------:R-:W-:-:S07]  /*15e0*/  IMAD.MOV.U32 R0, RZ, RZ, R3 ;  /* 0x000000ffff007224 */ /* 0x000fce00078e0003 */
.L_x_494:
[----:B------:R-:W-:Y:S05]  /*15f0*/  BSYNC.RECONVERGENT B3 ;  /* 0x0000000000037941 */ /* 0x000fea0003800200 */
.L_x_493:
[----:B------:R-:W-:Y:S02]  /*1600*/  FSETP.NEU.AND P0, PT, R0, 1, PT ;  /* 0x3f8000000000780b */ /* 0x000fe40003f0d000 */
[----:B------:R-:W-:-:S11]  /*1610*/  MOV R15, 0x3f800000 ;  /* 0x3f800000000f7802 */ /* 0x000fd60000000f00 */
[----:B------:R-:W-:Y:S05]  /*1620*/  @!P0 BRA `(.L_x_495) ;  /* 0x0000000400508947 */ /* 0x000fea0003800000 */
[----:B------:R-:W-:-:S13]  /*1630*/  FSETP.NAN.AND P0, PT, |R0|, |R0|, PT ;  /* 0x400000000000720b */ /* 0x000fda0003f08200 */
[----:B------:R-:W-:Y:S01]  /*1640*/  @P0 FADD R15, R0, 2.4000000953674316406 ;  /* 0x4019999a000f0421 */ /* 0x000fe20000000000 */
[----:B------:R-:W-:Y:S06]  /*1650*/  @P0 BRA `(.L_x_495) ;  /* 0x0000000400440947 */ /* 0x000fec0003800000 */
[C---:B------:R-:W-:Y:S01]  /*1660*/  FMUL R3, |R0|.reuse, 16777216 ;  /* 0x4b80000000037820 */ /* 0x040fe20000400200 */
[C---:B------:R-:W-:Y:S01]  /*1670*/  FSETP.GEU.AND P0, PT, |R0|.reuse, 1.175494350822287508e-38, PT ;  /* 0x008000000000780b */ /* 0x040fe20003f0e200 */
[----:B------:R-:W-:Y:S01]  /*1680*/  HFMA2 R24, -RZ, RZ, 0.771484375, 0.21533203125 ;  /* 0x3a2c32e4ff187431 */ /* 0x000fe200000001ff */
[----:B------:R-:W-:Y:S02]  /*1690*/  FSETP.NEU.AND P3, PT, R0, RZ, PT ;  /* 0x000000ff0000720b */ /* 0x000fe40003f6d000 */
[----:B------:R-:W-:Y:S02]  /*16a0*/  FSEL R3, R3, |R0|, !P0 ;  /* 0x4000000003037208 */ /* 0x000fe40004000000 */
[----:B------:R-:W-:Y:S02]  /*16b0*/  FSEL R15, RZ, -24, P0 ;  /* 0xc1c00000ff0f7808 */ /* 0x000fe40000000000 */
[----:B------:R-:W-:-:S04]  /*16c0*/  IADD3 R4, PT, PT, R3, -0x3f3504f3, RZ ;  /* 0xc0cafb0d03047810 */ /* 0x000fc80007ffe0ff */
[----:B------:R-:W-:-:S05]  /*16d0*/  LOP3.LUT R4, R4, 0xff800000, RZ, 0xc0, !PT ;  /* 0xff80000004047812 */ /* 0x000fca00078ec0ff */
[----:B------:R-:W-:Y:S01]  /*16e0*/  IMAD.IADD R3, R3, 0x1, -R4 ;  /* 0x0000000103037824 */ /* 0x000fe200078e0a04 */
[----:B------:R-:W-:-:S03]  /*16f0*/  I2FP.F32.S32 R4, R4 ;  /* 0x0000000400047245 */ /* 0x000fc60000201400 */
[C---:B------:R-:W-:Y:S01]  /*1700*/  FADD R5, R3.reuse, 1 ;  /* 0x3f80000003057421 */ /* 0x040fe20000000000 */
[----:B------:R-:W-:-:S04]  /*1710*/  FADD R22, R3, -1 ;  /* 0xbf80000003167421 */ /* 0x000fc80000000000 */
[----:B------:R-:W-:Y:S01]  /*1720*/  FADD R20, R22, R22 ;  /* 0x0000001616147221 */ /* 0x000fe20000000000 */
[----:B------:R-:W1:Y:S03]  /*1730*/  MUFU.RCP R5, R5 ;  /* 0x0000000500057308 */ /* 0x000e660000001000 */
[----:B-1----:R-:W-:Y:S01]  /*1740*/  FMUL R3, R5, R20 ;  /* 0x0000001405037220 */ /* 0x002fe20000400000 */
[----:B------:R-:W-:-:S03]  /*1750*/  FFMA R20, R4, 1.1920928955078125e-07, R15 ;  /* 0x3400000004147823 */ /* 0x000fc6000000000f */
[----:B------:R-:W-:Y:S01]  /*1760*/  FADD R17, R22, -R3 ;  /* 0x8000000316117221 */ /* 0x000fe20000000000 */
[CC--:B------:R-:W-:Y:S01]  /*1770*/  FMUL R15, R3.reuse, R3.reuse ;  /* 0x00000003030f7220 */ /* 0x0c0fe20000400000 */
[----:B------:R-:W-:Y:S02]  /*1780*/  FFMA R4, R3, 1.4426950216293334961, R20 ;  /* 0x3fb8aa3b03047823 */ /* 0x000fe40000000014 */
[----:B------:R-:W-:Y:S01]  /*1790*/  FADD R17, R17, R17 ;  /* 0x0000001111117221 */ /* 0x000fe20000000000 */
[C---:B------:R-:W-:Y:S01]  /*17a0*/  FFMA R24, R15.reuse, R24, 0.0032181653659790754318 ;  /* 0x3b52e7db0f187423 */ /* 0x040fe20000000018 */
        /* <DEDUP_REMOVED lines=22> */
[----:B------:R-:W2:Y:S01]  /*1910*/  F2I.NTZ R20, R3 ;  /* 0x0000000300147305 */ /* 0x000ea20000203100 */
[----:B-1----:R-:W-:Y:S01]  /*1920*/  FADD R4, R3, -R22 ;  /* 0x8000001603047221 */ /* 0x002fe20000000000 */
        /* <DEDUP_REMOVED lines=8> */
[----:B------:R-:W-:Y:S02]  /*19b0*/  FFMA R15, R4, R15, 0.69314718246459960938 ;  /* 0x3f317218040f7423 */ /* 0x000fe4000000000f */
[----:B--2---:R-:W-:Y:S01]  /*19c0*/  IMAD R20, R20, 0x800000, -R5 ;  /* 0x0080000014147824 */ /* 0x004fe200078e0a05 */
        /* <DEDUP_REMOVED lines=9> */
.L_x_492:
[----:B------:R-:W-:Y:S02]  /*1a60*/  HFMA2 R0, -RZ, RZ, 1.404296875, -5.4419040679931640625e-05 ;  /* 0x3d9e8391ff007431 */ /* 0x000fe400000001ff */
[----:B------:R-:W-:Y:S01]  /*1a70*/  IMAD.MOV.U32 R3, RZ, RZ, 0x3f800000 ;  /* 0x3f800000ff037424 */ /* 0x000fe200078e00ff */
[----:B------:R-:W1:Y:S01]  /*1a80*/  FCHK P0, R15, 12.920000076293945312 ;  /* 0x414eb8520f007902 */ /* 0x000e620000000000 */
[----:B------:R-:W-:Y:S02]  /*1a90*/  BSSY.RECONVERGENT B3, `(.L_x_496) ;  /* 0x000000c000037945 */ /* 0x000fe40003800200 */
[----:B------:R-:W-:-:S04]  /*1aa0*/  FFMA R3, R0, -12.920000076293945312, R3 ;  /* 0xc14eb85200037823 */ /* 0x000fc80000000003 */
[----:B------:R-:W-:-:S04]  /*1ab0*/  FFMA R0, R3, R0, 0.077399380505084991455 ;  /* 0x3d9e839103007423 */ /* 0x000fc80000000000 */
[----:B------:R-:W-:-:S04]  /*1ac0*/  FFMA R4, R0, R15, RZ ;  /* 0x0000000f00047223 */ /* 0x000fc800000000ff */
[----:B------:R-:W-:-:S04]  /*1ad0*/  FFMA R3, R4, -12.920000076293945312, R15 ;  /* 0xc14eb85204037823 */ /* 0x000fc8000000000f */
[----:B------:R-:W-:Y:S01]  /*1ae0*/  FFMA R0, R0, R3, R4 ;  /* 0x0000000300007223 */ /* 0x000fe20000000004 */
[----:B-1----:R-:W-:Y:S06]  /*1af0*/  @!P0 BRA `(.L_x_497) ;  /* 0x0000000000148947 */ /* 0x002fec0003800000 */
[----:B------:R-:W-:Y:S02]  /*1b00*/  MOV R3, R15 ;  /* 0x0000000f00037202 */ /* 0x000fe40000000f00 */
[----:B------:R-:W-:Y:S02]  /*1b10*/  MOV R4, 0x414eb852 ;  /* 0x414eb85200047802 */ /* 0x000fe40000000f00 */
[----:B------:R-:W-:-:S07]  /*1b20*/  MOV R20, 0x1b40 ;  /* 0x00001b4000147802 */ /* 0x000fce0000000f00 */
[----:B0-----:R-:W-:Y:S05]  /*1b30*/  CALL.REL.NOINC `($__internal_9_$__cuda_sm3x_div_rn_noftz_f32_slowpath) ;  /* 0x0000001000007944 */ /* 0x001fea0003c00000 */
[----:B------:R-:W-:-:S07]  /*1b40*/  IMAD.MOV.U32 R0, RZ, RZ, R3 ;  /* 0x000000ffff007224 */ /* 0x000fce00078e0003 */
.L_x_497:
[----:B------:R-:W-:Y:S05]  /*1b50*/  BSYNC.RECONVERGENT B3 ;  /* 0x0000000000037941 */ /* 0x000fea0003800200 */
.L_x_496:
[----:B------:R-:W-:-:S07]  /*1b60*/  MOV R15, R0 ;  /* 0x00000000000f7202 */ /* 0x000fce0000000f00 */
.L_x_495:
[----:B------:R-:W-:Y:S05]  /*1b70*/  BSYNC.RECONVERGENT B2 ;  /* 0x0000000000027941 */ /* 0x000fea0003800200 */
.L_x_491:
        /* <DEDUP_REMOVED lines=14> */
[----:B------:R-:W-:Y:S02]  /*1c60*/  MOV R3, R20 ;  /* 0x0000001400037202 */ /* 0x000fe40000000f00 */
[----:B------:R-:W-:Y:S02]  /*1c70*/  MOV R4, 0x3f870a3d ;  /* 0x3f870a3d00047802 */ /* 0x000fe40000000f00 */
[----:B------:R-:W-:-:S07]  /*1c80*/  MOV R20, 0x1ca0 ;  /* 0x00001ca000147802 */ /* 0x000fce0000000f00 */
[----:B0-----:R-:W-:Y:S05]  /*1c90*/  CALL.REL.NOINC `($__internal_9_$__cuda_sm3x_div_rn_noftz_f32_slowpath) ;  /* 0x0000000c00a87944 */ /* 0x001fea0003c00000 */
[----:B------:R-:W-:-:S07]  /*1ca0*/  IMAD.MOV.U32 R0, RZ, RZ, R3 ;  /* 0x000000ffff007224 */ /* 0x000fce00078e0003 */
.L_x_501:
[----:B------:R-:W-:Y:S05]  /*1cb0*/  BSYNC.RECONVERGENT B3 ;  /* 0x0000000000037941 */ /* 0x000fea0003800200 */
.L_x_500:
        /* <DEDUP_REMOVED lines=61> */
[----:B---3--:R-:W-:Y:S01]  /*2090*/  IMAD R20, R20, 0x800000, -R5 ;  /* 0x0080000014147824 */ /* 0x008fe200078e0a05 */
        /* <DEDUP_REMOVED lines=8> */
.L_x_499:
        /* <DEDUP_REMOVED lines=14> */
.L_x_503:
[----:B------:R-:W-:Y:S05]  /*2200*/  BSYNC.RECONVERGENT B3 ;  /* 0x0000000000037941 */ /* 0x000fea0003800200 */
.L_x_502:
[----:B------:R-:W-:Y:S05]  /*2210*/  BSYNC.RECONVERGENT B2 ;  /* 0x0000000000027941 */ /* 0x000fea0003800200 */
.L_x_498:
[----:B------:R-:W-:Y:S01]  /*2220*/  FMUL R15, R15, 0.71516001224517822266 ;  /* 0x3f3714ba0f0f7820 */ /* 0x000fe20000400000 */
[----:B------:R-:W-:Y:S03]  /*2230*/  BSSY.RECONVERGENT B0, `(.L_x_504) ;  /* 0x0000016000007945 */ /* 0x000fe60003800200 */
[----:B------:R-:W-:-:S04]  /*2240*/  FFMA R2, R2, 0.21267099678516387939, R15 ;  /* 0x3e59c66d02027823 */ /* 0x000fc8000000000f */
[----:B------:R-:W-:-:S05]  /*2250*/  FFMA R4, R3, 0.072168998420238494873, R2 ;  /* 0x3d93cd5703047823 */ /* 0x000fca0000000002 */
[----:B------:R-:W-:-:S13]  /*2260*/  FSETP.GT.AND P0, PT, R4, 0.0088560003787279129028, PT ;  /* 0x3c1118c20400780b */ /* 0x000fda0003f04000 */
[----:B------:R-:W-:Y:S05]  /*2270*/  @!P0 BRA `(.L_x_505) ;  /* 0x00000000003c8947 */ /* 0x000fea0003800000 */
[C---:B------:R-:W-:Y:S01]  /*2280*/  FMUL R0, |R4|.reuse, 16777216 ;  /* 0x4b80000004007820 */ /* 0x040fe20000400200 */
[C---:B------:R-:W-:Y:S01]  /*2290*/  FSETP.GEU.AND P0, PT, |R4|.reuse, 1.175494350822287508e-38, PT ;  /* 0x008000000400780b */ /* 0x040fe20003f0e200 */
[----:B------:R-:W-:-:S03]  /*22a0*/  FADD R5, R4, R4 ;  /* 0x0000000404057221 */ /* 0x000fc60000000000 */
[----:B------:R-:W-:-:S04]  /*22b0*/  FSEL R0, R0, |R4|, !P0 ;  /* 0x4000000400007208 */ /* 0x000fc80004000000 */
[----:B------:R-:W1:Y:S05]  /*22c0*/  MUFU.LG2 R2, R0 ;  /* 0x0000000000027308 */ /* 0x000e6a0000000c00 */
[----:B-1----:R-:W-:Y:S01]  /*22d0*/  @!P0 FADD R2, R2, -24 ;  /* 0xc1c0000002028421 */ /* 0x002fe20000000000 */
[----:B------:R-:W-:-:S03]  /*22e0*/  FSETP.NEU.AND P0, PT, R5, R4, PT ;  /* 0x000000040500720b */ /* 0x000fc60003f0d000 */
[----:B------:R-:W-:-:S06]  /*22f0*/  FMUL R2, R2, -0.6666666865348815918 ;  /* 0xbf2aaaab02027820 */ /* 0x000fcc0000400000 */
[----:B------:R-:W1:Y:S02]  /*2300*/  MUFU.EX2 R2, R2 ;  /* 0x0000000200027308 */ /* 0x000e640000000800 */
[----:B-1----:R-:W-:-:S04]  /*2310*/  FMUL R3, |R4|, R2 ;  /* 0x0000000204037220 */ /* 0x002fc80000400200 */
[----:B------:R-:W-:-:S04]  /*2320*/  FMUL R4, R2, -R3 ;  /* 0x8000000302047220 */ /* 0x000fc80000400000 */
[----:B------:R-:W-:-:S04]  /*2330*/  FFMA R4, R3, R4, 1 ;  /* 0x3f80000003047423 */ /* 0x000fc80000000004 */
[----:B------:R-:W-:-:S04]  /*2340*/  FMUL R4, R4, 0.3333333432674407959 ;  /* 0x3eaaaaab04047820 */ /* 0x000fc80000400000 */
[----:B------:R-:W-:Y:S01]  /*2350*/  @P0 FFMA R5, R3, R4, R3 ;  /* 0x0000000403050223 */ /* 0x000fe20000000003 */
[----:B------:R-:W-:Y:S06]  /*2360*/  BRA `(.L_x_506) ;  /* 0x0000000000087947 */ /* 0x000fec0003800000 */
.L_x_505:
[----:B------:R-:W-:-:S04]  /*2370*/  IMAD.MOV.U32 R5, RZ, RZ, 0x40f92f1b ;  /* 0x40f92f1bff057424 */ /* 0x000fc800078e00ff */
[----:B------:R-:W-:-:S07]  /*2380*/  FFMA R5, R4, R5, 0.13793103396892547607 ;  /* 0x3e0d3dcb04057423 */ /* 0x000fce0000000005 */
.L_x_506:
[----:B------:R-:W-:Y:S05]  /*2390*/  BSYNC.RECONVERGENT B0 ;  /* 0x0000000000007941 */ /* 0x000fea0003800200 */
.L_x_504:
[----:B------:R-:W-:Y:S01]  /*23a0*/  MOV R0, 0x42e80000 ;  /* 0x42e8000000007802 */ /* 0x000fe20000000f00 */
[----:B------:R-:W-:Y:S02]  /*23b0*/  HFMA2 R13, -RZ, RZ, 1.0341796875, -112.625 ;  /* 0x3c23d70aff0d7431 */ /* 0x000fe400000001ff */
[----:B------:R-:W-:Y:S01]  /*23c0*/  IMAD.MOV.U32 R2, RZ, RZ, 0x42c80000 ;  /* 0x42c80000ff027424 */ /* 0x000fe200078e00ff */
[----:B------:R-:W-:Y:S01]  /*23d0*/  BSSY.RECONVERGENT B2, `(.L_x_507) ;  /* 0x000000e000027945 */ /* 0x000fe20003800200 */
[----:B------:R-:W-:-:S04]  /*23e0*/  FFMA R3, R5, R0, -16 ;  /* 0xc180000005037423 */ /* 0x000fc80000000000 */
[----:B------:R-:W-:Y:S01]  /*23f0*/  FMUL R3, R3, 255 ;  /* 0x437f000003037820 */ /* 0x000fe20000400000 */
[----:B------:R-:W-:-:S03]  /*2400*/  FFMA R0, R13, -R2, 1 ;  /* 0x3f8000000d007423 */ /* 0x000fc60000000802 */
[----:B------:R-:W1:Y:S01]  /*2410*/  FCHK P0, R3, 100 ;  /* 0x42c8000003007902 */ /* 0x000e620000000000 */
[----:B------:R-:W-:-:S04]  /*2420*/  FFMA R0, R0, R13, 0.0099999997764825820923 ;  /* 0x3c23d70a00007423 */ /* 0x000fc8000000000d */
[----:B------:R-:W-:-:S04]  /*2430*/  FFMA R2, R3, R0, RZ ;  /* 0x0000000003027223 */ /* 0x000fc800000000ff */
[----:B------:R-:W-:-:S04]  /*2440*/  FFMA R5, R2, -100, R3 ;  /* 0xc2c8000002057823 */ /* 0x000fc80000000003 */
[----:B------:R-:W-:Y:S01]  /*2450*/  FFMA R0, R0, R5, R2 ;  /* 0x0000000500007223 */ /* 0x000fe20000000002 */
[----:B-1----:R-:W-:Y:S06]  /*2460*/  @!P0 BRA `(.L_x_508) ;  /* 0x0000000000108947 */ /* 0x002fec0003800000 */
[----:B------:R-:W-:Y:S02]  /*2470*/  MOV R4, 0x42c80000 ;  /* 0x42c8000000047802 */ /* 0x000fe40000000f00 */
[----:B------:R-:W-:-:S07]  /*2480*/  MOV R20, 0x24a0 ;  /* 0x000024a000147802 */ /* 0x000fce0000000f00 */
[----:B0-----:R-:W-:Y:S05]  /*2490*/  CALL.REL.NOINC `($__internal_9_$__cuda_sm3x_div_rn_noftz_f32_slowpath) ;  /* 0x0000000400a87944 */ /* 0x001fea0003c00000 */
[----:B------:R-:W-:-:S07]  /*24a0*/  MOV R0, R3 ;  /* 0x0000000300007202 */ /* 0x000fce0000000f00 */
.L_x_508:
[----:B------:R-:W-:Y:S05]  /*24b0*/  BSYNC.RECONVERGENT B2 ;  /* 0x0000000000027941 */ /* 0x000fea0003800200 */
.L_x_507:
[----:B------:R-:W-:Y:S01]  /*24c0*/  FMNMX R0, RZ, R0, !PT ;  /* 0x00000000ff007209 */ /* 0x000fe20007800000 */
[----:B------:R-:W1:Y:S01]  /*24d0*/  S2UR UR5, SR_CgaCtaId ;  /* 0x00000000000579c3 */ /* 0x000e620000008800 */
[----:B------:R-:W-:Y:S01]  /*24e0*/  IADD3 R2, P0, PT, R6, UR12, RZ ;  /* 0x0000000c06027c10 */ /* 0x000fe2000ff1e0ff */
[----:B------:R-:W-:Y:S01]  /*24f0*/  UMOV UR4, 0x400 ;  /* 0x0000040000047882 */ /* 0x000fe20000000000 */
[----:B------:R-:W-:Y:S02]  /*2500*/  FMNMX R0, R0, 255, PT ;  /* 0x437f000000007809 */ /* 0x000fe40003800000 */
[----:B------:R-:W-:Y:S02]  /*2510*/  LEA.HI.X.SX32 R3, R6, UR13, 0x1, P0 ;  /* 0x0000000d06037c11 */ /* 0x000fe400080f0eff */
[----:B------:R-:W2:Y:S01]  /*2520*/  F2I.S64 R4, R0 ;  /* 0x0000000000047311 */ /* 0x000ea20000201900 */
[----:B0-----:R-:W-:-:S04]  /*2530*/  IADD3 R7, PT, PT, R10, R7, RZ ;  /* 0x000000070a077210 */ /* 0x001fc80007ffe0ff */
[----:B------:R-:W-:Y:S01]  /*2540*/  ISETP.GE.AND P0, PT, R7, R12, PT ;  /* 0x0000000c0700720c */ /* 0x000fe20003f06270 */
[----:B--2---:R2:W-:Y:S01]  /*2550*/  STG.E.U8 desc[UR8][R2.64], R4 ;  /* 0x0000000402007986 */ /* 0x0045e2000c101108 */
[----:B------:R-:W-:Y:S01]  /*2560*/  IMAD.SHL.U32 R5, R4, 0x4, RZ ;  /* 0x0000000404057824 */ /* 0x000fe200078e00ff */
[----:B-1----:R-:W-:-:S04]  /*2570*/  ULEA UR4, UR5, UR4, 0x18 ;  /* 0x0000000405047291 */ /* 0x002fc8000f8ec0ff */
[----:B------:R-:W-:-:S05]  /*2580*/  LOP3.LUT R5, R5, 0x3fc, RZ, 0xc0, !PT ;  /* 0x000003fc05057812 */ /* 0x000fca00078ec0ff */
[----:B------:R2:W-:Y:S01]  /*2590*/  ATOMS.POPC.INC.32 RZ, [R5+UR4] ;  /* 0x0000000005ff7f8c */ /* 0x0005e2000d800004 */
[----:B------:R-:W-:Y:S05]  /*25a0*/  @!P0 BRA `(.L_x_509) ;  /* 0xffffffe000c88947 */ /* 0x000fea000383ffff */
.L_x_478:
[----:B------:R-:W-:Y:S05]  /*25b0*/  WARPSYNC.ALL ;  /* 0x0000000000007948 */ /* 0x000fea0003800000 */
[----:B------:R-:W-:Y:S01]  /*25c0*/  ISETP.GT.U32.AND P0, PT, R11, 0xff, PT ;  /* 0x000000ff0b00780c */ /* 0x000fe20003f04070 */
[----:B------:R-:W-:Y:S08]  /*25d0*/  BAR.SYNC.DEFER_BLOCKING 0x0 ;  /* 0x0000000000007b1d */ /* 0x000ff00000010000 */
[----:B--2---:R-:W0:Y:S02]  /*25e0*/  LDC R3, c[0x0][0x398] ;  /* 0x0000e600ff037b82 */ /* 0x004e240000000800 */
[----:B0-----:R-:W-:-:S02]  /*25f0*/  IMAD R18, R18, R3, UR6 ;  /* 0x0000000612127e24 */ /* 0x001fc4000f8e0203 */
[----:B------:R-:W-:Y:S05]  /*2600*/  @P0 EXIT ;  /* 0x000000000000094d */ /* 0x000fea0003800000 */
[----:B------:R-:W0:Y:S01]  /*2610*/  LDC R0, c[0x0][0x360] ;  /* 0x0000d800ff007b82 */ /* 0x000e220000000800 */
[----:B------:R-:W-:Y:S01]  /*2620*/  BSSY.RECONVERGENT B0, `(.L_x_510) ;  /* 0x000002f000007945 */ /* 0x000fe20003800200 */
[----:B0-----:R-:W0:Y:S01]  /*2630*/  I2F.U32.RP R7, R0 ;  /* 0x0000000000077306 */ /* 0x001e220000209000 */
[----:B------:R-:W-:Y:S02]  /*2640*/  IADD3 R4, PT, PT, R11, R0, RZ ;  /* 0x000000000b047210 */ /* 0x000fe40007ffe0ff */
[----:B------:R-:W-:Y:S02]  /*2650*/  ISETP.NE.U32.AND P2, PT, R0, RZ, PT ;  /* 0x000000ff0000720c */ /* 0x000fe40003f45070 */
[C---:B------:R-:W-:Y:S02]  /*2660*/  ISETP.GE.U32.AND P0, PT, R4.reuse, 0x100, PT ;  /* 0x000001000400780c */ /* 0x040fe40003f06070 */
[----:B------:R-:W-:Y:S02]  /*2670*/  VIMNMX.U32 R5, PT, PT, R4, 0x100, !PT ;  /* 0x0000010004057848 */ /* 0x000fe40007fe0000 */
[----:B------:R-:W-:-:S04]  /*2680*/  SEL R6, RZ, 0x1, P0 ;  /* 0x00000001ff067807 */ /* 0x000fc80000000000 */
[----:B------:R-:W-:Y:S01]  /*2690*/  IADD3 R5, PT, PT, R5, -R4, -R6 ;  /* 0x8000000405057210 */ /* 0x000fe20007ffe806 */
[----:B0-----:R-:W0:Y:S02]  /*26a0*/  MUFU.RCP R7, R7 ;  /* 0x0000000700077308 */ /* 0x001e240000001000 */
[----:B0-----:R-:W-:-:S06]  /*26b0*/  IADD3 R2, PT, PT, R7, 0xffffffe, RZ ;  /* 0x0ffffffe07027810 */ /* 0x001fcc0007ffe0ff */
[----:B------:R0:W1:Y:S02]  /*26c0*/  F2I.FTZ.U32.TRUNC.NTZ R3, R2 ;  /* 0x0000000200037305 */ /* 0x000064000021f000 */
[----:B0-----:R-:W-:Y:S02]  /*26d0*/  HFMA2 R2, -RZ, RZ, 0, 0 ;  /* 0x00000000ff027431 */ /* 0x001fe400000001ff */
[----:B-1----:R-:W-:-:S04]  /*26e0*/  IMAD.MOV R9, RZ, RZ, -R3 ;  /* 0x000000ffff097224 */ /* 0x002fc800078e0a03 */
[----:B------:R-:W-:-:S04]  /*26f0*/  IMAD R9, R9, R0, RZ ;  /* 0x0000000009097224 */ /* 0x000fc800078e02ff */
[----:B------:R-:W-:-:S06]  /*2700*/  IMAD.HI.U32 R8, R3, R9, R2 ;  /* 0x0000000903087227 */ /* 0x000fcc00078e0002 */
[----:B------:R-:W-:-:S04]  /*2710*/  IMAD.HI.U32 R3, R8, R5, RZ ;  /* 0x0000000508037227 */ /* 0x000fc800078e00ff */
[----:B------:R-:W-:-:S04]  /*2720*/  IMAD.MOV R2, RZ, RZ, -R3 ;  /* 0x000000ffff027224 */ /* 0x000fc800078e0a03 */
[----:B------:R-:W-:-:S05]  /*2730*/  IMAD R5, R0, R2, R5 ;  /* 0x0000000200057224 */ /* 0x000fca00078e0205 */
[----:B------:R-:W-:-:S13]  /*2740*/  ISETP.GE.U32.AND P0, PT, R5, R0, PT ;  /* 0x000000000500720c */ /* 0x000fda0003f06070 */
[-C--:B------:R-:W-:Y:S02]  /*2750*/  @P0 IADD3 R5, PT, PT, R5, -R0.reuse, RZ ;  /* 0x8000000005050210 */ /* 0x080fe40007ffe0ff */
[----:B------:R-:W-:Y:S02]  /*2760*/  @P0 IADD3 R3, PT, PT, R3, 0x1, RZ ;  /* 0x0000000103030810 */ /* 0x000fe40007ffe0ff */
        /* <DEDUP_REMOVED lines=8> */
[----:B------:R-:W0:Y:S01]  /*27f0*/  S2UR UR5, SR_CgaCtaId ;  /* 0x00000000000579c3 */ /* 0x000e220000008800 */
[----:B------:R-:W-:Y:S01]  /*2800*/  UMOV UR4, 0x400 ;  /* 0x0000040000047882 */ /* 0x000fe20000000000 */
[----:B------:R-:W-:Y:S01]  /*2810*/  IADD3 R4, PT, PT, R4, 0x1, RZ ;  /* 0x0000000104047810 */ /* 0x000fe20007ffe0ff */
[----:B------:R-:W-:-:S03]  /*2820*/  IMAD R5, R18, 0x100, R11 ;  /* 0x0000010012057824 */ /* 0x000fc600078e020b */
[----:B------:R-:W-:Y:S02]  /*2830*/  LOP3.LUT R4, R4, 0x3, RZ, 0xc0, !PT ;  /* 0x0000000304047812 */ /* 0x000fe400078ec0ff */
[----:B------:R-:W1:Y:S02]  /*2840*/  LDC.64 R2, c[0x0][0x3a0] ;  /* 0x0000e800ff027b82 */ /* 0x000e640000000a00 */
[----:B------:R-:W-:Y:S01]  /*2850*/  IADD3 R6, PT, PT, -R4, RZ, RZ ;  /* 0x000000ff04067210 */ /* 0x000fe20007ffe1ff */
[----:B0-----:R-:W-:Y:S01]  /*2860*/  ULEA UR4, UR5, UR4, 0x18 ;  /* 0x0000000405047291 */ /* 0x001fe2000f8ec0ff */
[----:B-1----:R-:W-:-:S05]  /*2870*/  IMAD.WIDE.U32 R2, R5, 0x4, R2 ;  /* 0x0000000405027825 */ /* 0x002fca00078e0002 */
[----:B------:R-:W-:Y:S01]  /*2880*/  LEA R5, R11, UR4, 0x2 ;  /* 0x000000040b057c11 */ /* 0x000fe2000f8e10ff */
[----:B------:R-:W-:-:S07]  /*2890*/  IMAD R11, R4, R0, R11 ;  /* 0x00000000040b7224 */ /* 0x000fce00078e020b */
.L_x_512:
[----:B------:R0:W1:Y:S01]  /*28a0*/  LDS R7, [R5] ;  /* 0x0000000005077984 */ /* 0x0000620000000800 */
[----:B------:R-:W-:-:S04]  /*28b0*/  IADD3 R6, PT, PT, R6, 0x1, RZ ;  /* 0x0000000106067810 */ /* 0x000fc80007ffe0ff */
[----:B------:R-:W-:Y:S01]  /*28c0*/  ISETP.NE.AND P0, PT, R6, RZ, PT ;  /* 0x000000ff0600720c */ /* 0x000fe20003f05270 */
[C---:B0-----:R-:W-:Y:S01]  /*28d0*/  IMAD R5, R0.reuse, 0x4, R5 ;  /* 0x0000000400057824 */ /* 0x041fe200078e0205 */
[----:B-1----:R0:W-:Y:S02]  /*28e0*/  STG.E desc[UR8][R2.64], R7 ;  /* 0x0000000702007986 */ /* 0x0021e4000c101908 */
[----:B0-----:R-:W-:-:S09]  /*28f0*/  IMAD.WIDE.U32 R2, R0, 0x4, R2 ;  /* 0x0000000400027825 */ /* 0x001fd200078e0002 */
[----:B------:R-:W-:Y:S05]  /*2900*/  @P0 BRA `(.L_x_512) ;  /* 0xfffffffc00e40947 */ /* 0x000fea000383ffff */
.L_x_511:
[----:B------:R-:W-:Y:S05]  /*2910*/  BSYNC.RECONVERGENT B0 ;  /* 0x0000000000007941 */ /* 0x000fea0003800200 */
.L_x_510:
[----:B------:R-:W-:Y:S05]  /*2920*/  @!P1 EXIT ;  /* 0x000000000000994d */ /* 0x000fea0003800000 */
[----:B------:R-:W0:Y:S01]  /*2930*/  S2UR UR5, SR_CgaCtaId ;  /* 0x00000000000579c3 */ /* 0x000e220000008800 */
[----:B------:R-:W-:Y:S01]  /*2940*/  UMOV UR4, 0x400 ;  /* 0x0000040000047882 */ /* 0x000fe20000000000 */
[----:B------:R-:W-:-:S04]  /*2950*/  LEA R17, R18, R11, 0x8 ;  /* 0x0000000b12117211 */ /* 0x000fc800078e40ff */
[----:B------:R-:W-:Y:S01]  /*2960*/  IADD3 R19, PT, PT, R17, R0, RZ ;  /* 0x0000000011137210 */ /* 0x000fe20007ffe0ff */
[C-C-:B------:R-:W-:Y:S01]  /*2970*/  IMAD R21, R0.reuse, 0x2, R17.reuse ;  /* 0x0000000200157824 */ /* 0x140fe200078e0211 */
[----:B------:R-:W1:Y:S01]  /*2980*/  LDC.64 R2, c[0x0][0x3a0] ;  /* 0x0000e800ff027b82 */ /* 0x000e620000000a00 */
[----:B------:R-:W-:Y:S01]  /*2990*/  IMAD R23, R0, 0x3, R17 ;  /* 0x0000000300177824 */ /* 0x000fe200078e0211 */
[----:B0-----:R-:W-:-:S06]  /*29a0*/  ULEA UR4, UR5, UR4, 0x18 ;  /* 0x0000000405047291 */ /* 0x001fcc000f8ec0ff */
[----:B------:R-:W-:-:S07]  /*29b0*/  LEA R15, R11, UR4, 0x2 ;  /* 0x000000040b0f7c11 */ /* 0x000fce000f8e10ff */
.L_x_513:
[CC--:B------:R-:W-:Y:S01]  /*29c0*/  LEA R10, R0.reuse, R15.reuse, 0x2 ;  /* 0x0000000f000a7211 */ /* 0x0c0fe200078e10ff */
[C---:B0-----:R-:W-:Y:S01]  /*29d0*/  IMAD R16, R0.reuse, 0xc, R15 ;  /* 0x0000000c00107824 */ /* 0x041fe200078e020f */
[C---:B------:R-:W-:Y:S01]  /*29e0*/  LEA R14, R0.reuse, R15, 0x3 ;  /* 0x0000000f000e7211 */ /* 0x040fe200078e18ff */
[----:B------:R0:W2:Y:S01]  /*29f0*/  LDS R25, [R15] ;  /* 0x000000000f197984 */ /* 0x0000a20000000800 */
[--C-:B-1----:R-:W-:Y:S01]  /*2a00*/  IMAD.WIDE.U32 R4, R17, 0x4, R2.reuse ;  /* 0x0000000411047825 */ /* 0x102fe200078e0002 */
[C---:B------:R-:W-:Y:S02]  /*2a10*/  LEA R17, R0.reuse, R17, 0x2 ;  /* 0x0000001100117211 */ /* 0x040fe400078e10ff */
[----:B------:R-:W1:Y:S01]  /*2a20*/  LDS R27, [R10] ;  /* 0x000000000a1b7984 */ /* 0x000e620000000800 */
[--C-:B------:R-:W-:Y:S01]  /*2a30*/  IMAD.WIDE.U32 R6, R19, 0x4, R2.reuse ;  /* 0x0000000413067825 */ /* 0x100fe200078e0002 */
[C---:B------:R-:W-:Y:S02]  /*2a40*/  LEA R19, R0.reuse, R19, 0x2 ;  /* 0x0000001300137211 */ /* 0x040fe400078e10ff */
[----:B------:R-:W3:Y:S01]  /*2a50*/  LDS R29, [R14] ;  /* 0x000000000e1d7984 */ /* 0x000ee20000000800 */
[----:B------:R-:W-:Y:S01]  /*2a60*/  IMAD.WIDE.U32 R8, R21, 0x4, R2 ;  /* 0x0000000415087825 */ /* 0x000fe200078e0002 */
[----:B------:R-:W-:-:S02]  /*2a70*/  LEA R21, R0, R21, 0x2 ;  /* 0x0000001500157211 */ /* 0x000fc400078e10ff */
[----:B------:R-:W4:Y:S01]  /*2a80*/  LDS R16, [R16] ;  /* 0x0000000010107984 */ /* 0x000f220000000800 */
[----:B------:R-:W-:Y:S01]  /*2a90*/  IMAD.WIDE.U32 R12, R23, 0x4, R2 ;  /* 0x00000004170c7825 */ /* 0x000fe200078e0002 */
[----:B0-----:R-:W-:-:S03]  /*2aa0*/  LEA R15, R0, R15, 0x4 ;  /* 0x0000000f000f7211 */ /* 0x001fc600078e20ff */
[C---:B------:R-:W-:Y:S02]  /*2ab0*/  IMAD R11, R0.reuse, 0x4, R11 ;  /* 0x00000004000b7824 */ /* 0x040fe400078e020b */
[----:B------:R-:W-:-:S03]  /*2ac0*/  IMAD R23, R0, 0x4, R23 ;  /* 0x0000000400177824 */ /* 0x000fc600078e0217 */
[----:B------:R-:W-:Y:S01]  /*2ad0*/  ISETP.GE.U32.AND P0, PT, R11, 0x100, PT ;  /* 0x000001000b00780c */ /* 0x000fe20003f06070 */
[----:B--2---:R0:W-:Y:S04]  /*2ae0*/  STG.E desc[UR8][R4.64], R25 ;  /* 0x0000001904007986 */ /* 0x0041e8000c101908 */
[----:B-1----:R0:W-:Y:S04]  /*2af0*/  STG.E desc[UR8][R6.64], R27 ;  /* 0x0000001b06007986 */ /* 0x0021e8000c101908 */
[----:B---3--:R0:W-:Y:S04]  /*2b00*/  STG.E desc[UR8][R8.64], R29 ;  /* 0x0000001d08007986 */ /* 0x0081e8000c101908 */
[----:B----4-:R0:W-:Y:S01]  /*2b10*/  STG.E desc[UR8][R12.64], R16 ;  /* 0x000000100c007986 */ /* 0x0101e2000c101908 */
[----:B------:R-:W-:Y:S05]  /*2b20*/  @!P0 BRA `(.L_x_513) ;  /* 0xfffffffc00a48947 */ /* 0x000fea000383ffff */
[----:B------:R-:W-:Y:S05]  /*2b30*/  EXIT ;  /* 0x000000000000794d */ /* 0x000fea0003800000 */
        .weak           $__internal_9_$__cuda_sm3x_div_rn_noftz_f32_slowpath
        .type           $__internal_9_$__cuda_sm3x_div_rn_noftz_f32_slowpath,@function
        .size           $__internal_9_$__cuda_sm3x_div_rn_noftz_f32_slowpath,(.L_x_538 - $__internal_9_$__cuda_sm3x_div_rn_noftz_f32_slowpath)
$__internal_9_$__cuda_sm3x_div_rn_noftz_f32_slowpath:
        /* <DEDUP_REMOVED lines=29> */
[----:B------:R-:W-:Y:S01]  /*2d10*/  @P0 IMAD.MOV.U32 R5, RZ, RZ, RZ ;  /* 0x000000ffff050224 */ /* 0x000fe200078e00ff */
[----:B------:R-:W-:Y:S01]  /*2d20*/  @!P0 MOV R5, 0xffffffc0 ;  /* 0xffffffc000058802 */ /* 0x000fe20000000f00 */
[----:B------:R-:W-:Y:S01]  /*2d30*/  @!P0 FFMA R3, R3, 1.84467440737095516160e+19, RZ ;  /* 0x5f80000003038823 */ /* 0x000fe200000000ff */
[----:B------:R-:W-:Y:S02]  /*2d40*/  @!P1 FFMA R4, R4, 1.84467440737095516160e+19, RZ ;  /* 0x5f80000004049823 */ /* 0x000fe400000000ff */
[----:B------:R-:W-:-:S07]  /*2d50*/  @!P1 IADD3 R5, PT, PT, R5, 0x40, RZ ;  /* 0x0000004005059810 */ /* 0x000fce0007ffe0ff */
.L_x_515:
[----:B------:R-:W-:Y:S01]  /*2d60*/  LEA R23, R19, 0xc0800000, 0x17 ;  /* 0xc080000013177811 */ /* 0x000fe200078eb8ff */
[----:B------:R-:W-:Y:S04]  /*2d70*/  BSSY.RECONVERGENT B1, `(.L_x_520) ;  /* 0x0000036000017945 */ /* 0x000fe80003800200 */
[----:B------:R-:W-:Y:S01]  /*2d80*/  IMAD.IADD R23, R4, 0x1, -R23 ;  /* 0x0000000104177824 */ /* 0x000fe200078e0a17 */
[----:B------:R-:W-:-:S03]  /*2d90*/  IADD3 R4, PT, PT, R21, -0x7f, RZ ;  /* 0xffffff8115047810 */ /* 0x000fc60007ffe0ff */
[----:B------:R-:W0:Y:S01]  /*2da0*/  MUFU.RCP R25, R23 ;  /* 0x0000001700197308 */ /* 0x000e220000001000 */
[----:B------:R-:W-:Y:S01]  /*2db0*/  FADD.FTZ R24, -R23, -RZ ;  /* 0x800000ff17187221 */ /* 0x000fe20000010100 */
[C---:B------:R-:W-:Y:S01]  /*2dc0*/  IMAD R3, R4.reuse, -0x800000, R3 ;  /* 0xff80000004037824 */ /* 0x040fe200078e0203 */
[----:B------:R-:W-:-:S04]  /*2dd0*/  IADD3 R26, PT, PT, R4, 0x7f, -R19 ;  /* 0x0000007f041a7810 */ /* 0x000fc80007ffe813 */
[----:B------:R-:W-:Y:S01]  /*2de0*/  IADD3 R26, PT, PT, R26, R5, RZ ;  /* 0x000000051a1a7210 */ /* 0x000fe20007ffe0ff */
        /* <DEDUP_REMOVED lines=8> */
[----:B------:R-:W-:-:S05]  /*2e70*/  LOP3.LUT R4, R4, 0xff, RZ, 0xc0, !PT ;  /* 0x000000ff04047812 */ /* 0x000fca00078ec0ff */
[----:B------:R-:W-:-:S05]  /*2e80*/  IMAD.IADD R5, R4, 0x1, R26 ;  /* 0x0000000104057824 */ /* 0x000fca00078e021a */
        /* <DEDUP_REMOVED lines=10> */
[-CC-:B------:R-:W-:Y:S01]  /*2f30*/  FFMA.RZ R4, R22, R24.reuse, R21.reuse ;  /* 0x0000001816047223 */ /* 0x180fe2000000c015 */
[C---:B------:R-:W-:Y:S02]  /*2f40*/  ISETP.NE.AND P2, PT, R5.reuse, RZ, PT ;  /* 0x000000ff0500720c */ /* 0x040fe40003f45270 */
[C---:B------:R-:W-:Y:S02]  /*2f50*/  ISETP.NE.AND P1, PT, R5.reuse, RZ, PT ;  /* 0x000000ff0500720c */ /* 0x040fe40003f25270 */
[----:B------:R-:W-:Y:S01]  /*2f60*/  LOP3.LUT R19, R4, 0x7fffff, RZ, 0xc0, !PT ;  /* 0x007fffff04137812 */ /* 0x000fe200078ec0ff */
[CCC-:B------:R-:W-:Y:S01]  /*2f70*/  FFMA.RP R4, R22.reuse, R24.reuse, R21.reuse ;  /* 0x0000001816047223 */ /* 0x1c0fe20000008015 */
[----:B------:R-:W-:Y:S01]  /*2f80*/  FFMA.RM R21, R22, R24, R21 ;  /* 0x0000001816157223 */ /* 0x000fe20000004015 */
[----:B------:R-:W-:Y:S02]  /*2f90*/  IADD3 R22, PT, PT, R5, 0x20, RZ ;  /* 0x0000002005167810 */ /* 0x000fe40007ffe0ff */
[----:B------:R-:W-:-:S02]  /*2fa0*/  LOP3.LUT R19, R19, 0x800000, RZ, 0xfc, !PT ;  /* 0x0080000013137812 */ /* 0x000fc400078efcff */
        /* <DEDUP_REMOVED lines=10> */
[----:B------:R-:W-:-:S05]  /*3050*/  LOP3.LUT R5, R5, R4, RZ, 0xc0, !PT ;  /* 0x0000000405057212 */ /* 0x000fca00078ec0ff */
[----:B------:R-:W-:-:S05]  /*3060*/  IMAD.IADD R22, R22, 0x1, R5 ;  /* 0x0000000116167824 */ /* 0x000fca00078e0205 */
[----:B------:R-:W-:Y:S01]  /*3070*/  LOP3.LUT R3, R22, R3, RZ, 0xfc, !PT ;  /* 0x0000000316037212 */ /* 0x000fe200078efcff */
[----:B------:R-:W-:Y:S06]  /*3080*/  BRA `(.L_x_523) ;  /* 0x0000000000107947 */ /* 0x000fec0003800000 */
.L_x_522:
[----:B------:R-:W-:-:S04]  /*3090*/  LOP3.LUT R3, R3, 0x80000000, RZ, 0xc0, !PT ;  /* 0x8000000003037812 */ /* 0x000fc800078ec0ff */
[----:B------:R-:W-:Y:S01]  /*30a0*/  LOP3.LUT R3, R3, 0x7f800000, RZ, 0xfc, !PT ;  /* 0x7f80000003037812 */ /* 0x000fe200078efcff */
[----:B------:R-:W-:Y:S06]  /*30b0*/  BRA `(.L_x_523) ;  /* 0x0000000000047947 */ /* 0x000fec0003800000 */
.L_x_521:
[----:B------:R-:W-:-:S07]  /*30c0*/  LEA R3, R26, R3, 0x17 ;  /* 0x000000031a037211 */ /* 0x000fce00078eb8ff */
.L_x_523:
[----:B------:R-:W-:Y:S05]  /*30d0*/  BSYNC.RECONVERGENT B1 ;  /* 0x0000000000017941 */ /* 0x000fea0003800200 */
.L_x_520:
[----:B------:R-:W-:Y:S05]  /*30e0*/  BRA `(.L_x_524) ;  /* 0x0000000000207947 */ /* 0x000fea0003800000 */
.L_x_519:
[----:B------:R-:W-:-:S04]  /*30f0*/  LOP3.LUT R3, R4, 0x80000000, R3, 0x48, !PT ;  /* 0x8000000004037812 */ /* 0x000fc800078e4803 */
[----:B------:R-:W-:Y:S01]  /*3100*/  LOP3.LUT R3, R3, 0x7f800000, RZ, 0xfc, !PT ;  /* 0x7f80000003037812 */ /* 0x000fe200078efcff */
[----:B------:R-:W-:Y:S06]  /*3110*/  BRA `(.L_x_524) ;  /* 0x0000000000147947 */ /* 0x000fec0003800000 */
.L_x_518:
[----:B------:R-:W-:Y:S01]  /*3120*/  LOP3.LUT R3, R4, 0x80000000, R3, 0x48, !PT ;  /* 0x8000000004037812 */ /* 0x000fe200078e4803 */
[----:B------:R-:W-:Y:S06]  /*3130*/  BRA `(.L_x_524) ;  /* 0x00000000000c7947 */ /* 0x000fec0003800000 */
.L_x_517:
[----:B------:R-:W0:Y:S01]  /*3140*/  MUFU.RSQ R3, -QNAN ;  /* 0xffc0000000037908 */ /* 0x000e220000001400 */
[----:B------:R-:W-:Y:S05]  /*3150*/  BRA `(.L_x_524) ;  /* 0x0000000000047947 */ /* 0x000fea0003800000 */
.L_x_516:
[----:B------:R-:W-:-:S07]  /*3160*/  FADD.FTZ R3, R3, R4 ;  /* 0x0000000403037221 */ /* 0x000fce0000010000 */
.L_x_524:
[----:B------:R-:W-:Y:S05]  /*3170*/  BSYNC.RECONVERGENT B0 ;  /* 0x0000000000007941 */ /* 0x000fea0003800200 */
.L_x_514:
[----:B------:R-:W-:Y:S01]  /*3180*/  HFMA2 R5, -RZ, RZ, 0, 0 ;  /* 0x00000000ff057431 */ /* 0x000fe200000001ff */
[----:B------:R-:W-:-:S04]  /*3190*/  MOV R4, R20 ;  /* 0x0000001400047202 */ /* 0x000fc80000000f00 */
[----:B0-----:R-:W-:Y:S05]  /*31a0*/  RET.REL.NODEC R4 `(_Z26fused_rgb_to_y_hist_kernelPKhPhiiiiPj) ;  /* 0xffffffcc04947950 */ /* 0x001fea0003c3ffff */
.L_x_525:
        /* <DEDUP_REMOVED lines=13> */
.L_x_538:


//--------------------- .text._Z34rgb_to_y_u8_nhwc_vectorized_kernelPKhPhii --------------------------
	.section	.text._Z34rgb_to_y_u8_nhwc_vectorized_kernelPKhPhii,"ax",@progbits
	.align	128
        .global         _Z34rgb_to_y_u8_nhwc_vectorized_kernelPKhPhii
        .type           _Z34rgb_to_y_u8_nhwc_vectorized_kernelPKhPhii,@function
        .size           _Z34rgb_to_y_u8_nhwc_vectorized_kernelPKhPhii,(.L_x_549 - _Z34rgb_to_y_u8_nhwc_vectorized_kernelPKhPhii)
        .other          _Z34rgb_to_y_u8_nhwc_vectorized_kernelPKhPhii,@"STO_CUDA_ENTRY STV_DEFAULT"
_Z34rgb_to_y_u8_nhwc_vectorized_kernelPKhPhii:
.text._Z34rgb_to_y_u8_nhwc_vectorized_kernelPKhPhii:
[----:B------:R-:W-:Y:S01]  /*0000*/  LDC R1, c[0x0][0x37c] ;  /* 0x0000df00ff017b82 */ /* 0x000fe20000000800 */
[----:B------:R-:W0:Y:S07]  /*0010*/  S2R R3, SR_TID.X ;  /* 0x0000000000037919 */ /* 0x000e2e0000002100 */
[----:B------:R-:W0:Y:S01]  /*0020*/  S2UR UR6, SR_CTAID.X ;  /* 0x00000000000679c3 */ /* 0x000e220000002500 */
[----:B------:R-:W1:Y:S07]  /*0030*/  LDCU.64 UR4, c[0x0][0x390] ;  /* 0x00007200ff0477ac */ /* 0x000e6e0008000a00 */
[----:B------:R-:W0:Y:S01]  /*0040*/  LDC R0, c[0x0][0x360] ;  /* 0x0000d800ff007b82 */ /* 0x000e220000000800 */
[----:B-1----:R-:W-:Y:S01]  /*0050*/  UIMAD UR4, UR5, UR4, URZ ;  /* 0x00000004050472a4 */ /* 0x002fe2000f8e02ff */
[----:B0-----:R-:W-:-:S04]  /*0060*/  IMAD R0, R0, UR6, R3 ;  /* 0x0000000600007c24 */ /* 0x001fc8000f8e0203 */
[----:B------:R-:W-:-:S05]  /*0070*/  IMAD.SHL.U32 R2, R0, 0x4, RZ ;  /* 0x0000000400027824 */ /* 0x000fca00078e00ff */
[----:B------:R-:W-:-:S13]  /*0080*/  ISETP.GE.AND P0, PT, R2, UR4, PT ;  /* 0x0000000402007c0c */ /* 0x000fda000bf06270 */
[----:B------:R-:W-:Y:S05]  /*0090*/  @P0 EXIT ;  /* 0x000000000000094d */ /* 0x000fea0003800000 */
[----:B------:R-:W-:Y:S01]  /*00a0*/  IMAD.MOV.U32 R8, RZ, RZ, R2 ;  /* 0x000000ffff087224 */ /* 0x000fe200078e0002 */
[----:B------:R-:W0:Y:S01]  /*00b0*/  LDCU.64 UR6, c[0x0][0x358] ;  /* 0x00006b00ff0677ac */ /* 0x000e220008000a00 */
[----:B------:R-:W-:Y:S02]  /*00c0*/  IMAD R0, R0, 0xc, RZ ;  /* 0x0000000c00007824 */ /* 0x000fe400078e02ff */
[----:B------:R-:W-:Y:S01]  /*00d0*/  IMAD.MOV.U32 R9, RZ, RZ, 0x1 ;  /* 0x00000001ff097424 */ /* 0x000fe200078e00ff */
[----:B------:R-:W1:Y:S06]  /*00e0*/  LDCU.128 UR8, c[0x0][0x380] ;  /* 0x00007000ff0877ac */ /* 0x000e6c0008000c00 */
.L_x_526:
[----:B-1----:R-:W-:-:S04]  /*00f0*/  IADD3 R2, P0, PT, R0, UR8, RZ ;  /* 0x0000000800027c10 */ /* 0x002fc8000ff1e0ff */
[----:B------:R-:W-:-:S05]  /*0100*/  LEA.HI.X.SX32 R3, R0, UR9, 0x1, P0 ;  /* 0x0000000900037c11 */ /* 0x000fca00080f0eff */
[----:B0-2---:R-:W2:Y:S04]  /*0110*/  LDG.E.U8.CONSTANT R5, desc[UR6][R2.64+0x1] ;  /* 0x0000010602057981 */ /* 0x005ea8000c1e9100 */
[----:B------:R-:W3:Y:S04]  /*0120*/  LDG.E.U8.CONSTANT R4, desc[UR6][R2.64] ;  /* 0x0000000602047981 */ /* 0x000ee8000c1e9100 */
[----:B------:R0:W4:Y:S01]  /*0130*/  LDG.E.U8.CONSTANT R6, desc[UR6][R2.64+0x2] ;  /* 0x0000020602067981 */ /* 0x000122000c1e9100 */
[----:B------:R-:W-:Y:S02]  /*0140*/  VIADD R0, R0, 0x3 ;  /* 0x0000000300007836 */ /* 0x000fe40000000000 */
[----:B0-----:R-:W-:-:S02]  /*0150*/  VIADD R2, R9, 0xffffffff ;  /* 0xffffffff09027836 */ /* 0x001fc40000000000 */
[----:B------:R-:W-:Y:S01]  /*0160*/  VIADD R9, R9, 0x1 ;  /* 0x0000000109097836 */ /* 0x000fe20000000000 */
[----:B--2---:R-:W-:Y:S02]  /*0170*/  I2FP.F32.U32 R5, R5 ;  /* 0x0000000500057245 */ /* 0x004fe40000201000 */
[----:B---3--:R-:W-:-:S03]  /*0180*/  I2FP.F32.U32 R4, R4 ;  /* 0x0000000400047245 */ /* 0x008fc60000201000 */
[----:B------:R-:W-:Y:S01]  /*0190*/  FMUL R5, R5, 0.58700001239776611328 ;  /* 0x3f1645a205057820 */ /* 0x000fe20000400000 */
[----:B----4-:R-:W-:-:S03]  /*01a0*/  I2FP.F32.U32 R6, R6 ;  /* 0x0000000600067245 */ /* 0x010fc60000201000 */
[----:B------:R-:W-:-:S04]  /*01b0*/  FFMA R5, R4, 0.29899999499320983887, R5 ;  /* 0x3e99168704057823 */ /* 0x000fc80000000005 */
[----:B------:R-:W-:Y:S01]  /*01c0*/  FFMA R5, R6, 0.11400000005960464478, R5 ;  /* 0x3de978d506057823 */ /* 0x000fe20000000005 */
[----:B------:R-:W-:-:S04]  /*01d0*/  IADD3 R6, P0, PT, R8, UR10, RZ ;  /* 0x0000000a08067c10 */ /* 0x000fc8000ff1e0ff */
[----:B------:R-:W-:Y:S02]  /*01e0*/  FMNMX R5, RZ, R5, !PT ;  /* 0x00000005ff057209 */ /* 0x000fe40007800000 */
[C---:B------:R-:W-:Y:S01]  /*01f0*/  LEA.HI.X.SX32 R7, R8.reuse, UR11, 0x1, P0 ;  /* 0x0000000b08077c11 */ /* 0x040fe200080f0eff */
[----:B------:R-:W-:Y:S01]  /*0200*/  VIADD R8, R8, 0x1 ;  /* 0x0000000108087836 */ /* 0x000fe20000000000 */
[----:B------:R-:W-:Y:S02]  /*0210*/  FMNMX R5, R5, 255, PT ;  /* 0x437f000005057809 */ /* 0x000fe40003800000 */
[----:B------:R-:W-:Y:S02]  /*0220*/  ISETP.GE.U32.AND P0, PT, R2, 0x3, PT ;  /* 0x000000030200780c */ /* 0x000fe40003f06070 */
[----:B------:R-:W-:Y:S02]  /*0230*/  ISETP.LT.AND P1, PT, R8, UR4, PT ;  /* 0x0000000408007c0c */ /* 0x000fe4000bf21270 */
[----:B------:R-:W0:Y:S02]  /*0240*/  F2I.S64 R4, R5 ;  /* 0x0000000500047311 */ /* 0x000e240000201900 */
[----:B0-----:R2:W-:Y:S09]  /*0250*/  STG.E.U8 desc[UR6][R6.64], R4 ;  /* 0x0000000406007986 */ /* 0x0015f2000c101106 */
[----:B------:R-:W-:Y:S05]  /*0260*/  @!P0 BRA P1, `(.L_x_526) ;  /* 0xfffffffc00a08947 */ /* 0x000fea000083ffff */
[----:B------:R-:W-:Y:S05]  /*0270*/  EXIT ;  /* 0x000000000000794d */ /* 0x000fea0003800000 */
.L_x_527:
        /* <DEDUP_REMOVED lines=16> */
.L_x_549:


//--------------------- .text._Z23rgb_to_y_u8_nhwc_kernelPKhPhii --------------------------
	.section	.text._Z23rgb_to_y_u8_nhwc_kernelPKhPhii,"ax",@progbits
	.align	128
        .global         _Z23rgb_to_y_u8_nhwc_kernelPKhPhii
        .type           _Z23rgb_to_y_u8_nhwc_kernelPKhPhii,@function
        .size           _Z23rgb_to_y_u8_nhwc_kernelPKhPhii,(.L_x_550 - _Z23rgb_to_y_u8_nhwc_kernelPKhPhii)
        .other          _Z23rgb_to_y_u8_nhwc_kernelPKhPhii,@"STO_CUDA_ENTRY STV_DEFAULT"
_Z23rgb_to_y_u8_nhwc_kernelPKhPhii:
.text._Z23rgb_to_y_u8_nhwc_kernelPKhPhii:
[----:B------:R-:W-:Y:S01]  /*0000*/  LDC R1, c[0x0][0x37c] ;  /* 0x0000df00ff017b82 */ /* 0x000fe20000000800 */
[----:B------:R-:W0:Y:S07]  /*0010*/  S2R R3, SR_TID.X ;  /* 0x0000000000037919 */ /* 0x000e2e0000002100 */
[----:B------:R-:W0:Y:S01]  /*0020*/  S2UR UR6, SR_CTAID.X ;  /* 0x00000000000679c3 */ /* 0x000e220000002500 */
[----:B------:R-:W1:Y:S07]  /*0030*/  LDCU.64 UR4, c[0x0][0x390] ;  /* 0x00007200ff0477ac */ /* 0x000e6e0008000a00 */
[----:B------:R-:W0:Y:S01]  /*0040*/  LDC R0, c[0x0][0x360] ;  /* 0x0000d800ff007b82 */ /* 0x000e220000000800 */
[----:B-1----:R-:W-:Y:S01]  /*0050*/  UIMAD UR4, UR5, UR4, URZ ;  /* 0x00000004050472a4 */ /* 0x002fe2000f8e02ff */
[----:B0-----:R-:W-:-:S05]  /*0060*/  IMAD R0, R0, UR6, R3 ;  /* 0x0000000600007c24 */ /* 0x001fca000f8e0203 */
[----:B------:R-:W-:-:S13]  /*0070*/  ISETP.GE.AND P0, PT, R0, UR4, PT ;  /* 0x0000000400007c0c */ /* 0x000fda000bf06270 */
[----:B------:R-:W-:Y:S05]  /*0080*/  @P0 EXIT ;  /* 0x000000000000094d */ /* 0x000fea0003800000 */
[----:B------:R-:W0:Y:S01]  /*0090*/  LDCU.128 UR8, c[0x0][0x380] ;  /* 0x00007000ff0877ac */ /* 0x000e220008000c00 */
[----:B------:R-:W-:Y:S01]  /*00a0*/  IMAD R3, R0, 0x3, RZ ;  /* 0x0000000300037824 */ /* 0x000fe200078e02ff */
[----:B------:R-:W1:Y:S04]  /*00b0*/  LDCU.64 UR4, c[0x0][0x358] ;  /* 0x00006b00ff0477ac */ /* 0x000e680008000a00 */
[----:B0-----:R-:W-:-:S04]  /*00c0*/  IADD3 R2, P0, PT, R3, UR8, RZ ;  /* 0x0000000803027c10 */ /* 0x001fc8000ff1e0ff */
[----:B------:R-:W-:-:S05]  /*00d0*/  LEA.HI.X.SX32 R3, R3, UR9, 0x1, P0 ;  /* 0x0000000903037c11 */ /* 0x000fca00080f0eff */
[----:B-1----:R-:W2:Y:S04]  /*00e0*/  LDG.E.U8.CONSTANT R5, desc[UR4][R2.64+0x1] ;  /* 0x0000010402057981 */ /* 0x002ea8000c1e9100 */
[----:B------:R-:W3:Y:S04]  /*00f0*/  LDG.E.U8.CONSTANT R4, desc[UR4][R2.64] ;  /* 0x0000000402047981 */ /* 0x000ee8000c1e9100 */
[----:B------:R-:W4:Y:S01]  /*0100*/  LDG.E.U8.CONSTANT R6, desc[UR4][R2.64+0x2] ;  /* 0x0000020402067981 */ /* 0x000f22000c1e9100 */
        /* <DEDUP_REMOVED lines=8> */
[----:B------:R-:W-:Y:S02]  /*0190*/  LEA.HI.X.SX32 R7, R0, UR11, 0x1, P0 ;  /* 0x0000000b00077c11 */ /* 0x000fe400080f0eff */
[----:B------:R-:W-:-:S06]  /*01a0*/  FMNMX R5, R5, 255, PT ;  /* 0x437f000005057809 */ /* 0x000fcc0003800000 */
[----:B------:R-:W0:Y:S02]  /*01b0*/  F2I.S64 R4, R5 ;  /* 0x0000000500047311 */ /* 0x000e240000201900 */
[----:B0-----:R-:W-:Y:S01]  /*01c0*/  STG.E.U8 desc[UR4][R6.64], R4 ;  /* 0x0000000406007986 */ /* 0x001fe2000c101104 */
[----:B------:R-:W-:Y:S05]  /*01d0*/  EXIT ;  /* 0x000000000000794d */ /* 0x000fea0003800000 */
.L_x_528:
        /* <DEDUP_REMOVED lines=10> */
.L_x_550:


//--------------------- .nv.shared._Z35mega_fused_hist_clip_cdf_lut_kernelPKhiiiiiifPh --------------------------
	.section	.nv.shared._Z35mega_fused_hist_clip_cdf_lut_kernelPKhiiiiiifPh,"aw",@nobits
	.sectionflags	@""
	.align	16
.nv.shared._Z35mega_fused_hist_clip_cdf_lut_kernelPKhiiiiiifPh:
	.zero		1040


//--------------------- .nv.shared.reserved.0     --------------------------
	.section	.nv.shared.reserved.0,"aw",@nobits
	.weak		__nv_reservedSMEM_offset_0_alias
	.size		__nv_reservedSMEM_offset_0_alias, 0, 64
	.other		__nv_reservedSMEM_offset_0_alias,@"STO_CUDA_RESERVED_SHARED STV_DEFAULT"
__nv_reservedSMEM_offset_0_alias:
	.zero		0
	.zero		64


//--------------------- .nv.shared._Z29apply_lut_bilinear_rgb_kernelPKhS0_PhiiiiS0_ --------------------------
	.section	.nv.shared._Z29apply_lut_bilinear_rgb_kernelPKhS0_PhiiiiS0_,"aw",@nobits
	.sectionflags	@""
	.align	16
	.zero		1024


//--------------------- .nv.shared._Z40apply_lut_bilinear_rgb_vectorized_kernelPKhS0_PhiiiiS0_ --------------------------
	.section	.nv.shared._Z40apply_lut_bilinear_rgb_vectorized_kernelPKhS0_PhiiiiS0_,"aw",@nobits
	.sectionflags	@""
	.align	16
	.zero		1024


//--------------------- .nv.shared._Z38apply_lut_bilinear_gray_texture_kernelPKhPhiiiiyi --------------------------
	.section	.nv.shared._Z38apply_lut_bilinear_gray_texture_kernelPKhPhiiiiyi,"aw",@nobits
	.sectionflags	@""
	.align	16
	.zero		1024


//--------------------- .nv.shared._Z30apply_lut_bilinear_gray_kernelPKhPhiiiiS0_ --------------------------
	.section	.nv.shared._Z30apply_lut_bilinear_gray_kernelPKhPhiiiiS0_,"aw",@nobits
	.sectionflags	@""
	.align	16
	.zero		1024


//--------------------- .nv.shared._Z41apply_lut_bilinear_gray_vectorized_kernelPKhPhiiiiS0_ --------------------------
	.section	.nv.shared._Z41apply_lut_bilinear_gray_vectorized_kernelPKhPhiiiiS0_,"aw",@nobits
	.sectionflags	@""
	.align	16
	.zero		1024


//--------------------- .nv.shared._Z23clip_cdf_lut_256_kernelPjiiiiiifPh --------------------------
	.section	.nv.shared._Z23clip_cdf_lut_256_kernelPjiiiiiifPh,"aw",@nobits
	.sectionflags	@""
	.align	16
.nv.shared._Z23clip_cdf_lut_256_kernelPjiiiiiifPh:
	.zero		3088


//--------------------- .nv.shared._Z24hist_per_tile_256_kernelPKhiiiiPj --------------------------
	.section	.nv.shared._Z24hist_per_tile_256_kernelPKhiiiiPj,"aw",@nobits
	.sectionflags	@""
	.align	16
	.zero		1024


//--------------------- .nv.shared._Z39hist_per_tile_256_warp_optimized_kernelPKhiiiiPj --------------------------
	.section	.nv.shared._Z39hist_per_tile_256_warp_optimized_kernelPKhiiiiPj,"aw",@nobits
	.sectionflags	@""
	.align	16
	.zero		1024


//--------------------- .nv.shared._Z26fused_rgb_to_y_hist_kernelPKhPhiiiiPj --------------------------
	.section	.nv.shared._Z26fused_rgb_to_y_hist_kernelPKhPhiiiiPj,"aw",@nobits
	.sectionflags	@""
	.align	16
	.zero		1024


//--------------------- .nv.shared._Z34rgb_to_y_u8_nhwc_vectorized_kernelPKhPhii --------------------------
	.section	.nv.shared._Z34rgb_to_y_u8_nhwc_vectorized_kernelPKhPhii,"aw",@nobits
	.sectionflags	@""
	.align	16
	.zero		1024


//--------------------- .nv.shared._Z23rgb_to_y_u8_nhwc_kernelPKhPhii --------------------------
	.section	.nv.shared._Z23rgb_to_y_u8_nhwc_kernelPKhPhii,"aw",@nobits
	.sectionflags	@""
	.align	16
	.zero		1024


//--------------------- .nv.constant0._Z35mega_fused_hist_clip_cdf_lut_kernelPKhiiiiiifPh --------------------------
	.section	.nv.constant0._Z35mega_fused_hist_clip_cdf_lut_kernelPKhiiiiiifPh,"a",@progbits
	.sectionflags	@""
	.align	4
.nv.constant0._Z35mega_fused_hist_clip_cdf_lut_kernelPKhiiiiiifPh:
	.zero		944


//--------------------- .nv.constant0._Z29apply_lut_bilinear_rgb_kernelPKhS0_PhiiiiS0_ --------------------------
	.section	.nv.constant0._Z29apply_lut_bilinear_rgb_kernelPKhS0_PhiiiiS0_,"a",@progbits
	.sectionflags	@""
	.align	4
.nv.constant0._Z29apply_lut_bilinear_rgb_kernelPKhS0_PhiiiiS0_:
	.zero		944


//--------------------- .nv.constant0._Z40apply_lut_bilinear_rgb_vectorized_kernelPKhS0_PhiiiiS0_ --------------------------
	.section	.nv.constant0._Z40apply_lut_bilinear_rgb_vectorized_kernelPKhS0_PhiiiiS0_,"a",@progbits
	.sectionflags	@""
	.align	4
.nv.constant0._Z40apply_lut_bilinear_rgb_vectorized_kernelPKhS0_PhiiiiS0_:
	.zero		944


//--------------------- .nv.constant0._Z38apply_lut_bilinear_gray_texture_kernelPKhPhiiiiyi --------------------------
	.section	.nv.constant0._Z38apply_lut_bilinear_gray_texture_kernelPKhPhiiiiyi,"a",@progbits
	.sectionflags	@""
	.align	4
.nv.constant0._Z38apply_lut_bilinear_gray_texture_kernelPKhPhiiiiyi:
	.zero		940


//--------------------- .nv.constant0._Z30apply_lut_bilinear_gray_kernelPKhPhiiiiS0_ --------------------------
	.section	.nv.constant0._Z30apply_lut_bilinear_gray_kernelPKhPhiiiiS0_,"a",@progbits
	.sectionflags	@""
	.align	4
.nv.constant0._Z30apply_lut_bilinear_gray_kernelPKhPhiiiiS0_:
	.zero		936


//--------------------- .nv.constant0._Z41apply_lut_bilinear_gray_vectorized_kernelPKhPhiiiiS0_ --------------------------
	.section	.nv.constant0._Z41apply_lut_bilinear_gray_vectorized_kernelPKhPhiiiiS0_,"a",@progbits
	.sectionflags	@""
	.align	4
.nv.constant0._Z41apply_lut_bilinear_gray_vectorized_kernelPKhPhiiiiS0_:
	.zero		936


//--------------------- .nv.constant0._Z23clip_cdf_lut_256_kernelPjiiiiiifPh --------------------------
	.section	.nv.constant0._Z23clip_cdf_lut_256_kernelPjiiiiiifPh,"a",@progbits
	.sectionflags	@""
	.align	4
.nv.constant0._Z23clip_cdf_lut_256_kernelPjiiiiiifPh:
	.zero		944


//--------------------- .nv.constant0._Z24hist_per_tile_256_kernelPKhiiiiPj --------------------------
	.section	.nv.constant0._Z24hist_per_tile_256_kernelPKhiiiiPj,"a",@progbits
	.sectionflags	@""
	.align	4
.nv.constant0._Z24hist_per_tile_256_kernelPKhiiiiPj:
	.zero		928


//--------------------- .nv.constant0._Z39hist_per_tile_256_warp_optimized_kernelPKhiiiiPj --------------------------
	.section	.nv.constant0._Z39hist_per_tile_256_warp_optimized_kernelPKhiiiiPj,"a",@progbits
	.sectionflags	@""
	.align	4
.nv.constant0._Z39hist_per_tile_256_warp_optimized_kernelPKhiiiiPj:
	.zero		928


//--------------------- .nv.constant0._Z26fused_rgb_to_y_hist_kernelPKhPhiiiiPj --------------------------
	.section	.nv.constant0._Z26fused_rgb_to_y_hist_kernelPKhPhiiiiPj,"a",@progbits
	.sectionflags	@""
	.align	4
.nv.constant0._Z26fused_rgb_to_y_hist_kernelPKhPhiiiiPj:
	.zero		936


//--------------------- .nv.constant0._Z34rgb_to_y_u8_nhwc_vectorized_kernelPKhPhii --------------------------
	.section	.nv.constant0._Z34rgb_to_y_u8_nhwc_vectorized_kernelPKhPhii,"a",@progbits
	.sectionflags	@""
	.align	4
.nv.constant0._Z34rgb_to_y_u8_nhwc_vectorized_kernelPKhPhii:
	.zero		920


//--------------------- .nv.constant0._Z23rgb_to_y_u8_nhwc_kernelPKhPhii --------------------------
	.section	.nv.constant0._Z23rgb_to_y_u8_nhwc_kernelPKhPhii,"a",@progbits
	.sectionflags	@""
	.align	4
.nv.constant0._Z23rgb_to_y_u8_nhwc_kernelPKhPhii:
	.zero		920


//--------------------- SYMBOLS --------------------------

	.type		.nv.reservedSmem.offset0,@object
	.size		.nv.reservedSmem.offset0,0x4
	.type		.nv.reservedSmem.cap,@object
	.size		.nv.reservedSmem.cap,0x4
